	.target	sm_80

	.elftype	@"ET_EXEC"


//--------------------- .note.nv.tkinfo           --------------------------
	.section	.note.nv.tkinfo,"",@"SHT_NOTE"
	.sectionflags	@"SHF_NOTE_NV_TKINFO"
	.tkinfo
        /*0018*/ 	.word	0x00000002
        /*0030*/ 	.string	""
        /*0030*/ 	.string	"ptxas"
        /*0030*/ 	.string	"Cuda compilation tools, release 13.0, V13.0.88"
        /*0030*/ 	.string	"Build cuda_13.0.r13.0/compiler.36424714_0"
        /*0030*/ 	.string	"-arch sm_80 -m 64 "



//--------------------- .note.nv.cuinfo           --------------------------
	.section	.note.nv.cuinfo,"",@"SHT_NOTE"
	.sectionflags	@"SHF_NOTE_NV_CUINFO"
        /*0018*/ 	.short	0x0002
        /*001a*/ 	.short	0x0050
        /*001c*/ 	.short	0x0082
	.zero		2


//--------------------- .nv.info                  --------------------------
	.section	.nv.info,"",@"SHT_CUDA_INFO"
	.align	4


	//----- nvinfo : EIATTR_REGCOUNT
	.align		4
        /*0000*/ 	.byte	0x04, 0x2f
        /*0002*/ 	.short	(.L_39 - .L_38)
	.align		4
.L_38:
        /*0004*/ 	.word	index@(_ZN2at6native29vectorized_elementwise_kernelILi8EZZZNS0_65_GLOBAL__N__eb3311e5_27_ActivationHardtanhKernel_cu_9e10b42f_292624hardtanh_backward_kernelERNS_14TensorIteratorERKN3c106ScalarES8_ENKUlvE_clEvENKUlvE_clEvEUlddE_St5arrayIPcLm3EEEEviT0_T1_)
        /*0008*/ 	.word	0x00000004


	//----- nvinfo : EIATTR_FRAME_SIZE
	.align		4
.L_39:
        /*000c*/ 	.byte	0x04, 0x11
        /*000e*/ 	.short	(.L_41 - .L_40)
	.align		4
.L_40:
        /*0010*/ 	.word	index@(_ZN2at6native29vectorized_elementwise_kernelILi8EZZZNS0_65_GLOBAL__N__eb3311e5_27_ActivationHardtanhKernel_cu_9e10b42f_292624hardtanh_backward_kernelERNS_14TensorIteratorERKN3c106ScalarES8_ENKUlvE_clEvENKUlvE_clEvEUlddE_St5arrayIPcLm3EEEEviT0_T1_)
        /*0014*/ 	.word	0x00000000


	//----- nvinfo : EIATTR_REGCOUNT
	.align		4
.L_41:
        /*0018*/ 	.byte	0x04, 0x2f
        /*001a*/ 	.short	(.L_43 - .L_42)
	.align		4
.L_42:
        /*001c*/ 	.word	index@(_ZN2at6native29vectorized_elementwise_kernelILi4EZZZNS0_65_GLOBAL__N__eb3311e5_27_ActivationHardtanhKernel_cu_9e10b42f_292624hardtanh_backward_kernelERNS_14TensorIteratorERKN3c106ScalarES8_ENKUlvE_clEvENKUlvE_clEvEUlddE_St5arrayIPcLm3EEEEviT0_T1_)
        /*0020*/ 	.word	0x00000020


	//----- nvinfo : EIATTR_FRAME_SIZE
	.align		4
.L_43:
        /*0024*/ 	.byte	0x04, 0x11
        /*0026*/ 	.short	(.L_45 - .L_44)
	.align		4
.L_44:
        /*0028*/ 	.word	index@(_ZN2at6native29vectorized_elementwise_kernelILi4EZZZNS0_65_GLOBAL__N__eb3311e5_27_ActivationHardtanhKernel_cu_9e10b42f_292624hardtanh_backward_kernelERNS_14TensorIteratorERKN3c106ScalarES8_ENKUlvE_clEvENKUlvE_clEvEUlddE_St5arrayIPcLm3EEEEviT0_T1_)
        /*002c*/ 	.word	0x00000000


	//----- nvinfo : EIATTR_REGCOUNT
	.align		4
.L_45:
        /*0030*/ 	.byte	0x04, 0x2f
        /*0032*/ 	.short	(.L_47 - .L_46)
	.align		4
.L_46:
        /*0034*/ 	.word	index@(_ZN2at6native29vectorized_elementwise_kernelILi2EZZZNS0_65_GLOBAL__N__eb3311e5_27_ActivationHardtanhKernel_cu_9e10b42f_292624hardtanh_backward_kernelERNS_14TensorIteratorERKN3c106ScalarES8_ENKUlvE_clEvENKUlvE_clEvEUlddE_St5arrayIPcLm3EEEEviT0_T1_)
        /*0038*/ 	.word	0x00000020


	//----- nvinfo : EIATTR_FRAME_SIZE
	.align		4
.L_47:
        /*003c*/ 	.byte	0x04, 0x11
        /*003e*/ 	.short	(.L_49 - .L_48)
	.align		4
.L_48:
        /*0040*/ 	.word	index@(_ZN2at6native29vectorized_elementwise_kernelILi2EZZZNS0_65_GLOBAL__N__eb3311e5_27_ActivationHardtanhKernel_cu_9e10b42f_292624hardtanh_backward_kernelERNS_14TensorIteratorERKN3c106ScalarES8_ENKUlvE_clEvENKUlvE_clEvEUlddE_St5arrayIPcLm3EEEEviT0_T1_)
        /*0044*/ 	.word	0x00000000


	//----- nvinfo : EIATTR_REGCOUNT
	.align		4
.L_49:
        /*0048*/ 	.byte	0x04, 0x2f
        /*004a*/ 	.short	(.L_51 - .L_50)
	.align		4
.L_50:
        /*004c*/ 	.word	index@(_ZN2at6native27unrolled_elementwise_kernelIZZZNS0_65_GLOBAL__N__eb3311e5_27_ActivationHardtanhKernel_cu_9e10b42f_292624hardtanh_backward_kernelERNS_14TensorIteratorERKN3c106ScalarES8_ENKUlvE_clEvENKUlvE_clEvEUlddE_St5arrayIPcLm3EELi4E23TrivialOffsetCalculatorILi2EjESF_ILi1EjENS0_6memory15LoadWithoutCastENSI_16StoreWithoutCastEEEviT_T0_T2_T3_T4_T5_)
        /*0050*/ 	.word	0x00000020


	//----- nvinfo : EIATTR_FRAME_SIZE
	.align		4
.L_51:
        /*0054*/ 	.byte	0x04, 0x11
        /*0056*/ 	.short	(.L_53 - .L_52)
	.align		4
.L_52:
        /*0058*/ 	.word	index@(_ZN2at6native27unrolled_elementwise_kernelIZZZNS0_65_GLOBAL__N__eb3311e5_27_ActivationHardtanhKernel_cu_9e10b42f_292624hardtanh_backward_kernelERNS_14TensorIteratorERKN3c106ScalarES8_ENKUlvE_clEvENKUlvE_clEvEUlddE_St5arrayIPcLm3EELi4E23TrivialOffsetCalculatorILi2EjESF_ILi1EjENS0_6memory15LoadWithoutCastENSI_16StoreWithoutCastEEEviT_T0_T2_T3_T4_T5_)
        /*005c*/ 	.word	0x00000000


	//----- nvinfo : EIATTR_REGCOUNT
	.align		4
.L_53:
        /*0060*/ 	.byte	0x04, 0x2f
        /*0062*/ 	.short	(.L_55 - .L_54)
	.align		4
.L_54:
        /*0064*/ 	.word	index@(_ZN2at6native18elementwise_kernelILi128ELi2EZNS0_22gpu_kernel_impl_nocastIZZZNS0_65_GLOBAL__N__eb3311e5_27_ActivationHardtanhKernel_cu_9e10b42f_292624hardtanh_backward_kernelERNS_14TensorIteratorERKN3c106ScalarES9_ENKUlvE_clEvENKUlvE_clEvEUlddE_EEvRNS_18TensorIteratorBaseERKT_EUliE_EEviT1_)
        /*0068*/ 	.word	0x0000000e


	//----- nvinfo : EIATTR_FRAME_SIZE
	.align		4
.L_55:
        /*006c*/ 	.byte	0x04, 0x11
        /*006e*/ 	.short	(.L_57 - .L_56)
	.align		4
.L_56:
        /*0070*/ 	.word	index@(_ZN2at6native18elementwise_kernelILi128ELi2EZNS0_22gpu_kernel_impl_nocastIZZZNS0_65_GLOBAL__N__eb3311e5_27_ActivationHardtanhKernel_cu_9e10b42f_292624hardtanh_backward_kernelERNS_14TensorIteratorERKN3c106ScalarES9_ENKUlvE_clEvENKUlvE_clEvEUlddE_EEvRNS_18TensorIteratorBaseERKT_EUliE_EEviT1_)
        /*0074*/ 	.word	0x00000000


	//----- nvinfo : EIATTR_REGCOUNT
	.align		4
.L_57:
        /*0078*/ 	.byte	0x04, 0x2f
        /*007a*/ 	.short	(.L_59 - .L_58)
	.align		4
.L_58:
        /*007c*/ 	.word	index@(_ZN2at6native27unrolled_elementwise_kernelIZZZNS0_65_GLOBAL__N__eb3311e5_27_ActivationHardtanhKernel_cu_9e10b42f_292624hardtanh_backward_kernelERNS_14TensorIteratorERKN3c106ScalarES8_ENKUlvE_clEvENKUlvE_clEvEUlddE_St5arrayIPcLm3EELi4E23TrivialOffsetCalculatorILi2EjESF_ILi1EjENS0_6memory12LoadWithCastILi2EEENSI_13StoreWithCastILi1EEEEEviT_T0_T2_T3_T4_T5_)
        /*0080*/ 	.word	0x00000028


	//----- nvinfo : EIATTR_FRAME_SIZE
	.align		4
.L_59:
        /*0084*/ 	.byte	0x04, 0x11
        /*0086*/ 	.short	(.L_61 - .L_60)
	.align		4
.L_60:
        /*0088*/ 	.word	index@(_ZN2at6native27unrolled_elementwise_kernelIZZZNS0_65_GLOBAL__N__eb3311e5_27_ActivationHardtanhKernel_cu_9e10b42f_292624hardtanh_backward_kernelERNS_14TensorIteratorERKN3c106ScalarES8_ENKUlvE_clEvENKUlvE_clEvEUlddE_St5arrayIPcLm3EELi4E23TrivialOffsetCalculatorILi2EjESF_ILi1EjENS0_6memory12LoadWithCastILi2EEENSI_13StoreWithCastILi1EEEEEviT_T0_T2_T3_T4_T5_)
        /*008c*/ 	.word	0x00000000


	//----- nvinfo : EIATTR_REGCOUNT
	.align		4
.L_61:
        /*0090*/ 	.byte	0x04, 0x2f
        /*0092*/ 	.short	(.L_63 - .L_62)
	.align		4
.L_62:
        /*0094*/ 	.word	index@(_ZN2at6native18elementwise_kernelILi128ELi4EZNS0_15gpu_kernel_implIZZZNS0_65_GLOBAL__N__eb3311e5_27_ActivationHardtanhKernel_cu_9e10b42f_292624hardtanh_backward_kernelERNS_14TensorIteratorERKN3c106ScalarES9_ENKUlvE_clEvENKUlvE_clEvEUlddE_EEvRNS_18TensorIteratorBaseERKT_EUliE_EEviT1_)
        /*0098*/ 	.word	0x0000001c


	//----- nvinfo : EIATTR_FRAME_SIZE
	.align		4
.L_63:
        /*009c*/ 	.byte	0x04, 0x11
        /*009e*/ 	.short	(.L_65 - .L_64)
	.align		4
.L_64:
        /*00a0*/ 	.word	index@(_ZN2at6native18elementwise_kernelILi128ELi4EZNS0_15gpu_kernel_implIZZZNS0_65_GLOBAL__N__eb3311e5_27_ActivationHardtanhKernel_cu_9e10b42f_292624hardtanh_backward_kernelERNS_14TensorIteratorERKN3c106ScalarES9_ENKUlvE_clEvENKUlvE_clEvEUlddE_EEvRNS_18TensorIteratorBaseERKT_EUliE_EEviT1_)
        /*00a4*/ 	.word	0x00000000


	//----- nvinfo : EIATTR_REGCOUNT
	.align		4
.L_65:
        /*00a8*/ 	.byte	0x04, 0x2f
        /*00aa*/ 	.short	(.L_67 - .L_66)
	.align		4
.L_66:
        /*00ac*/ 	.word	index@(_ZN2at6native29vectorized_elementwise_kernelILi8EZZZNS0_65_GLOBAL__N__eb3311e5_27_ActivationHardtanhKernel_cu_9e10b42f_292624hardtanh_backward_kernelERNS_14TensorIteratorERKN3c106ScalarES8_ENKUlvE_clEvENKUlvE0_clEvEUlffE_St5arrayIPcLm3EEEEviT0_T1_)
        /*00b0*/ 	.word	0x00000004


	//----- nvinfo : EIATTR_FRAME_SIZE
	.align		4
.L_67:
        /*00b4*/ 	.byte	0x04, 0x11
        /*00b6*/ 	.short	(.L_69 - .L_68)
	.align		4
.L_68:
        /*00b8*/ 	.word	index@(_ZN2at6native29vectorized_elementwise_kernelILi8EZZZNS0_65_GLOBAL__N__eb3311e5_27_ActivationHardtanhKernel_cu_9e10b42f_292624hardtanh_backward_kernelERNS_14TensorIteratorERKN3c106ScalarES8_ENKUlvE_clEvENKUlvE0_clEvEUlffE_St5arrayIPcLm3EEEEviT0_T1_)
        /*00bc*/ 	.word	0x00000000


	//----- nvinfo : EIATTR_REGCOUNT
	.align		4
.L_69:
        /*00c0*/ 	.byte	0x04, 0x2f
        /*00c2*/ 	.short	(.L_71 - .L_70)
	.align		4
.L_70:
        /*00c4*/ 	.word	index@(_ZN2at6native29vectorized_elementwise_kernelILi4EZZZNS0_65_GLOBAL__N__eb3311e5_27_ActivationHardtanhKernel_cu_9e10b42f_292624hardtanh_backward_kernelERNS_14TensorIteratorERKN3c106ScalarES8_ENKUlvE_clEvENKUlvE0_clEvEUlffE_St5arrayIPcLm3EEEEviT0_T1_)
        /*00c8*/ 	.word	0x00000020


	//----- nvinfo : EIATTR_FRAME_SIZE
	.align		4
.L_71:
        /*00cc*/ 	.byte	0x04, 0x11
        /*00ce*/ 	.short	(.L_73 - .L_72)
	.align		4
.L_72:
        /*00d0*/ 	.word	index@(_ZN2at6native29vectorized_elementwise_kernelILi4EZZZNS0_65_GLOBAL__N__eb3311e5_27_ActivationHardtanhKernel_cu_9e10b42f_292624hardtanh_backward_kernelERNS_14TensorIteratorERKN3c106ScalarES8_ENKUlvE_clEvENKUlvE0_clEvEUlffE_St5arrayIPcLm3EEEEviT0_T1_)
        /*00d4*/ 	.word	0x00000000


	//----- nvinfo : EIATTR_REGCOUNT
	.align		4
.L_73:
        /*00d8*/ 	.byte	0x04, 0x2f
        /*00da*/ 	.short	(.L_75 - .L_74)
	.align		4
.L_74:
        /*00dc*/ 	.word	index@(_ZN2at6native29vectorized_elementwise_kernelILi2EZZZNS0_65_GLOBAL__N__eb3311e5_27_ActivationHardtanhKernel_cu_9e10b42f_292624hardtanh_backward_kernelERNS_14TensorIteratorERKN3c106ScalarES8_ENKUlvE_clEvENKUlvE0_clEvEUlffE_St5arrayIPcLm3EEEEviT0_T1_)
        /*00e0*/ 	.word	0x00000020


	//----- nvinfo : EIATTR_FRAME_SIZE
	.align		4
.L_75:
        /*00e4*/ 	.byte	0x04, 0x11
        /*00e6*/ 	.short	(.L_77 - .L_76)
	.align		4
.L_76:
        /*00e8*/ 	.word	index@(_ZN2at6native29vectorized_elementwise_kernelILi2EZZZNS0_65_GLOBAL__N__eb3311e5_27_ActivationHardtanhKernel_cu_9e10b42f_292624hardtanh_backward_kernelERNS_14TensorIteratorERKN3c106ScalarES8_ENKUlvE_clEvENKUlvE0_clEvEUlffE_St5arrayIPcLm3EEEEviT0_T1_)
        /*00ec*/ 	.word	0x00000000


	//----- nvinfo : EIATTR_REGCOUNT
	.align		4
.L_77:
        /*00f0*/ 	.byte	0x04, 0x2f
        /*00f2*/ 	.short	(.L_79 - .L_78)
	.align		4
.L_78:
        /*00f4*/ 	.word	index@(_ZN2at6native27unrolled_elementwise_kernelIZZZNS0_65_GLOBAL__N__eb3311e5_27_ActivationHardtanhKernel_cu_9e10b42f_292624hardtanh_backward_kernelERNS_14TensorIteratorERKN3c106ScalarES8_ENKUlvE_clEvENKUlvE0_clEvEUlffE_St5arrayIPcLm3EELi4E23TrivialOffsetCalculatorILi2EjESF_ILi1EjENS0_6memory15LoadWithoutCastENSI_16StoreWithoutCastEEEviT_T0_T2_T3_T4_T5_)
        /*00f8*/ 	.word	0x00000018


	//----- nvinfo : EIATTR_FRAME_SIZE
	.align		4
.L_79:
        /*00fc*/ 	.byte	0x04, 0x11
        /*00fe*/ 	.short	(.L_81 - .L_80)
	.align		4
.L_80:
        /*0100*/ 	.word	index@(_ZN2at6native27unrolled_elementwise_kernelIZZZNS0_65_GLOBAL__N__eb3311e5_27_ActivationHardtanhKernel_cu_9e10b42f_292624hardtanh_backward_kernelERNS_14TensorIteratorERKN3c106ScalarES8_ENKUlvE_clEvENKUlvE0_clEvEUlffE_St5arrayIPcLm3EELi4E23TrivialOffsetCalculatorILi2EjESF_ILi1EjENS0_6memory15LoadWithoutCastENSI_16StoreWithoutCastEEEviT_T0_T2_T3_T4_T5_)
        /*0104*/ 	.word	0x00000000


	//----- nvinfo : EIATTR_REGCOUNT
	.align		4
.L_81:
        /*0108*/ 	.byte	0x04, 0x2f
        /*010a*/ 	.short	(.L_83 - .L_82)
	.align		4
.L_82:
        /*010c*/ 	.word	index@(_ZN2at6native18elementwise_kernelILi128ELi2EZNS0_22gpu_kernel_impl_nocastIZZZNS0_65_GLOBAL__N__eb3311e5_27_ActivationHardtanhKernel_cu_9e10b42f_292624hardtanh_backward_kernelERNS_14TensorIteratorERKN3c106ScalarES9_ENKUlvE_clEvENKUlvE0_clEvEUlffE_EEvRNS_18TensorIteratorBaseERKT_EUliE_EEviT1_)
        /*0110*/ 	.word	0x0000000e


	//----- nvinfo : EIATTR_FRAME_SIZE
	.align		4
.L_83:
        /*0114*/ 	.byte	0x04, 0x11
        /*0116*/ 	.short	(.L_85 - .L_84)
	.align		4
.L_84:
        /*0118*/ 	.word	index@(_ZN2at6native18elementwise_kernelILi128ELi2EZNS0_22gpu_kernel_impl_nocastIZZZNS0_65_GLOBAL__N__eb3311e5_27_ActivationHardtanhKernel_cu_9e10b42f_292624hardtanh_backward_kernelERNS_14TensorIteratorERKN3c106ScalarES9_ENKUlvE_clEvENKUlvE0_clEvEUlffE_EEvRNS_18TensorIteratorBaseERKT_EUliE_EEviT1_)
        /*011c*/ 	.word	0x00000000


	//----- nvinfo : EIATTR_REGCOUNT
	.align		4
.L_85:
        /*0120*/ 	.byte	0x04, 0x2f
        /*0122*/ 	.short	(.L_87 - .L_86)
	.align		4
.L_86:
        /*0124*/ 	.word	index@(_ZN2at6native27unrolled_elementwise_kernelIZZZNS0_65_GLOBAL__N__eb3311e5_27_ActivationHardtanhKernel_cu_9e10b42f_292624hardtanh_backward_kernelERNS_14TensorIteratorERKN3c106ScalarES8_ENKUlvE_clEvENKUlvE0_clEvEUlffE_St5arrayIPcLm3EELi4E23TrivialOffsetCalculatorILi2EjESF_ILi1EjENS0_6memory12LoadWithCastILi2EEENSI_13StoreWithCastILi1EEEEEviT_T0_T2_T3_T4_T5_)
        /*0128*/ 	.word	0x00000020


	//----- nvinfo : EIATTR_FRAME_SIZE
	.align		4
.L_87:
        /*012c*/ 	.byte	0x04, 0x11
        /*012e*/ 	.short	(.L_89 - .L_88)
	.align		4
.L_88:
        /*0130*/ 	.word	index@(_ZN2at6native27unrolled_elementwise_kernelIZZZNS0_65_GLOBAL__N__eb3311e5_27_ActivationHardtanhKernel_cu_9e10b42f_292624hardtanh_backward_kernelERNS_14TensorIteratorERKN3c106ScalarES8_ENKUlvE_clEvENKUlvE0_clEvEUlffE_St5arrayIPcLm3EELi4E23TrivialOffsetCalculatorILi2EjESF_ILi1EjENS0_6memory12LoadWithCastILi2EEENSI_13StoreWithCastILi1EEEEEviT_T0_T2_T3_T4_T5_)
        /*0134*/ 	.word	0x00000000


	//----- nvinfo : EIATTR_REGCOUNT
	.align		4
.L_89:
        /*0138*/ 	.byte	0x04, 0x2f
        /*013a*/ 	.short	(.L_91 - .L_90)
	.align		4
.L_90:
        /*013c*/ 	.word	index@(_ZN2at6native18elementwise_kernelILi128ELi4EZNS0_15gpu_kernel_implIZZZNS0_65_GLOBAL__N__eb3311e5_27_ActivationHardtanhKernel_cu_9e10b42f_292624hardtanh_backward_kernelERNS_14TensorIteratorERKN3c106ScalarES9_ENKUlvE_clEvENKUlvE0_clEvEUlffE_EEvRNS_18TensorIteratorBaseERKT_EUliE_EEviT1_)
        /*0140*/ 	.word	0x0000001a


	//----- nvinfo : EIATTR_FRAME_SIZE
	.align		4
.L_91:
        /*0144*/ 	.byte	0x04, 0x11
        /*0146*/ 	.short	(.L_93 - .L_92)
	.align		4
.L_92:
        /*0148*/ 	.word	index@(_ZN2at6native18elementwise_kernelILi128ELi4EZNS0_15gpu_kernel_implIZZZNS0_65_GLOBAL__N__eb3311e5_27_ActivationHardtanhKernel_cu_9e10b42f_292624hardtanh_backward_kernelERNS_14TensorIteratorERKN3c106ScalarES9_ENKUlvE_clEvENKUlvE0_clEvEUlffE_EEvRNS_18TensorIteratorBaseERKT_EUliE_EEviT1_)
        /*014c*/ 	.word	0x00000000


	//----- nvinfo : EIATTR_REGCOUNT
	.align		4
.L_93:
        /*0150*/ 	.byte	0x04, 0x2f
        /*0152*/ 	.short	(.L_95 - .L_94)
	.align		4
.L_94:
        /*0154*/ 	.word	index@(_ZN2at6native29vectorized_elementwise_kernelILi8EZZZNS0_65_GLOBAL__N__eb3311e5_27_ActivationHardtanhKernel_cu_9e10b42f_292624hardtanh_backward_kernelERNS_14TensorIteratorERKN3c106ScalarES8_ENKUlvE_clEvENKUlvE1_clEvEUlNS5_4HalfESB_E_St5arrayIPcLm3EEEEviT0_T1_)
        /*0158*/ 	.word	0x00000004


	//----- nvinfo : EIATTR_FRAME_SIZE
	.align		4
.L_95:
        /*015c*/ 	.byte	0x04, 0x11
        /*015e*/ 	.short	(.L_97 - .L_96)
	.align		4
.L_96:
        /*0160*/ 	.word	index@(_ZN2at6native29vectorized_elementwise_kernelILi8EZZZNS0_65_GLOBAL__N__eb3311e5_27_ActivationHardtanhKernel_cu_9e10b42f_292624hardtanh_backward_kernelERNS_14TensorIteratorERKN3c106ScalarES8_ENKUlvE_clEvENKUlvE1_clEvEUlNS5_4HalfESB_E_St5arrayIPcLm3EEEEviT0_T1_)
        /*0164*/ 	.word	0x00000000


	//----- nvinfo : EIATTR_REGCOUNT
	.align		4
.L_97:
        /*0168*/ 	.byte	0x04, 0x2f
        /*016a*/ 	.short	(.L_99 - .L_98)
	.align		4
.L_98:
        /*016c*/ 	.word	index@(_ZN2at6native29vectorized_elementwise_kernelILi4EZZZNS0_65_GLOBAL__N__eb3311e5_27_ActivationHardtanhKernel_cu_9e10b42f_292624hardtanh_backward_kernelERNS_14TensorIteratorERKN3c106ScalarES8_ENKUlvE_clEvENKUlvE1_clEvEUlNS5_4HalfESB_E_St5arrayIPcLm3EEEEviT0_T1_)
        /*0170*/ 	.word	0x00000020


	//----- nvinfo : EIATTR_FRAME_SIZE
	.align		4
.L_99:
        /*0174*/ 	.byte	0x04, 0x11
        /*0176*/ 	.short	(.L_101 - .L_100)
	.align		4
.L_100:
        /*0178*/ 	.word	index@(_ZN2at6native29vectorized_elementwise_kernelILi4EZZZNS0_65_GLOBAL__N__eb3311e5_27_ActivationHardtanhKernel_cu_9e10b42f_292624hardtanh_backward_kernelERNS_14TensorIteratorERKN3c106ScalarES8_ENKUlvE_clEvENKUlvE1_clEvEUlNS5_4HalfESB_E_St5arrayIPcLm3EEEEviT0_T1_)
        /*017c*/ 	.word	0x00000000


	//----- nvinfo : EIATTR_REGCOUNT
	.align		4
.L_101:
        /*0180*/ 	.byte	0x04, 0x2f
        /*0182*/ 	.short	(.L_103 - .L_102)
	.align		4
.L_102:
        /*0184*/ 	.word	index@(_ZN2at6native29vectorized_elementwise_kernelILi2EZZZNS0_65_GLOBAL__N__eb3311e5_27_ActivationHardtanhKernel_cu_9e10b42f_292624hardtanh_backward_kernelERNS_14TensorIteratorERKN3c106ScalarES8_ENKUlvE_clEvENKUlvE1_clEvEUlNS5_4HalfESB_E_St5arrayIPcLm3EEEEviT0_T1_)
        /*0188*/ 	.word	0x00000020


	//----- nvinfo : EIATTR_FRAME_SIZE
	.align		4
.L_103:
        /*018c*/ 	.byte	0x04, 0x11
        /*018e*/ 	.short	(.L_105 - .L_104)
	.align		4
.L_104:
        /*0190*/ 	.word	index@(_ZN2at6native29vectorized_elementwise_kernelILi2EZZZNS0_65_GLOBAL__N__eb3311e5_27_ActivationHardtanhKernel_cu_9e10b42f_292624hardtanh_backward_kernelERNS_14TensorIteratorERKN3c106ScalarES8_ENKUlvE_clEvENKUlvE1_clEvEUlNS5_4HalfESB_E_St5arrayIPcLm3EEEEviT0_T1_)
        /*0194*/ 	.word	0x00000000


	//----- nvinfo : EIATTR_REGCOUNT
	.align		4
.L_105:
        /*0198*/ 	.byte	0x04, 0x2f
        /*019a*/ 	.short	(.L_107 - .L_106)
	.align		4
.L_106:
        /*019c*/ 	.word	index@(_ZN2at6native27unrolled_elementwise_kernelIZZZNS0_65_GLOBAL__N__eb3311e5_27_ActivationHardtanhKernel_cu_9e10b42f_292624hardtanh_backward_kernelERNS_14TensorIteratorERKN3c106ScalarES8_ENKUlvE_clEvENKUlvE1_clEvEUlNS5_4HalfESB_E_St5arrayIPcLm3EELi4E23TrivialOffsetCalculatorILi2EjESG_ILi1EjENS0_6memory15LoadWithoutCastENSJ_16StoreWithoutCastEEEviT_T0_T2_T3_T4_T5_)
        /*01a0*/ 	.word	0x0000001d


	//----- nvinfo : EIATTR_FRAME_SIZE
	.align		4
.L_107:
        /*01a4*/ 	.byte	0x04, 0x11
        /*01a6*/ 	.short	(.L_109 - .L_108)
	.align		4
.L_108:
        /*01a8*/ 	.word	index@(_ZN2at6native27unrolled_elementwise_kernelIZZZNS0_65_GLOBAL__N__eb3311e5_27_ActivationHardtanhKernel_cu_9e10b42f_292624hardtanh_backward_kernelERNS_14TensorIteratorERKN3c106ScalarES8_ENKUlvE_clEvENKUlvE1_clEvEUlNS5_4HalfESB_E_St5arrayIPcLm3EELi4E23TrivialOffsetCalculatorILi2EjESG_ILi1EjENS0_6memory15LoadWithoutCastENSJ_16StoreWithoutCastEEEviT_T0_T2_T3_T4_T5_)
        /*01ac*/ 	.word	0x00000000


	//----- nvinfo : EIATTR_REGCOUNT
	.align		4
.L_109:
        /*01b0*/ 	.byte	0x04, 0x2f
        /*01b2*/ 	.short	(.L_111 - .L_110)
	.align		4
.L_110:
        /*01b4*/ 	.word	index@(_ZN2at6native18elementwise_kernelILi128ELi4EZNS0_22gpu_kernel_impl_nocastIZZZNS0_65_GLOBAL__N__eb3311e5_27_ActivationHardtanhKernel_cu_9e10b42f_292624hardtanh_backward_kernelERNS_14TensorIteratorERKN3c106ScalarES9_ENKUlvE_clEvENKUlvE1_clEvEUlNS6_4HalfESC_E_EEvRNS_18TensorIteratorBaseERKT_EUliE_EEviT1_)
        /*01b8*/ 	.word	0x0000000c


	//----- nvinfo : EIATTR_FRAME_SIZE
	.align		4
.L_111:
        /*01bc*/ 	.byte	0x04, 0x11
        /*01be*/ 	.short	(.L_113 - .L_112)
	.align		4
.L_112:
        /*01c0*/ 	.word	index@(_ZN2at6native18elementwise_kernelILi128ELi4EZNS0_22gpu_kernel_impl_nocastIZZZNS0_65_GLOBAL__N__eb3311e5_27_ActivationHardtanhKernel_cu_9e10b42f_292624hardtanh_backward_kernelERNS_14TensorIteratorERKN3c106ScalarES9_ENKUlvE_clEvENKUlvE1_clEvEUlNS6_4HalfESC_E_EEvRNS_18TensorIteratorBaseERKT_EUliE_EEviT1_)
        /*01c4*/ 	.word	0x00000000


	//----- nvinfo : EIATTR_REGCOUNT
	.align		4
.L_113:
        /*01c8*/ 	.byte	0x04, 0x2f
        /*01ca*/ 	.short	(.L_115 - .L_114)
	.align		4
.L_114:
        /*01cc*/ 	.word	index@(_ZN2at6native27unrolled_elementwise_kernelIZZZNS0_65_GLOBAL__N__eb3311e5_27_ActivationHardtanhKernel_cu_9e10b42f_292624hardtanh_backward_kernelERNS_14TensorIteratorERKN3c106ScalarES8_ENKUlvE_clEvENKUlvE1_clEvEUlNS5_4HalfESB_E_St5arrayIPcLm3EELi4E23TrivialOffsetCalculatorILi2EjESG_ILi1EjENS0_6memory12LoadWithCastILi2EEENSJ_13StoreWithCastILi1EEEEEviT_T0_T2_T3_T4_T5_)
        /*01d0*/ 	.word	0x0000001f


	//----- nvinfo : EIATTR_FRAME_SIZE
	.align		4
.L_115:
        /*01d4*/ 	.byte	0x04, 0x11
        /*01d6*/ 	.short	(.L_117 - .L_116)
	.align		4
.L_116:
        /*01d8*/ 	.word	index@(_ZN2at6native27unrolled_elementwise_kernelIZZZNS0_65_GLOBAL__N__eb3311e5_27_ActivationHardtanhKernel_cu_9e10b42f_292624hardtanh_backward_kernelERNS_14TensorIteratorERKN3c106ScalarES8_ENKUlvE_clEvENKUlvE1_clEvEUlNS5_4HalfESB_E_St5arrayIPcLm3EELi4E23TrivialOffsetCalculatorILi2EjESG_ILi1EjENS0_6memory12LoadWithCastILi2EEENSJ_13StoreWithCastILi1EEEEEviT_T0_T2_T3_T4_T5_)
        /*01dc*/ 	.word	0x00000000


	//----- nvinfo : EIATTR_REGCOUNT
	.align		4
.L_117:
        /*01e0*/ 	.byte	0x04, 0x2f
        /*01e2*/ 	.short	(.L_119 - .L_118)
	.align		4
.L_118:
        /*01e4*/ 	.word	index@(_ZN2at6native18elementwise_kernelILi128ELi4EZNS0_15gpu_kernel_implIZZZNS0_65_GLOBAL__N__eb3311e5_27_ActivationHardtanhKernel_cu_9e10b42f_292624hardtanh_backward_kernelERNS_14TensorIteratorERKN3c106ScalarES9_ENKUlvE_clEvENKUlvE1_clEvEUlNS6_4HalfESC_E_EEvRNS_18TensorIteratorBaseERKT_EUliE_EEviT1_)
        /*01e8*/ 	.word	0x0000001a


	//----- nvinfo : EIATTR_FRAME_SIZE
	.align		4
.L_119:
        /*01ec*/ 	.byte	0x04, 0x11
        /*01ee*/ 	.short	(.L_121 - .L_120)
	.align		4
.L_120:
        /*01f0*/ 	.word	index@(_ZN2at6native18elementwise_kernelILi128ELi4EZNS0_15gpu_kernel_implIZZZNS0_65_GLOBAL__N__eb3311e5_27_ActivationHardtanhKernel_cu_9e10b42f_292624hardtanh_backward_kernelERNS_14TensorIteratorERKN3c106ScalarES9_ENKUlvE_clEvENKUlvE1_clEvEUlNS6_4HalfESC_E_EEvRNS_18TensorIteratorBaseERKT_EUliE_EEviT1_)
        /*01f4*/ 	.word	0x00000000


	//----- nvinfo : EIATTR_REGCOUNT
	.align		4
.L_121:
        /*01f8*/ 	.byte	0x04, 0x2f
        /*01fa*/ 	.short	(.L_123 - .L_122)
	.align		4
.L_122:
        /*01fc*/ 	.word	index@(_ZN2at6native29vectorized_elementwise_kernelILi8EZZZNS0_65_GLOBAL__N__eb3311e5_27_ActivationHardtanhKernel_cu_9e10b42f_292624hardtanh_backward_kernelERNS_14TensorIteratorERKN3c106ScalarES8_ENKUlvE_clEvENKUlvE2_clEvEUlNS5_8BFloat16ESB_E_St5arrayIPcLm3EEEEviT0_T1_)
        /*0200*/ 	.word	0x00000004


	//----- nvinfo : EIATTR_FRAME_SIZE
	.align		4
.L_123:
        /*0204*/ 	.byte	0x04, 0x11
        /*0206*/ 	.short	(.L_125 - .L_124)
	.align		4
.L_124:
        /*0208*/ 	.word	index@(_ZN2at6native29vectorized_elementwise_kernelILi8EZZZNS0_65_GLOBAL__N__eb3311e5_27_ActivationHardtanhKernel_cu_9e10b42f_292624hardtanh_backward_kernelERNS_14TensorIteratorERKN3c106ScalarES8_ENKUlvE_clEvENKUlvE2_clEvEUlNS5_8BFloat16ESB_E_St5arrayIPcLm3EEEEviT0_T1_)
        /*020c*/ 	.word	0x00000000


	//----- nvinfo : EIATTR_REGCOUNT
	.align		4
.L_125:
        /*0210*/ 	.byte	0x04, 0x2f
        /*0212*/ 	.short	(.L_127 - .L_126)
	.align		4
.L_126:
        /*0214*/ 	.word	index@(_ZN2at6native29vectorized_elementwise_kernelILi4EZZZNS0_65_GLOBAL__N__eb3311e5_27_ActivationHardtanhKernel_cu_9e10b42f_292624hardtanh_backward_kernelERNS_14TensorIteratorERKN3c106ScalarES8_ENKUlvE_clEvENKUlvE2_clEvEUlNS5_8BFloat16ESB_E_St5arrayIPcLm3EEEEviT0_T1_)
        /*0218*/ 	.word	0x00000020


	//----- nvinfo : EIATTR_FRAME_SIZE
	.align		4
.L_127:
        /*021c*/ 	.byte	0x04, 0x11
        /*021e*/ 	.short	(.L_129 - .L_128)
	.align		4
.L_128:
        /*0220*/ 	.word	index@(_ZN2at6native29vectorized_elementwise_kernelILi4EZZZNS0_65_GLOBAL__N__eb3311e5_27_ActivationHardtanhKernel_cu_9e10b42f_292624hardtanh_backward_kernelERNS_14TensorIteratorERKN3c106ScalarES8_ENKUlvE_clEvENKUlvE2_clEvEUlNS5_8BFloat16ESB_E_St5arrayIPcLm3EEEEviT0_T1_)
        /*0224*/ 	.word	0x00000000


	//----- nvinfo : EIATTR_REGCOUNT
	.align		4
.L_129:
        /*0228*/ 	.byte	0x04, 0x2f
        /*022a*/ 	.short	(.L_131 - .L_130)
	.align		4
.L_130:
        /*022c*/ 	.word	index@(_ZN2at6native29vectorized_elementwise_kernelILi2EZZZNS0_65_GLOBAL__N__eb3311e5_27_ActivationHardtanhKernel_cu_9e10b42f_292624hardtanh_backward_kernelERNS_14TensorIteratorERKN3c106ScalarES8_ENKUlvE_clEvENKUlvE2_clEvEUlNS5_8BFloat16ESB_E_St5arrayIPcLm3EEEEviT0_T1_)
        /*0230*/ 	.word	0x00000020


	//----- nvinfo : EIATTR_FRAME_SIZE
	.align		4
.L_131:
        /*0234*/ 	.byte	0x04, 0x11
        /*0236*/ 	.short	(.L_133 - .L_132)
	.align		4
.L_132:
        /*0238*/ 	.word	index@(_ZN2at6native29vectorized_elementwise_kernelILi2EZZZNS0_65_GLOBAL__N__eb3311e5_27_ActivationHardtanhKernel_cu_9e10b42f_292624hardtanh_backward_kernelERNS_14TensorIteratorERKN3c106ScalarES8_ENKUlvE_clEvENKUlvE2_clEvEUlNS5_8BFloat16ESB_E_St5arrayIPcLm3EEEEviT0_T1_)
        /*023c*/ 	.word	0x00000000


	//----- nvinfo : EIATTR_REGCOUNT
	.align		4
.L_133:
        /*0240*/ 	.byte	0x04, 0x2f
        /*0242*/ 	.short	(.L_135 - .L_134)
	.align		4
.L_134:
        /*0244*/ 	.word	index@(_ZN2at6native27unrolled_elementwise_kernelIZZZNS0_65_GLOBAL__N__eb3311e5_27_ActivationHardtanhKernel_cu_9e10b42f_292624hardtanh_backward_kernelERNS_14TensorIteratorERKN3c106ScalarES8_ENKUlvE_clEvENKUlvE2_clEvEUlNS5_8BFloat16ESB_E_St5arrayIPcLm3EELi4E23TrivialOffsetCalculatorILi2EjESG_ILi1EjENS0_6memory15LoadWithoutCastENSJ_16StoreWithoutCastEEEviT_T0_T2_T3_T4_T5_)
        /*0248*/ 	.word	0x0000001b


	//----- nvinfo : EIATTR_FRAME_SIZE
	.align		4
.L_135:
        /*024c*/ 	.byte	0x04, 0x11
        /*024e*/ 	.short	(.L_137 - .L_136)
	.align		4
.L_136:
        /*0250*/ 	.word	index@(_ZN2at6native27unrolled_elementwise_kernelIZZZNS0_65_GLOBAL__N__eb3311e5_27_ActivationHardtanhKernel_cu_9e10b42f_292624hardtanh_backward_kernelERNS_14TensorIteratorERKN3c106ScalarES8_ENKUlvE_clEvENKUlvE2_clEvEUlNS5_8BFloat16ESB_E_St5arrayIPcLm3EELi4E23TrivialOffsetCalculatorILi2EjESG_ILi1EjENS0_6memory15LoadWithoutCastENSJ_16StoreWithoutCastEEEviT_T0_T2_T3_T4_T5_)
        /*0254*/ 	.word	0x00000000


	//----- nvinfo : EIATTR_REGCOUNT
	.align		4
.L_137:
        /*0258*/ 	.byte	0x04, 0x2f
        /*025a*/ 	.short	(.L_139 - .L_138)
	.align		4
.L_138:
        /*025c*/ 	.word	index@(_ZN2at6native18elementwise_kernelILi128ELi4EZNS0_22gpu_kernel_impl_nocastIZZZNS0_65_GLOBAL__N__eb3311e5_27_ActivationHardtanhKernel_cu_9e10b42f_292624hardtanh_backward_kernelERNS_14TensorIteratorERKN3c106ScalarES9_ENKUlvE_clEvENKUlvE2_clEvEUlNS6_8BFloat16ESC_E_EEvRNS_18TensorIteratorBaseERKT_EUliE_EEviT1_)
        /*0260*/ 	.word	0x0000000c


	//----- nvinfo : EIATTR_FRAME_SIZE
	.align		4
.L_139:
        /*0264*/ 	.byte	0x04, 0x11
        /*0266*/ 	.short	(.L_141 - .L_140)
	.align		4
.L_140:
        /*0268*/ 	.word	index@(_ZN2at6native18elementwise_kernelILi128ELi4EZNS0_22gpu_kernel_impl_nocastIZZZNS0_65_GLOBAL__N__eb3311e5_27_ActivationHardtanhKernel_cu_9e10b42f_292624hardtanh_backward_kernelERNS_14TensorIteratorERKN3c106ScalarES9_ENKUlvE_clEvENKUlvE2_clEvEUlNS6_8BFloat16ESC_E_EEvRNS_18TensorIteratorBaseERKT_EUliE_EEviT1_)
        /*026c*/ 	.word	0x00000000


	//----- nvinfo : EIATTR_REGCOUNT
	.align		4
.L_141:
        /*0270*/ 	.byte	0x04, 0x2f
        /*0272*/ 	.short	(.L_143 - .L_142)
	.align		4
.L_142:
        /*0274*/ 	.word	index@(_ZN2at6native27unrolled_elementwise_kernelIZZZNS0_65_GLOBAL__N__eb3311e5_27_ActivationHardtanhKernel_cu_9e10b42f_292624hardtanh_backward_kernelERNS_14TensorIteratorERKN3c106ScalarES8_ENKUlvE_clEvENKUlvE2_clEvEUlNS5_8BFloat16ESB_E_St5arrayIPcLm3EELi4E23TrivialOffsetCalculatorILi2EjESG_ILi1EjENS0_6memory12LoadWithCastILi2EEENSJ_13StoreWithCastILi1EEEEEviT_T0_T2_T3_T4_T5_)
        /*0278*/ 	.word	0x0000001f


	//----- nvinfo : EIATTR_FRAME_SIZE
	.align		4
.L_143:
        /*027c*/ 	.byte	0x04, 0x11
        /*027e*/ 	.short	(.L_145 - .L_144)
	.align		4
.L_144:
        /*0280*/ 	.word	index@(_ZN2at6native27unrolled_elementwise_kernelIZZZNS0_65_GLOBAL__N__eb3311e5_27_ActivationHardtanhKernel_cu_9e10b42f_292624hardtanh_backward_kernelERNS_14TensorIteratorERKN3c106ScalarES8_ENKUlvE_clEvENKUlvE2_clEvEUlNS5_8BFloat16ESB_E_St5arrayIPcLm3EELi4E23TrivialOffsetCalculatorILi2EjESG_ILi1EjENS0_6memory12LoadWithCastILi2EEENSJ_13StoreWithCastILi1EEEEEviT_T0_T2_T3_T4_T5_)
        /*0284*/ 	.word	0x00000000


	//----- nvinfo : EIATTR_REGCOUNT
	.align		4
.L_145:
        /*0288*/ 	.byte	0x04, 0x2f
        /*028a*/ 	.short	(.L_147 - .L_146)
	.align		4
.L_146:
        /*028c*/ 	.word	index@(_ZN2at6native18elementwise_kernelILi128ELi4EZNS0_15gpu_kernel_implIZZZNS0_65_GLOBAL__N__eb3311e5_27_ActivationHardtanhKernel_cu_9e10b42f_292624hardtanh_backward_kernelERNS_14TensorIteratorERKN3c106ScalarES9_ENKUlvE_clEvENKUlvE2_clEvEUlNS6_8BFloat16ESC_E_EEvRNS_18TensorIteratorBaseERKT_EUliE_EEviT1_)
        /*0290*/ 	.word	0x0000001a


	//----- nvinfo : EIATTR_FRAME_SIZE
	.align		4
.L_147:
        /*0294*/ 	.byte	0x04, 0x11
        /*0296*/ 	.short	(.L_149 - .L_148)
	.align		4
.L_148:
        /*0298*/ 	.word	index@(_ZN2at6native18elementwise_kernelILi128ELi4EZNS0_15gpu_kernel_implIZZZNS0_65_GLOBAL__N__eb3311e5_27_ActivationHardtanhKernel_cu_9e10b42f_292624hardtanh_backward_kernelERNS_14TensorIteratorERKN3c106ScalarES9_ENKUlvE_clEvENKUlvE2_clEvEUlNS6_8BFloat16ESC_E_EEvRNS_18TensorIteratorBaseERKT_EUliE_EEviT1_)
        /*029c*/ 	.word	0x00000000


	//----- nvinfo : EIATTR_MIN_STACK_SIZE
	.align		4
.L_149:
        /*02a0*/ 	.byte	0x04, 0x12
        /*02a2*/ 	.short	(.L_151 - .L_150)
	.align		4
.L_150:
        /*02a4*/ 	.word	index@(_ZN2at6native18elementwise_kernelILi128ELi4EZNS0_15gpu_kernel_implIZZZNS0_65_GLOBAL__N__eb3311e5_27_ActivationHardtanhKernel_cu_9e10b42f_292624hardtanh_backward_kernelERNS_14TensorIteratorERKN3c106ScalarES9_ENKUlvE_clEvENKUlvE2_clEvEUlNS6_8BFloat16ESC_E_EEvRNS_18TensorIteratorBaseERKT_EUliE_EEviT1_)
        /*02a8*/ 	.word	0x00000000


	//----- nvinfo : EIATTR_MIN_STACK_SIZE
	.align		4
.L_151:
        /*02ac*/ 	.byte	0x04, 0x12
        /*02ae*/ 	.short	(.L_153 - .L_152)
	.align		4
.L_152:
        /*02b0*/ 	.word	index@(_ZN2at6native27unrolled_elementwise_kernelIZZZNS0_65_GLOBAL__N__eb3311e5_27_ActivationHardtanhKernel_cu_9e10b42f_292624hardtanh_backward_kernelERNS_14TensorIteratorERKN3c106ScalarES8_ENKUlvE_clEvENKUlvE2_clEvEUlNS5_8BFloat16ESB_E_St5arrayIPcLm3EELi4E23TrivialOffsetCalculatorILi2EjESG_ILi1EjENS0_6memory12LoadWithCastILi2EEENSJ_13StoreWithCastILi1EEEEEviT_T0_T2_T3_T4_T5_)
        /*02b4*/ 	.word	0x00000000


	//----- nvinfo : EIATTR_MIN_STACK_SIZE
	.align		4
.L_153:
        /*02b8*/ 	.byte	0x04, 0x12
        /*02ba*/ 	.short	(.L_155 - .L_154)
	.align		4
.L_154:
        /*02bc*/ 	.word	index@(_ZN2at6native18elementwise_kernelILi128ELi4EZNS0_22gpu_kernel_impl_nocastIZZZNS0_65_GLOBAL__N__eb3311e5_27_ActivationHardtanhKernel_cu_9e10b42f_292624hardtanh_backward_kernelERNS_14TensorIteratorERKN3c106ScalarES9_ENKUlvE_clEvENKUlvE2_clEvEUlNS6_8BFloat16ESC_E_EEvRNS_18TensorIteratorBaseERKT_EUliE_EEviT1_)
        /*02c0*/ 	.word	0x00000000


	//----- nvinfo : EIATTR_MIN_STACK_SIZE
	.align		4
.L_155:
        /*02c4*/ 	.byte	0x04, 0x12
        /*02c6*/ 	.short	(.L_157 - .L_156)
	.align		4
.L_156:
        /*02c8*/ 	.word	index@(_ZN2at6native27unrolled_elementwise_kernelIZZZNS0_65_GLOBAL__N__eb3311e5_27_ActivationHardtanhKernel_cu_9e10b42f_292624hardtanh_backward_kernelERNS_14TensorIteratorERKN3c106ScalarES8_ENKUlvE_clEvENKUlvE2_clEvEUlNS5_8BFloat16ESB_E_St5arrayIPcLm3EELi4E23TrivialOffsetCalculatorILi2EjESG_ILi1EjENS0_6memory15LoadWithoutCastENSJ_16StoreWithoutCastEEEviT_T0_T2_T3_T4_T5_)
        /*02cc*/ 	.word	0x00000000


	//----- nvinfo : EIATTR_MIN_STACK_SIZE
	.align		4
.L_157:
        /*02d0*/ 	.byte	0x04, 0x12
        /*02d2*/ 	.short	(.L_159 - .L_158)
	.align		4
.L_158:
        /*02d4*/ 	.word	index@(_ZN2at6native29vectorized_elementwise_kernelILi2EZZZNS0_65_GLOBAL__N__eb3311e5_27_ActivationHardtanhKernel_cu_9e10b42f_292624hardtanh_backward_kernelERNS_14TensorIteratorERKN3c106ScalarES8_ENKUlvE_clEvENKUlvE2_clEvEUlNS5_8BFloat16ESB_E_St5arrayIPcLm3EEEEviT0_T1_)
        /*02d8*/ 	.word	0x00000000


	//----- nvinfo : EIATTR_MIN_STACK_SIZE
	.align		4
.L_159:
        /*02dc*/ 	.byte	0x04, 0x12
        /*02de*/ 	.short	(.L_161 - .L_160)
	.align		4
.L_160:
        /*02e0*/ 	.word	index@(_ZN2at6native29vectorized_elementwise_kernelILi4EZZZNS0_65_GLOBAL__N__eb3311e5_27_ActivationHardtanhKernel_cu_9e10b42f_292624hardtanh_backward_kernelERNS_14TensorIteratorERKN3c106ScalarES8_ENKUlvE_clEvENKUlvE2_clEvEUlNS5_8BFloat16ESB_E_St5arrayIPcLm3EEEEviT0_T1_)
        /*02e4*/ 	.word	0x00000000


	//----- nvinfo : EIATTR_MIN_STACK_SIZE
	.align		4
.L_161:
        /*02e8*/ 	.byte	0x04, 0x12
        /*02ea*/ 	.short	(.L_163 - .L_162)
	.align		4
.L_162:
        /*02ec*/ 	.word	index@(_ZN2at6native29vectorized_elementwise_kernelILi8EZZZNS0_65_GLOBAL__N__eb3311e5_27_ActivationHardtanhKernel_cu_9e10b42f_292624hardtanh_backward_kernelERNS_14TensorIteratorERKN3c106ScalarES8_ENKUlvE_clEvENKUlvE2_clEvEUlNS5_8BFloat16ESB_E_St5arrayIPcLm3EEEEviT0_T1_)
        /*02f0*/ 	.word	0x00000000


	//----- nvinfo : EIATTR_MIN_STACK_SIZE
	.align		4
.L_163:
        /*02f4*/ 	.byte	0x04, 0x12
        /*02f6*/ 	.short	(.L_165 - .L_164)
	.align		4
.L_164:
        /*02f8*/ 	.word	index@(_ZN2at6native18elementwise_kernelILi128ELi4EZNS0_15gpu_kernel_implIZZZNS0_65_GLOBAL__N__eb3311e5_27_ActivationHardtanhKernel_cu_9e10b42f_292624hardtanh_backward_kernelERNS_14TensorIteratorERKN3c106ScalarES9_ENKUlvE_clEvENKUlvE1_clEvEUlNS6_4HalfESC_E_EEvRNS_18TensorIteratorBaseERKT_EUliE_EEviT1_)
        /*02fc*/ 	.word	0x00000000


	//----- nvinfo : EIATTR_MIN_STACK_SIZE
	.align		4
.L_165:
        /*0300*/ 	.byte	0x04, 0x12
        /*0302*/ 	.short	(.L_167 - .L_166)
	.align		4
.L_166:
        /*0304*/ 	.word	index@(_ZN2at6native27unrolled_elementwise_kernelIZZZNS0_65_GLOBAL__N__eb3311e5_27_ActivationHardtanhKernel_cu_9e10b42f_292624hardtanh_backward_kernelERNS_14TensorIteratorERKN3c106ScalarES8_ENKUlvE_clEvENKUlvE1_clEvEUlNS5_4HalfESB_E_St5arrayIPcLm3EELi4E23TrivialOffsetCalculatorILi2EjESG_ILi1EjENS0_6memory12LoadWithCastILi2EEENSJ_13StoreWithCastILi1EEEEEviT_T0_T2_T3_T4_T5_)
        /*0308*/ 	.word	0x00000000


	//----- nvinfo : EIATTR_MIN_STACK_SIZE
	.align		4
.L_167:
        /*030c*/ 	.byte	0x04, 0x12
        /*030e*/ 	.short	(.L_169 - .L_168)
	.align		4
.L_168:
        /*0310*/ 	.word	index@(_ZN2at6native18elementwise_kernelILi128ELi4EZNS0_22gpu_kernel_impl_nocastIZZZNS0_65_GLOBAL__N__eb3311e5_27_ActivationHardtanhKernel_cu_9e10b42f_292624hardtanh_backward_kernelERNS_14TensorIteratorERKN3c106ScalarES9_ENKUlvE_clEvENKUlvE1_clEvEUlNS6_4HalfESC_E_EEvRNS_18TensorIteratorBaseERKT_EUliE_EEviT1_)
        /*0314*/ 	.word	0x00000000


	//----- nvinfo : EIATTR_MIN_STACK_SIZE
	.align		4
.L_169:
        /*0318*/ 	.byte	0x04, 0x12
        /*031a*/ 	.short	(.L_171 - .L_170)
	.align		4
.L_170:
        /*031c*/ 	.word	index@(_ZN2at6native27unrolled_elementwise_kernelIZZZNS0_65_GLOBAL__N__eb3311e5_27_ActivationHardtanhKernel_cu_9e10b42f_292624hardtanh_backward_kernelERNS_14TensorIteratorERKN3c106ScalarES8_ENKUlvE_clEvENKUlvE1_clEvEUlNS5_4HalfESB_E_St5arrayIPcLm3EELi4E23TrivialOffsetCalculatorILi2EjESG_ILi1EjENS0_6memory15LoadWithoutCastENSJ_16StoreWithoutCastEEEviT_T0_T2_T3_T4_T5_)
        /*0320*/ 	.word	0x00000000


	//----- nvinfo : EIATTR_MIN_STACK_SIZE
	.align		4
.L_171:
        /*0324*/ 	.byte	0x04, 0x12
        /*0326*/ 	.short	(.L_173 - .L_172)
	.align		4
.L_172:
        /*0328*/ 	.word	index@(_ZN2at6native29vectorized_elementwise_kernelILi2EZZZNS0_65_GLOBAL__N__eb3311e5_27_ActivationHardtanhKernel_cu_9e10b42f_292624hardtanh_backward_kernelERNS_14TensorIteratorERKN3c106ScalarES8_ENKUlvE_clEvENKUlvE1_clEvEUlNS5_4HalfESB_E_St5arrayIPcLm3EEEEviT0_T1_)
        /*032c*/ 	.word	0x00000000


	//----- nvinfo : EIATTR_MIN_STACK_SIZE
	.align		4
.L_173:
        /*0330*/ 	.byte	0x04, 0x12
        /*0332*/ 	.short	(.L_175 - .L_174)
	.align		4
.L_174:
        /*0334*/ 	.word	index@(_ZN2at6native29vectorized_elementwise_kernelILi4EZZZNS0_65_GLOBAL__N__eb3311e5_27_ActivationHardtanhKernel_cu_9e10b42f_292624hardtanh_backward_kernelERNS_14TensorIteratorERKN3c106ScalarES8_ENKUlvE_clEvENKUlvE1_clEvEUlNS5_4HalfESB_E_St5arrayIPcLm3EEEEviT0_T1_)
        /*0338*/ 	.word	0x00000000


	//----- nvinfo : EIATTR_MIN_STACK_SIZE
	.align		4
.L_175:
        /*033c*/ 	.byte	0x04, 0x12
        /*033e*/ 	.short	(.L_177 - .L_176)
	.align		4
.L_176:
        /*0340*/ 	.word	index@(_ZN2at6native29vectorized_elementwise_kernelILi8EZZZNS0_65_GLOBAL__N__eb3311e5_27_ActivationHardtanhKernel_cu_9e10b42f_292624hardtanh_backward_kernelERNS_14TensorIteratorERKN3c106ScalarES8_ENKUlvE_clEvENKUlvE1_clEvEUlNS5_4HalfESB_E_St5arrayIPcLm3EEEEviT0_T1_)
        /*0344*/ 	.word	0x00000000


	//----- nvinfo : EIATTR_MIN_STACK_SIZE
	.align		4
.L_177:
        /*0348*/ 	.byte	0x04, 0x12
        /*034a*/ 	.short	(.L_179 - .L_178)
	.align		4
.L_178:
        /*034c*/ 	.word	index@(_ZN2at6native18elementwise_kernelILi128ELi4EZNS0_15gpu_kernel_implIZZZNS0_65_GLOBAL__N__eb3311e5_27_ActivationHardtanhKernel_cu_9e10b42f_292624hardtanh_backward_kernelERNS_14TensorIteratorERKN3c106ScalarES9_ENKUlvE_clEvENKUlvE0_clEvEUlffE_EEvRNS_18TensorIteratorBaseERKT_EUliE_EEviT1_)
        /*0350*/ 	.word	0x00000000


	//----- nvinfo : EIATTR_MIN_STACK_SIZE
	.align		4
.L_179:
        /*0354*/ 	.byte	0x04, 0x12
        /*0356*/ 	.short	(.L_181 - .L_180)
	.align		4
.L_180:
        /*0358*/ 	.word	index@(_ZN2at6native27unrolled_elementwise_kernelIZZZNS0_65_GLOBAL__N__eb3311e5_27_ActivationHardtanhKernel_cu_9e10b42f_292624hardtanh_backward_kernelERNS_14TensorIteratorERKN3c106ScalarES8_ENKUlvE_clEvENKUlvE0_clEvEUlffE_St5arrayIPcLm3EELi4E23TrivialOffsetCalculatorILi2EjESF_ILi1EjENS0_6memory12LoadWithCastILi2EEENSI_13StoreWithCastILi1EEEEEviT_T0_T2_T3_T4_T5_)
        /*035c*/ 	.word	0x00000000


	//----- nvinfo : EIATTR_MIN_STACK_SIZE
	.align		4
.L_181:
        /*0360*/ 	.byte	0x04, 0x12
        /*0362*/ 	.short	(.L_183 - .L_182)
	.align		4
.L_182:
        /*0364*/ 	.word	index@(_ZN2at6native18elementwise_kernelILi128ELi2EZNS0_22gpu_kernel_impl_nocastIZZZNS0_65_GLOBAL__N__eb3311e5_27_ActivationHardtanhKernel_cu_9e10b42f_292624hardtanh_backward_kernelERNS_14TensorIteratorERKN3c106ScalarES9_ENKUlvE_clEvENKUlvE0_clEvEUlffE_EEvRNS_18TensorIteratorBaseERKT_EUliE_EEviT1_)
        /*0368*/ 	.word	0x00000000


	//----- nvinfo : EIATTR_MIN_STACK_SIZE
	.align		4
.L_183:
        /*036c*/ 	.byte	0x04, 0x12
        /*036e*/ 	.short	(.L_185 - .L_184)
	.align		4
.L_184:
        /*0370*/ 	.word	index@(_ZN2at6native27unrolled_elementwise_kernelIZZZNS0_65_GLOBAL__N__eb3311e5_27_ActivationHardtanhKernel_cu_9e10b42f_292624hardtanh_backward_kernelERNS_14TensorIteratorERKN3c106ScalarES8_ENKUlvE_clEvENKUlvE0_clEvEUlffE_St5arrayIPcLm3EELi4E23TrivialOffsetCalculatorILi2EjESF_ILi1EjENS0_6memory15LoadWithoutCastENSI_16StoreWithoutCastEEEviT_T0_T2_T3_T4_T5_)
        /*0374*/ 	.word	0x00000000


	//----- nvinfo : EIATTR_MIN_STACK_SIZE
	.align		4
.L_185:
        /*0378*/ 	.byte	0x04, 0x12
        /*037a*/ 	.short	(.L_187 - .L_186)
	.align		4
.L_186:
        /*037c*/ 	.word	index@(_ZN2at6native29vectorized_elementwise_kernelILi2EZZZNS0_65_GLOBAL__N__eb3311e5_27_ActivationHardtanhKernel_cu_9e10b42f_292624hardtanh_backward_kernelERNS_14TensorIteratorERKN3c106ScalarES8_ENKUlvE_clEvENKUlvE0_clEvEUlffE_St5arrayIPcLm3EEEEviT0_T1_)
        /*0380*/ 	.word	0x00000000


	//----- nvinfo : EIATTR_MIN_STACK_SIZE
	.align		4
.L_187:
        /*0384*/ 	.byte	0x04, 0x12
        /*0386*/ 	.short	(.L_189 - .L_188)
	.align		4
.L_188:
        /*0388*/ 	.word	index@(_ZN2at6native29vectorized_elementwise_kernelILi4EZZZNS0_65_GLOBAL__N__eb3311e5_27_ActivationHardtanhKernel_cu_9e10b42f_292624hardtanh_backward_kernelERNS_14TensorIteratorERKN3c106ScalarES8_ENKUlvE_clEvENKUlvE0_clEvEUlffE_St5arrayIPcLm3EEEEviT0_T1_)
        /*038c*/ 	.word	0x00000000


	//----- nvinfo : EIATTR_MIN_STACK_SIZE
	.align		4
.L_189:
        /*0390*/ 	.byte	0x04, 0x12
        /*0392*/ 	.short	(.L_191 - .L_190)
	.align		4
.L_190:
        /*0394*/ 	.word	index@(_ZN2at6native29vectorized_elementwise_kernelILi8EZZZNS0_65_GLOBAL__N__eb3311e5_27_ActivationHardtanhKernel_cu_9e10b42f_292624hardtanh_backward_kernelERNS_14TensorIteratorERKN3c106ScalarES8_ENKUlvE_clEvENKUlvE0_clEvEUlffE_St5arrayIPcLm3EEEEviT0_T1_)
        /*0398*/ 	.word	0x00000000


	//----- nvinfo : EIATTR_MIN_STACK_SIZE
	.align		4
.L_191:
        /*039c*/ 	.byte	0x04, 0x12
        /*039e*/ 	.short	(.L_193 - .L_192)
	.align		4
.L_192:
        /*03a0*/ 	.word	index@(_ZN2at6native18elementwise_kernelILi128ELi4EZNS0_15gpu_kernel_implIZZZNS0_65_GLOBAL__N__eb3311e5_27_ActivationHardtanhKernel_cu_9e10b42f_292624hardtanh_backward_kernelERNS_14TensorIteratorERKN3c106ScalarES9_ENKUlvE_clEvENKUlvE_clEvEUlddE_EEvRNS_18TensorIteratorBaseERKT_EUliE_EEviT1_)
        /*03a4*/ 	.word	0x00000000


	//----- nvinfo : EIATTR_MIN_STACK_SIZE
	.align		4
.L_193:
        /*03a8*/ 	.byte	0x04, 0x12
        /*03aa*/ 	.short	(.L_195 - .L_194)
	.align		4
.L_194:
        /*03ac*/ 	.word	index@(_ZN2at6native27unrolled_elementwise_kernelIZZZNS0_65_GLOBAL__N__eb3311e5_27_ActivationHardtanhKernel_cu_9e10b42f_292624hardtanh_backward_kernelERNS_14TensorIteratorERKN3c106ScalarES8_ENKUlvE_clEvENKUlvE_clEvEUlddE_St5arrayIPcLm3EELi4E23TrivialOffsetCalculatorILi2EjESF_ILi1EjENS0_6memory12LoadWithCastILi2EEENSI_13StoreWithCastILi1EEEEEviT_T0_T2_T3_T4_T5_)
        /*03b0*/ 	.word	0x00000000


	//----- nvinfo : EIATTR_MIN_STACK_SIZE
	.align		4
.L_195:
        /*03b4*/ 	.byte	0x04, 0x12
        /*03b6*/ 	.short	(.L_197 - .L_196)
	.align		4
.L_196:
        /*03b8*/ 	.word	index@(_ZN2at6native18elementwise_kernelILi128ELi2EZNS0_22gpu_kernel_impl_nocastIZZZNS0_65_GLOBAL__N__eb3311e5_27_ActivationHardtanhKernel_cu_9e10b42f_292624hardtanh_backward_kernelERNS_14TensorIteratorERKN3c106ScalarES9_ENKUlvE_clEvENKUlvE_clEvEUlddE_EEvRNS_18TensorIteratorBaseERKT_EUliE_EEviT1_)
        /*03bc*/ 	.word	0x00000000


	//----- nvinfo : EIATTR_MIN_STACK_SIZE
	.align		4
.L_197:
        /*03c0*/ 	.byte	0x04, 0x12
        /*03c2*/ 	.short	(.L_199 - .L_198)
	.align		4
.L_198:
        /*03c4*/ 	.word	index@(_ZN2at6native27unrolled_elementwise_kernelIZZZNS0_65_GLOBAL__N__eb3311e5_27_ActivationHardtanhKernel_cu_9e10b42f_292624hardtanh_backward_kernelERNS_14TensorIteratorERKN3c106ScalarES8_ENKUlvE_clEvENKUlvE_clEvEUlddE_St5arrayIPcLm3EELi4E23TrivialOffsetCalculatorILi2EjESF_ILi1EjENS0_6memory15LoadWithoutCastENSI_16StoreWithoutCastEEEviT_T0_T2_T3_T4_T5_)
        /*03c8*/ 	.word	0x00000000


	//----- nvinfo : EIATTR_MIN_STACK_SIZE
	.align		4
.L_199:
        /*03cc*/ 	.byte	0x04, 0x12
        /*03ce*/ 	.short	(.L_201 - .L_200)
	.align		4
.L_200:
        /*03d0*/ 	.word	index@(_ZN2at6native29vectorized_elementwise_kernelILi2EZZZNS0_65_GLOBAL__N__eb3311e5_27_ActivationHardtanhKernel_cu_9e10b42f_292624hardtanh_backward_kernelERNS_14TensorIteratorERKN3c106ScalarES8_ENKUlvE_clEvENKUlvE_clEvEUlddE_St5arrayIPcLm3EEEEviT0_T1_)
        /*03d4*/ 	.word	0x00000000


	//----- nvinfo : EIATTR_MIN_STACK_SIZE
	.align		4
.L_201:
        /*03d8*/ 	.byte	0x04, 0x12
        /*03da*/ 	.short	(.L_203 - .L_202)
	.align		4
.L_202:
        /*03dc*/ 	.word	index@(_ZN2at6native29vectorized_elementwise_kernelILi4EZZZNS0_65_GLOBAL__N__eb3311e5_27_ActivationHardtanhKernel_cu_9e10b42f_292624hardtanh_backward_kernelERNS_14TensorIteratorERKN3c106ScalarES8_ENKUlvE_clEvENKUlvE_clEvEUlddE_St5arrayIPcLm3EEEEviT0_T1_)
        /*03e0*/ 	.word	0x00000000


	//----- nvinfo : EIATTR_MIN_STACK_SIZE
	.align		4
.L_203:
        /*03e4*/ 	.byte	0x04, 0x12
        /*03e6*/ 	.short	(.L_205 - .L_204)
	.align		4
.L_204:
        /*03e8*/ 	.word	index@(_ZN2at6native29vectorized_elementwise_kernelILi8EZZZNS0_65_GLOBAL__N__eb3311e5_27_ActivationHardtanhKernel_cu_9e10b42f_292624hardtanh_backward_kernelERNS_14TensorIteratorERKN3c106ScalarES8_ENKUlvE_clEvENKUlvE_clEvEUlddE_St5arrayIPcLm3EEEEviT0_T1_)
        /*03ec*/ 	.word	0x00000000
.L_205:


//--------------------- .nv.info._ZN2at6native18elementwise_kernelILi128ELi4EZNS0_15gpu_kernel_implIZZZNS0_65_GLOBAL__N__eb3311e5_27_ActivationHardtanhKernel_cu_9e10b42f_292624hardtanh_backward_kernelERNS_14TensorIteratorERKN3c106ScalarES9_ENKUlvE_clEvENKUlvE2_clEvEUlNS6_8BFloat16ESC_E_EEvRNS_18TensorIteratorBaseERKT_EUliE_EEviT1_ --------------------------
	.section	.nv.info._ZN2at6native18elementwise_kernelILi128ELi4EZNS0_15gpu_kernel_implIZZZNS0_65_GLOBAL__N__eb3311e5_27_ActivationHardtanhKernel_cu_9e10b42f_292624hardtanh_backward_kernelERNS_14TensorIteratorERKN3c106ScalarES9_ENKUlvE_clEvENKUlvE2_clEvEUlNS6_8BFloat16ESC_E_EEvRNS_18TensorIteratorBaseERKT_EUliE_EEviT1_,"",@"SHT_CUDA_INFO"
	.sectionflags	@""
	.align	4


	//----- nvinfo : EIATTR_CUDA_API_VERSION
	.align		4
        /*0000*/ 	.byte	0x04, 0x37
        /*0002*/ 	.short	(.L_207 - .L_206)
.L_206:
        /*0004*/ 	.word	0x00000082


	//----- nvinfo : EIATTR_SW2861232_WAR
	.align		4
.L_207:
        /*0008*/ 	.byte	0x01, 0x35
	.zero		2


	//----- nvinfo : EIATTR_PARAM_CBANK
	.align		4
        /*000c*/ 	.byte	0x04, 0x0a
        /*000e*/ 	.short	(.L_209 - .L_208)
	.align		4
.L_208:
        /*0010*/ 	.word	index@(.nv.constant0._ZN2at6native18elementwise_kernelILi128ELi4EZNS0_15gpu_kernel_implIZZZNS0_65_GLOBAL__N__eb3311e5_27_ActivationHardtanhKernel_cu_9e10b42f_292624hardtanh_backward_kernelERNS_14TensorIteratorERKN3c106ScalarES9_ENKUlvE_clEvENKUlvE2_clEvEUlNS6_8BFloat16ESC_E_EEvRNS_18TensorIteratorBaseERKT_EUliE_EEviT1_)
        /*0014*/ 	.short	0x0160
        /*0016*/ 	.short	0x02a0


	//----- nvinfo : EIATTR_CBANK_PARAM_SIZE
	.align		4
.L_209:
        /*0018*/ 	.byte	0x03, 0x19
        /*001a*/ 	.short	0x02a0


	//----- nvinfo : EIATTR_KPARAM_INFO
	.align		4
        /*001c*/ 	.byte	0x04, 0x17
        /*001e*/ 	.short	(.L_211 - .L_210)
.L_210:
        /*0020*/ 	.word	0x00000000
        /*0024*/ 	.short	0x0001
        /*0026*/ 	.short	0x0008
        /*0028*/ 	.byte	0x00, 0xf0, 0x61, 0x0a


	//----- nvinfo : EIATTR_KPARAM_INFO
	.align		4
.L_211:
        /*002c*/ 	.byte	0x04, 0x17
        /*002e*/ 	.short	(.L_213 - .L_212)
.L_212:
        /*0030*/ 	.word	0x00000000
        /*0034*/ 	.short	0x0000
        /*0036*/ 	.short	0x0000
        /*0038*/ 	.byte	0x00, 0xf0, 0x11, 0x00


	//----- nvinfo : EIATTR_MAXREG_COUNT
	.align		4
.L_213:
        /*003c*/ 	.byte	0x03, 0x1b
        /*003e*/ 	.short	0x0080


	//----- nvinfo : EIATTR_EXTERNS
	.align		4
        /*0040*/ 	.byte	0x04, 0x0f
        /*0042*/ 	.short	(.L_215 - .L_214)


	//   ....[0]....
	.align		4
.L_214:
        /*0044*/ 	.word	index@(__assertfail)


	//----- nvinfo : EIATTR_MERCURY_ISA_VERSION
	.align		4
.L_215:
        /*0048*/ 	.byte	0x03, 0x5f
        /*004a*/ 	.short	0x0000


	//----- nvinfo : EIATTR_SYSCALL_OFFSETS
	.align		4
        /*004c*/ 	.byte	0x04, 0x46
        /*004e*/ 	.short	(.L_217 - .L_216)


	//   ....[0]....
.L_216:
        /*0050*/ 	.word	0x00002050


	//   ....[1]....
        /*0054*/ 	.word	0x00003000


	//   ....[2]....
        /*0058*/ 	.word	0x00004010


	//   ....[3]....
        /*005c*/ 	.word	0x000060d0


	//   ....[4]....
        /*0060*/ 	.word	0x00007080


	//   ....[5]....
        /*0064*/ 	.word	0x00008090


	//   ....[6]....
        /*0068*/ 	.word	0x0000a120


	//   ....[7]....
        /*006c*/ 	.word	0x0000b0d0


	//   ....[8]....
        /*0070*/ 	.word	0x0000c0e0


	//   ....[9]....
        /*0074*/ 	.word	0x0000e180


	//   ....[10]....
        /*0078*/ 	.word	0x0000f130


	//   ....[11]....
        /*007c*/ 	.word	0x00010140


	//----- nvinfo : EIATTR_EXIT_INSTR_OFFSETS
	.align		4
.L_217:
        /*0080*/ 	.byte	0x04, 0x1c
        /*0082*/ 	.short	(.L_219 - .L_218)


	//   ....[0]....
.L_218:
        /*0084*/ 	.word	0x0000c1a0


	//   ....[1]....
        /*0088*/ 	.word	0x0000f340


	//   ....[2]....
        /*008c*/ 	.word	0x0000f380


	//   ....[3]....
        /*0090*/ 	.word	0x0000f420


	//   ....[4]....
        /*0094*/ 	.word	0x0000f460


	//   ....[5]....
        /*0098*/ 	.word	0x0000f4a0


	//   ....[6]....
        /*009c*/ 	.word	0x0000f530


	//   ....[7]....
        /*00a0*/ 	.word	0x0000f570


	//   ....[8]....
        /*00a4*/ 	.word	0x0000f610


	//   ....[9]....
        /*00a8*/ 	.word	0x0000f660


	//   ....[10]....
        /*00ac*/ 	.word	0x0000f6b0


	//   ....[11]....
        /*00b0*/ 	.word	0x0000f780


	//   ....[12]....
        /*00b4*/ 	.word	0x0000f7e0


	//   ....[13]....
        /*00b8*/ 	.word	0x0000f970


	//   ....[14]....
        /*00bc*/ 	.word	0x0000fad0


	//   ....[15]....
        /*00c0*/ 	.word	0x0000faf0


	//   ....[16]....
        /*00c4*/ 	.word	0x0000fbb0


	//   ....[17]....
        /*00c8*/ 	.word	0x0000fd30


	//   ....[18]....
        /*00cc*/ 	.word	0x0000feb0


	//   ....[19]....
        /*00d0*/ 	.word	0x00010010


	//   ....[20]....
        /*00d4*/ 	.word	0x00010150


	//   ....[21]....
        /*00d8*/ 	.word	0x00010190


	//   ....[22]....
        /*00dc*/ 	.word	0x000101d0


	//----- nvinfo : EIATTR_MAX_THREADS
	.align		4
.L_219:
        /*00e0*/ 	.byte	0x04, 0x05
        /*00e2*/ 	.short	(.L_221 - .L_220)
.L_220:
        /*00e4*/ 	.word	0x00000080
        /*00e8*/ 	.word	0x00000001
        /*00ec*/ 	.word	0x00000001


	//----- nvinfo : EIATTR_CRS_STACK_SIZE
	.align		4
.L_221:
        /*00f0*/ 	.byte	0x04, 0x1e
        /*00f2*/ 	.short	(.L_223 - .L_222)
.L_222:
        /*00f4*/ 	.word	0x00000000
.L_223:


//--------------------- .nv.info._ZN2at6native27unrolled_elementwise_kernelIZZZNS0_65_GLOBAL__N__eb3311e5_27_ActivationHardtanhKernel_cu_9e10b42f_292624hardtanh_backward_kernelERNS_14TensorIteratorERKN3c106ScalarES8_ENKUlvE_clEvENKUlvE2_clEvEUlNS5_8BFloat16ESB_E_St5arrayIPcLm3EELi4E23TrivialOffsetCalculatorILi2EjESG_ILi1EjENS0_6memory12LoadWithCastILi2EEENSJ_13StoreWithCastILi1EEEEEviT_T0_T2_T3_T4_T5_ --------------------------
	.section	.nv.info._ZN2at6native27unrolled_elementwise_kernelIZZZNS0_65_GLOBAL__N__eb3311e5_27_ActivationHardtanhKernel_cu_9e10b42f_292624hardtanh_backward_kernelERNS_14TensorIteratorERKN3c106ScalarES8_ENKUlvE_clEvENKUlvE2_clEvEUlNS5_8BFloat16ESB_E_St5arrayIPcLm3EELi4E23TrivialOffsetCalculatorILi2EjESG_ILi1EjENS0_6memory12LoadWithCastILi2EEENSJ_13StoreWithCastILi1EEEEEviT_T0_T2_T3_T4_T5_,"",@"SHT_CUDA_INFO"
	.sectionflags	@""
	.align	4


	//----- nvinfo : EIATTR_CUDA_API_VERSION
	.align		4
        /*0000*/ 	.byte	0x04, 0x37
        /*0002*/ 	.short	(.L_225 - .L_224)
.L_224:
        /*0004*/ 	.word	0x00000082


	//----- nvinfo : EIATTR_SW2861232_WAR
	.align		4
.L_225:
        /*0008*/ 	.byte	0x01, 0x35
	.zero		2


	//----- nvinfo : EIATTR_PARAM_CBANK
	.align		4
        /*000c*/ 	.byte	0x04, 0x0a
        /*000e*/ 	.short	(.L_227 - .L_226)
	.align		4
.L_226:
        /*0010*/ 	.word	index@(.nv.constant0._ZN2at6native27unrolled_elementwise_kernelIZZZNS0_65_GLOBAL__N__eb3311e5_27_ActivationHardtanhKernel_cu_9e10b42f_292624hardtanh_backward_kernelERNS_14TensorIteratorERKN3c106ScalarES8_ENKUlvE_clEvENKUlvE2_clEvEUlNS5_8BFloat16ESB_E_St5arrayIPcLm3EELi4E23TrivialOffsetCalculatorILi2EjESG_ILi1EjENS0_6memory12LoadWithCastILi2EEENSJ_13StoreWithCastILi1EEEEEviT_T0_T2_T3_T4_T5_)
        /*0014*/ 	.short	0x0160
        /*0016*/ 	.short	0x0048


	//----- nvinfo : EIATTR_CBANK_PARAM_SIZE
	.align		4
.L_227:
        /*0018*/ 	.byte	0x03, 0x19
        /*001a*/ 	.short	0x0048


	//----- nvinfo : EIATTR_KPARAM_INFO
	.align		4
        /*001c*/ 	.byte	0x04, 0x17
        /*001e*/ 	.short	(.L_229 - .L_228)
.L_228:
        /*0020*/ 	.word	0x00000000
        /*0024*/ 	.short	0x0006
        /*0026*/ 	.short	0x0040
        /*0028*/ 	.byte	0x00, 0xf0, 0x21, 0x00


	//----- nvinfo : EIATTR_KPARAM_INFO
	.align		4
.L_229:
        /*002c*/ 	.byte	0x04, 0x17
        /*002e*/ 	.short	(.L_231 - .L_230)
.L_230:
        /*0030*/ 	.word	0x00000000
        /*0034*/ 	.short	0x0005
        /*0036*/ 	.short	0x0034
        /*0038*/ 	.byte	0x00, 0xf0, 0x31, 0x00


	//----- nvinfo : EIATTR_KPARAM_INFO
	.align		4
.L_231:
        /*003c*/ 	.byte	0x04, 0x17
        /*003e*/ 	.short	(.L_233 - .L_232)
.L_232:
        /*0040*/ 	.word	0x00000000
        /*0044*/ 	.short	0x0004
        /*0046*/ 	.short	0x0031
        /*0048*/ 	.byte	0x00, 0xf0, 0x05, 0x00


	//----- nvinfo : EIATTR_KPARAM_INFO
	.align		4
.L_233:
        /*004c*/ 	.byte	0x04, 0x17
        /*004e*/ 	.short	(.L_235 - .L_234)
.L_234:
        /*0050*/ 	.word	0x00000000
        /*0054*/ 	.short	0x0003
        /*0056*/ 	.short	0x0030
        /*0058*/ 	.byte	0x00, 0xf0, 0x05, 0x00


	//----- nvinfo : EIATTR_KPARAM_INFO
	.align		4
.L_235:
        /*005c*/ 	.byte	0x04, 0x17
        /*005e*/ 	.short	(.L_237 - .L_236)
.L_236:
        /*0060*/ 	.word	0x00000000
        /*0064*/ 	.short	0x0002
        /*0066*/ 	.short	0x0018
        /*0068*/ 	.byte	0x00, 0xf0, 0x61, 0x00


	//----- nvinfo : EIATTR_KPARAM_INFO
	.align		4
.L_237:
        /*006c*/ 	.byte	0x04, 0x17
        /*006e*/ 	.short	(.L_239 - .L_238)
.L_238:
        /*0070*/ 	.word	0x00000000
        /*0074*/ 	.short	0x0001
        /*0076*/ 	.short	0x0008
        /*0078*/ 	.byte	0x00, 0xf0, 0x41, 0x00


	//----- nvinfo : EIATTR_KPARAM_INFO
	.align		4
.L_239:
        /*007c*/ 	.byte	0x04, 0x17
        /*007e*/ 	.short	(.L_241 - .L_240)
.L_240:
        /*0080*/ 	.word	0x00000000
        /*0084*/ 	.short	0x0000
        /*0086*/ 	.short	0x0000
        /*0088*/ 	.byte	0x00, 0xf0, 0x11, 0x00


	//----- nvinfo : EIATTR_MAXREG_COUNT
	.align		4
.L_241:
        /*008c*/ 	.byte	0x03, 0x1b
        /*008e*/ 	.short	0x00ff


	//----- nvinfo : EIATTR_EXTERNS
	.align		4
        /*0090*/ 	.byte	0x04, 0x0f
        /*0092*/ 	.short	(.L_243 - .L_242)


	//   ....[0]....
	.align		4
.L_242:
        /*0094*/ 	.word	index@(__assertfail)


	//----- nvinfo : EIATTR_MERCURY_ISA_VERSION
	.align		4
.L_243:
        /*0098*/ 	.byte	0x03, 0x5f
        /*009a*/ 	.short	0x0000


	//----- nvinfo : EIATTR_SYSCALL_OFFSETS
	.align		4
        /*009c*/ 	.byte	0x04, 0x46
        /*009e*/ 	.short	(.L_245 - .L_244)


	//   ....[0]....
.L_244:
        /*00a0*/ 	.word	0x000010b0


	//   ....[1]....
        /*00a4*/ 	.word	0x00002130


	//   ....[2]....
        /*00a8*/ 	.word	0x00003230


	//   ....[3]....
        /*00ac*/ 	.word	0x000042b0


	//   ....[4]....
        /*00b0*/ 	.word	0x000053c0


	//   ....[5]....
        /*00b4*/ 	.word	0x00006430


	//   ....[6]....
        /*00b8*/ 	.word	0x00007520


	//   ....[7]....
        /*00bc*/ 	.word	0x000084c0


	//   ....[8]....
        /*00c0*/ 	.word	0x00009870


	//   ....[9]....
        /*00c4*/ 	.word	0x0000a8a0


	//   ....[10]....
        /*00c8*/ 	.word	0x0000b890


	//   ....[11]....
        /*00cc*/ 	.word	0x0000c880


	//----- nvinfo : EIATTR_EXIT_INSTR_OFFSETS
	.align		4
.L_245:
        /*00d0*/ 	.byte	0x04, 0x1c
        /*00d2*/ 	.short	(.L_247 - .L_246)


	//   ....[0]....
.L_246:
        /*00d4*/ 	.word	0x0000b950


	//   ....[1]....
        /*00d8*/ 	.word	0x0000ba80


	//   ....[2]....
        /*00dc*/ 	.word	0x0000bac0


	//   ....[3]....
        /*00e0*/ 	.word	0x0000bb60


	//   ....[4]....
        /*00e4*/ 	.word	0x0000bba0


	//   ....[5]....
        /*00e8*/ 	.word	0x0000bbe0


	//   ....[6]....
        /*00ec*/ 	.word	0x0000bc70


	//   ....[7]....
        /*00f0*/ 	.word	0x0000bcb0


	//   ....[8]....
        /*00f4*/ 	.word	0x0000bd50


	//   ....[9]....
        /*00f8*/ 	.word	0x0000bda0


	//   ....[10]....
        /*00fc*/ 	.word	0x0000bdf0


	//   ....[11]....
        /*0100*/ 	.word	0x0000bec0


	//   ....[12]....
        /*0104*/ 	.word	0x0000bf20


	//   ....[13]....
        /*0108*/ 	.word	0x0000c0b0


	//   ....[14]....
        /*010c*/ 	.word	0x0000c210


	//   ....[15]....
        /*0110*/ 	.word	0x0000c230


	//   ....[16]....
        /*0114*/ 	.word	0x0000c2f0


	//   ....[17]....
        /*0118*/ 	.word	0x0000c470


	//   ....[18]....
        /*011c*/ 	.word	0x0000c5f0


	//   ....[19]....
        /*0120*/ 	.word	0x0000c750


	//   ....[20]....
        /*0124*/ 	.word	0x0000c890


	//   ....[21]....
        /*0128*/ 	.word	0x0000c8d0


	//   ....[22]....
        /*012c*/ 	.word	0x0000c910


	//----- nvinfo : EIATTR_MAX_THREADS
	.align		4
.L_247:
        /*0130*/ 	.byte	0x04, 0x05
        /*0132*/ 	.short	(.L_249 - .L_248)
.L_248:
        /*0134*/ 	.word	0x00000080
        /*0138*/ 	.word	0x00000001
        /*013c*/ 	.word	0x00000001


	//----- nvinfo : EIATTR_CRS_STACK_SIZE
	.align		4
.L_249:
        /*0140*/ 	.byte	0x04, 0x1e
        /*0142*/ 	.short	(.L_251 - .L_250)
.L_250:
        /*0144*/ 	.word	0x00000000
.L_251:


//--------------------- .nv.info._ZN2at6native18elementwise_kernelILi128ELi4EZNS0_22gpu_kernel_impl_nocastIZZZNS0_65_GLOBAL__N__eb3311e5_27_ActivationHardtanhKernel_cu_9e10b42f_292624hardtanh_backward_kernelERNS_14TensorIteratorERKN3c106ScalarES9_ENKUlvE_clEvENKUlvE2_clEvEUlNS6_8BFloat16ESC_E_EEvRNS_18TensorIteratorBaseERKT_EUliE_EEviT1_ --------------------------
	.section	.nv.info._ZN2at6native18elementwise_kernelILi128ELi4EZNS0_22gpu_kernel_impl_nocastIZZZNS0_65_GLOBAL__N__eb3311e5_27_ActivationHardtanhKernel_cu_9e10b42f_292624hardtanh_backward_kernelERNS_14TensorIteratorERKN3c106ScalarES9_ENKUlvE_clEvENKUlvE2_clEvEUlNS6_8BFloat16ESC_E_EEvRNS_18TensorIteratorBaseERKT_EUliE_EEviT1_,"",@"SHT_CUDA_INFO"
	.sectionflags	@""
	.align	4


	//----- nvinfo : EIATTR_CUDA_API_VERSION
	.align		4
        /*0000*/ 	.byte	0x04, 0x37
        /*0002*/ 	.short	(.L_253 - .L_252)
.L_252:
        /*0004*/ 	.word	0x00000082


	//----- nvinfo : EIATTR_SW2861232_WAR
	.align		4
.L_253:
        /*0008*/ 	.byte	0x01, 0x35
	.zero		2


	//----- nvinfo : EIATTR_PARAM_CBANK
	.align		4
        /*000c*/ 	.byte	0x04, 0x0a
        /*000e*/ 	.short	(.L_255 - .L_254)
	.align		4
.L_254:
        /*0010*/ 	.word	index@(.nv.constant0._ZN2at6native18elementwise_kernelILi128ELi4EZNS0_22gpu_kernel_impl_nocastIZZZNS0_65_GLOBAL__N__eb3311e5_27_ActivationHardtanhKernel_cu_9e10b42f_292624hardtanh_backward_kernelERNS_14TensorIteratorERKN3c106ScalarES9_ENKUlvE_clEvENKUlvE2_clEvEUlNS6_8BFloat16ESC_E_EEvRNS_18TensorIteratorBaseERKT_EUliE_EEviT1_)
        /*0014*/ 	.short	0x0160
        /*0016*/ 	.short	0x0298


	//----- nvinfo : EIATTR_CBANK_PARAM_SIZE
	.align		4
.L_255:
        /*0018*/ 	.byte	0x03, 0x19
        /*001a*/ 	.short	0x0298


	//----- nvinfo : EIATTR_KPARAM_INFO
	.align		4
        /*001c*/ 	.byte	0x04, 0x17
        /*001e*/ 	.short	(.L_257 - .L_256)
.L_256:
        /*0020*/ 	.word	0x00000000
        /*0024*/ 	.short	0x0001
        /*0026*/ 	.short	0x0008
        /*0028*/ 	.byte	0x00, 0xf0, 0x41, 0x0a


	//----- nvinfo : EIATTR_KPARAM_INFO
	.align		4
.L_257:
        /*002c*/ 	.byte	0x04, 0x17
        /*002e*/ 	.short	(.L_259 - .L_258)
.L_258:
        /*0030*/ 	.word	0x00000000
        /*0034*/ 	.short	0x0000
        /*0036*/ 	.short	0x0000
        /*0038*/ 	.byte	0x00, 0xf0, 0x11, 0x00


	//----- nvinfo : EIATTR_MAXREG_COUNT
	.align		4
.L_259:
        /*003c*/ 	.byte	0x03, 0x1b
        /*003e*/ 	.short	0x0080


	//----- nvinfo : EIATTR_MERCURY_ISA_VERSION
	.align		4
        /*0040*/ 	.byte	0x03, 0x5f
        /*0042*/ 	.short	0x0000


	//----- nvinfo : EIATTR_EXIT_INSTR_OFFSETS
	.align		4
        /*0044*/ 	.byte	0x04, 0x1c
        /*0046*/ 	.short	(.L_261 - .L_260)


	//   ....[0]....
.L_260:
        /*0048*/ 	.word	0x000033a0


	//   ....[1]....
        /*004c*/ 	.word	0x00004480


	//----- nvinfo : EIATTR_MAX_THREADS
	.align		4
.L_261:
        /*0050*/ 	.byte	0x04, 0x05
        /*0052*/ 	.short	(.L_263 - .L_262)
.L_262:
        /*0054*/ 	.word	0x00000080
        /*0058*/ 	.word	0x00000001
        /*005c*/ 	.word	0x00000001


	//----- nvinfo : EIATTR_CRS_STACK_SIZE
	.align		4
.L_263:
        /*0060*/ 	.byte	0x04, 0x1e
        /*0062*/ 	.short	(.L_265 - .L_264)
.L_264:
        /*0064*/ 	.word	0x00000000
.L_265:


//--------------------- .nv.info._ZN2at6native27unrolled_elementwise_kernelIZZZNS0_65_GLOBAL__N__eb3311e5_27_ActivationHardtanhKernel_cu_9e10b42f_292624hardtanh_backward_kernelERNS_14TensorIteratorERKN3c106ScalarES8_ENKUlvE_clEvENKUlvE2_clEvEUlNS5_8BFloat16ESB_E_St5arrayIPcLm3EELi4E23TrivialOffsetCalculatorILi2EjESG_ILi1EjENS0_6memory15LoadWithoutCastENSJ_16StoreWithoutCastEEEviT_T0_T2_T3_T4_T5_ --------------------------
	.section	.nv.info._ZN2at6native27unrolled_elementwise_kernelIZZZNS0_65_GLOBAL__N__eb3311e5_27_ActivationHardtanhKernel_cu_9e10b42f_292624hardtanh_backward_kernelERNS_14TensorIteratorERKN3c106ScalarES8_ENKUlvE_clEvENKUlvE2_clEvEUlNS5_8BFloat16ESB_E_St5arrayIPcLm3EELi4E23TrivialOffsetCalculatorILi2EjESG_ILi1EjENS0_6memory15LoadWithoutCastENSJ_16StoreWithoutCastEEEviT_T0_T2_T3_T4_T5_,"",@"SHT_CUDA_INFO"
	.sectionflags	@""
	.align	4


	//----- nvinfo : EIATTR_CUDA_API_VERSION
	.align		4
        /*0000*/ 	.byte	0x04, 0x37
        /*0002*/ 	.short	(.L_267 - .L_266)
.L_266:
        /*0004*/ 	.word	0x00000082


	//----- nvinfo : EIATTR_SW2861232_WAR
	.align		4
.L_267:
        /*0008*/ 	.byte	0x01, 0x35
	.zero		2


	//----- nvinfo : EIATTR_PARAM_CBANK
	.align		4
        /*000c*/ 	.byte	0x04, 0x0a
        /*000e*/ 	.short	(.L_269 - .L_268)
	.align		4
.L_268:
        /*0010*/ 	.word	index@(.nv.constant0._ZN2at6native27unrolled_elementwise_kernelIZZZNS0_65_GLOBAL__N__eb3311e5_27_ActivationHardtanhKernel_cu_9e10b42f_292624hardtanh_backward_kernelERNS_14TensorIteratorERKN3c106ScalarES8_ENKUlvE_clEvENKUlvE2_clEvEUlNS5_8BFloat16ESB_E_St5arrayIPcLm3EELi4E23TrivialOffsetCalculatorILi2EjESG_ILi1EjENS0_6memory15LoadWithoutCastENSJ_16StoreWithoutCastEEEviT_T0_T2_T3_T4_T5_)
        /*0014*/ 	.short	0x0160
        /*0016*/ 	.short	0x0034


	//----- nvinfo : EIATTR_CBANK_PARAM_SIZE
	.align		4
.L_269:
        /*0018*/ 	.byte	0x03, 0x19
        /*001a*/ 	.short	0x0034


	//----- nvinfo : EIATTR_KPARAM_INFO
	.align		4
        /*001c*/ 	.byte	0x04, 0x17
        /*001e*/ 	.short	(.L_271 - .L_270)
.L_270:
        /*0020*/ 	.word	0x00000000
        /*0024*/ 	.short	0x0006
        /*0026*/ 	.short	0x0033
        /*0028*/ 	.byte	0x00, 0xf0, 0x05, 0x00


	//----- nvinfo : EIATTR_KPARAM_INFO
	.align		4
.L_271:
        /*002c*/ 	.byte	0x04, 0x17
        /*002e*/ 	.short	(.L_273 - .L_272)
.L_272:
        /*0030*/ 	.word	0x00000000
        /*0034*/ 	.short	0x0005
        /*0036*/ 	.short	0x0032
        /*0038*/ 	.byte	0x00, 0xf0, 0x05, 0x00


	//----- nvinfo : EIATTR_KPARAM_INFO
	.align		4
.L_273:
        /*003c*/ 	.byte	0x04, 0x17
        /*003e*/ 	.short	(.L_275 - .L_274)
.L_274:
        /*0040*/ 	.word	0x00000000
        /*0044*/ 	.short	0x0004
        /*0046*/ 	.short	0x0031
        /*0048*/ 	.byte	0x00, 0xf0, 0x05, 0x00


	//----- nvinfo : EIATTR_KPARAM_INFO
	.align		4
.L_275:
        /*004c*/ 	.byte	0x04, 0x17
        /*004e*/ 	.short	(.L_277 - .L_276)
.L_276:
        /*0050*/ 	.word	0x00000000
        /*0054*/ 	.short	0x0003
        /*0056*/ 	.short	0x0030
        /*0058*/ 	.byte	0x00, 0xf0, 0x05, 0x00


	//----- nvinfo : EIATTR_KPARAM_INFO
	.align		4
.L_277:
        /*005c*/ 	.byte	0x04, 0x17
        /*005e*/ 	.short	(.L_279 - .L_278)
.L_278:
        /*0060*/ 	.word	0x00000000
        /*0064*/ 	.short	0x0002
        /*0066*/ 	.short	0x0018
        /*0068*/ 	.byte	0x00, 0xf0, 0x61, 0x00


	//----- nvinfo : EIATTR_KPARAM_INFO
	.align		4
.L_279:
        /*006c*/ 	.byte	0x04, 0x17
        /*006e*/ 	.short	(.L_281 - .L_280)
.L_280:
        /*0070*/ 	.word	0x00000000
        /*0074*/ 	.short	0x0001
        /*0076*/ 	.short	0x0008
        /*0078*/ 	.byte	0x00, 0xf0, 0x41, 0x00


	//----- nvinfo : EIATTR_KPARAM_INFO
	.align		4
.L_281:
        /*007c*/ 	.byte	0x04, 0x17
        /*007e*/ 	.short	(.L_283 - .L_282)
.L_282:
        /*0080*/ 	.word	0x00000000
        /*0084*/ 	.short	0x0000
        /*0086*/ 	.short	0x0000
        /*0088*/ 	.byte	0x00, 0xf0, 0x11, 0x00


	//----- nvinfo : EIATTR_MAXREG_COUNT
	.align		4
.L_283:
        /*008c*/ 	.byte	0x03, 0x1b
        /*008e*/ 	.short	0x00ff


	//----- nvinfo : EIATTR_MERCURY_ISA_VERSION
	.align		4
        /*0090*/ 	.byte	0x03, 0x5f
        /*0092*/ 	.short	0x0000


	//----- nvinfo : EIATTR_EXIT_INSTR_OFFSETS
	.align		4
        /*0094*/ 	.byte	0x04, 0x1c
        /*0096*/ 	.short	(.L_285 - .L_284)


	//   ....[0]....
.L_284:
        /*0098*/ 	.word	0x00000650


	//   ....[1]....
        /*009c*/ 	.word	0x000006a0


	//----- nvinfo : EIATTR_MAX_THREADS
	.align		4
.L_285:
        /*00a0*/ 	.byte	0x04, 0x05
        /*00a2*/ 	.short	(.L_287 - .L_286)
.L_286:
        /*00a4*/ 	.word	0x00000080
        /*00a8*/ 	.word	0x00000001
        /*00ac*/ 	.word	0x00000001


	//----- nvinfo : EIATTR_CRS_STACK_SIZE
	.align		4
.L_287:
        /*00b0*/ 	.byte	0x04, 0x1e
        /*00b2*/ 	.short	(.L_289 - .L_288)
.L_288:
        /*00b4*/ 	.word	0x00000000
.L_289:


//--------------------- .nv.info._ZN2at6native29vectorized_elementwise_kernelILi2EZZZNS0_65_GLOBAL__N__eb3311e5_27_ActivationHardtanhKernel_cu_9e10b42f_292624hardtanh_backward_kernelERNS_14TensorIteratorERKN3c106ScalarES8_ENKUlvE_clEvENKUlvE2_clEvEUlNS5_8BFloat16ESB_E_St5arrayIPcLm3EEEEviT0_T1_ --------------------------
	.section	.nv.info._ZN2at6native29vectorized_elementwise_kernelILi2EZZZNS0_65_GLOBAL__N__eb3311e5_27_ActivationHardtanhKernel_cu_9e10b42f_292624hardtanh_backward_kernelERNS_14TensorIteratorERKN3c106ScalarES8_ENKUlvE_clEvENKUlvE2_clEvEUlNS5_8BFloat16ESB_E_St5arrayIPcLm3EEEEviT0_T1_,"",@"SHT_CUDA_INFO"
	.sectionflags	@""
	.align	4


	//----- nvinfo : EIATTR_CUDA_API_VERSION
	.align		4
        /*0000*/ 	.byte	0x04, 0x37
        /*0002*/ 	.short	(.L_291 - .L_290)
.L_290:
        /*0004*/ 	.word	0x00000082


	//----- nvinfo : EIATTR_SW2861232_WAR
	.align		4
.L_291:
        /*0008*/ 	.byte	0x01, 0x35
	.zero		2


	//----- nvinfo : EIATTR_PARAM_CBANK
	.align		4
        /*000c*/ 	.byte	0x04, 0x0a
        /*000e*/ 	.short	(.L_293 - .L_292)
	.align		4
.L_292:
        /*0010*/ 	.word	index@(.nv.constant0._ZN2at6native29vectorized_elementwise_kernelILi2EZZZNS0_65_GLOBAL__N__eb3311e5_27_ActivationHardtanhKernel_cu_9e10b42f_292624hardtanh_backward_kernelERNS_14TensorIteratorERKN3c106ScalarES8_ENKUlvE_clEvENKUlvE2_clEvEUlNS5_8BFloat16ESB_E_St5arrayIPcLm3EEEEviT0_T1_)
        /*0014*/ 	.short	0x0160
        /*0016*/ 	.short	0x0030


	//----- nvinfo : EIATTR_CBANK_PARAM_SIZE
	.align		4
.L_293:
        /*0018*/ 	.byte	0x03, 0x19
        /*001a*/ 	.short	0x0030


	//----- nvinfo : EIATTR_KPARAM_INFO
	.align		4
        /*001c*/ 	.byte	0x04, 0x17
        /*001e*/ 	.short	(.L_295 - .L_294)
.L_294:
        /*0020*/ 	.word	0x00000000
        /*0024*/ 	.short	0x0002
        /*0026*/ 	.short	0x0018
        /*0028*/ 	.byte	0x00, 0xf0, 0x61, 0x00


	//----- nvinfo : EIATTR_KPARAM_INFO
	.align		4
.L_295:
        /*002c*/ 	.byte	0x04, 0x17
        /*002e*/ 	.short	(.L_297 - .L_296)
.L_296:
        /*0030*/ 	.word	0x00000000
        /*0034*/ 	.short	0x0001
        /*0036*/ 	.short	0x0008
        /*0038*/ 	.byte	0x00, 0xf0, 0x41, 0x00


	//----- nvinfo : EIATTR_KPARAM_INFO
	.align		4
.L_297:
        /*003c*/ 	.byte	0x04, 0x17
        /*003e*/ 	.short	(.L_299 - .L_298)
.L_298:
        /*0040*/ 	.word	0x00000000
        /*0044*/ 	.short	0x0000
        /*0046*/ 	.short	0x0000
        /*0048*/ 	.byte	0x00, 0xf0, 0x11, 0x00


	//----- nvinfo : EIATTR_MAXREG_COUNT
	.align		4
.L_299:
        /*004c*/ 	.byte	0x03, 0x1b
        /*004e*/ 	.short	0x00ff


	//----- nvinfo : EIATTR_MERCURY_ISA_VERSION
	.align		4
        /*0050*/ 	.byte	0x03, 0x5f
        /*0052*/ 	.short	0x0000


	//----- nvinfo : EIATTR_EXIT_INSTR_OFFSETS
	.align		4
        /*0054*/ 	.byte	0x04, 0x1c
        /*0056*/ 	.short	(.L_301 - .L_300)


	//   ....[0]....
.L_300:
        /*0058*/ 	.word	0x000004f0


	//   ....[1]....
        /*005c*/ 	.word	0x000011f0


	//   ....[2]....
        /*0060*/ 	.word	0x00001240


	//----- nvinfo : EIATTR_MAX_THREADS
	.align		4
.L_301:
        /*0064*/ 	.byte	0x04, 0x05
        /*0066*/ 	.short	(.L_303 - .L_302)
.L_302:
        /*0068*/ 	.word	0x00000080
        /*006c*/ 	.word	0x00000001
        /*0070*/ 	.word	0x00000001


	//----- nvinfo : EIATTR_CRS_STACK_SIZE
	.align		4
.L_303:
        /*0074*/ 	.byte	0x04, 0x1e
        /*0076*/ 	.short	(.L_305 - .L_304)
.L_304:
        /*0078*/ 	.word	0x00000000
.L_305:


//--------------------- .nv.info._ZN2at6native29vectorized_elementwise_kernelILi4EZZZNS0_65_GLOBAL__N__eb3311e5_27_ActivationHardtanhKernel_cu_9e10b42f_292624hardtanh_backward_kernelERNS_14TensorIteratorERKN3c106ScalarES8_ENKUlvE_clEvENKUlvE2_clEvEUlNS5_8BFloat16ESB_E_St5arrayIPcLm3EEEEviT0_T1_ --------------------------
	.section	.nv.info._ZN2at6native29vectorized_elementwise_kernelILi4EZZZNS0_65_GLOBAL__N__eb3311e5_27_ActivationHardtanhKernel_cu_9e10b42f_292624hardtanh_backward_kernelERNS_14TensorIteratorERKN3c106ScalarES8_ENKUlvE_clEvENKUlvE2_clEvEUlNS5_8BFloat16ESB_E_St5arrayIPcLm3EEEEviT0_T1_,"",@"SHT_CUDA_INFO"
	.sectionflags	@""
	.align	4


	//----- nvinfo : EIATTR_CUDA_API_VERSION
	.align		4
        /*0000*/ 	.byte	0x04, 0x37
        /*0002*/ 	.short	(.L_307 - .L_306)
.L_306:
        /*0004*/ 	.word	0x00000082


	//----- nvinfo : EIATTR_SW2861232_WAR
	.align		4
.L_307:
        /*0008*/ 	.byte	0x01, 0x35
	.zero		2


	//----- nvinfo : EIATTR_PARAM_CBANK
	.align		4
        /*000c*/ 	.byte	0x04, 0x0a
        /*000e*/ 	.short	(.L_309 - .L_308)
	.align		4
.L_308:
        /*0010*/ 	.word	index@(.nv.constant0._ZN2at6native29vectorized_elementwise_kernelILi4EZZZNS0_65_GLOBAL__N__eb3311e5_27_ActivationHardtanhKernel_cu_9e10b42f_292624hardtanh_backward_kernelERNS_14TensorIteratorERKN3c106ScalarES8_ENKUlvE_clEvENKUlvE2_clEvEUlNS5_8BFloat16ESB_E_St5arrayIPcLm3EEEEviT0_T1_)
        /*0014*/ 	.short	0x0160
        /*0016*/ 	.short	0x0030


	//----- nvinfo : EIATTR_CBANK_PARAM_SIZE
	.align		4
.L_309:
        /*0018*/ 	.byte	0x03, 0x19
        /*001a*/ 	.short	0x0030


	//----- nvinfo : EIATTR_KPARAM_INFO
	.align		4
        /*001c*/ 	.byte	0x04, 0x17
        /*001e*/ 	.short	(.L_311 - .L_310)
.L_310:
        /*0020*/ 	.word	0x00000000
        /*0024*/ 	.short	0x0002
        /*0026*/ 	.short	0x0018
        /*0028*/ 	.byte	0x00, 0xf0, 0x61, 0x00


	//----- nvinfo : EIATTR_KPARAM_INFO
	.align		4
.L_311:
        /*002c*/ 	.byte	0x04, 0x17
        /*002e*/ 	.short	(.L_313 - .L_312)
.L_312:
        /*0030*/ 	.word	0x00000000
        /*0034*/ 	.short	0x0001
        /*0036*/ 	.short	0x0008
        /*0038*/ 	.byte	0x00, 0xf0, 0x41, 0x00


	//----- nvinfo : EIATTR_KPARAM_INFO
	.align		4
.L_313:
        /*003c*/ 	.byte	0x04, 0x17
        /*003e*/ 	.short	(.L_315 - .L_314)
.L_314:
        /*0040*/ 	.word	0x00000000
        /*0044*/ 	.short	0x0000
        /*0046*/ 	.short	0x0000
        /*0048*/ 	.byte	0x00, 0xf0, 0x11, 0x00


	//----- nvinfo : EIATTR_MAXREG_COUNT
	.align		4
.L_315:
        /*004c*/ 	.byte	0x03, 0x1b
        /*004e*/ 	.short	0x00ff


	//----- nvinfo : EIATTR_MERCURY_ISA_VERSION
	.align		4
        /*0050*/ 	.byte	0x03, 0x5f
        /*0052*/ 	.short	0x0000


	//----- nvinfo : EIATTR_EXIT_INSTR_OFFSETS
	.align		4
        /*0054*/ 	.byte	0x04, 0x1c
        /*0056*/ 	.short	(.L_317 - .L_316)


	//   ....[0]....
.L_316:
        /*0058*/ 	.word	0x00000490


	//   ....[1]....
        /*005c*/ 	.word	0x00001190


	//   ....[2]....
        /*0060*/ 	.word	0x000011e0


	//----- nvinfo : EIATTR_MAX_THREADS
	.align		4
.L_317:
        /*0064*/ 	.byte	0x04, 0x05
        /*0066*/ 	.short	(.L_319 - .L_318)
.L_318:
        /*0068*/ 	.word	0x00000080
        /*006c*/ 	.word	0x00000001
        /*0070*/ 	.word	0x00000001


	//----- nvinfo : EIATTR_CRS_STACK_SIZE
	.align		4
.L_319:
        /*0074*/ 	.byte	0x04, 0x1e
        /*0076*/ 	.short	(.L_321 - .L_320)
.L_320:
        /*0078*/ 	.word	0x00000000
.L_321:


//--------------------- .nv.info._ZN2at6native29vectorized_elementwise_kernelILi8EZZZNS0_65_GLOBAL__N__eb3311e5_27_ActivationHardtanhKernel_cu_9e10b42f_292624hardtanh_backward_kernelERNS_14TensorIteratorERKN3c106ScalarES8_ENKUlvE_clEvENKUlvE2_clEvEUlNS5_8BFloat16ESB_E_St5arrayIPcLm3EEEEviT0_T1_ --------------------------
	.section	.nv.info._ZN2at6native29vectorized_elementwise_kernelILi8EZZZNS0_65_GLOBAL__N__eb3311e5_27_ActivationHardtanhKernel_cu_9e10b42f_292624hardtanh_backward_kernelERNS_14TensorIteratorERKN3c106ScalarES8_ENKUlvE_clEvENKUlvE2_clEvEUlNS5_8BFloat16ESB_E_St5arrayIPcLm3EEEEviT0_T1_,"",@"SHT_CUDA_INFO"
	.sectionflags	@""
	.align	4


	//----- nvinfo : EIATTR_CUDA_API_VERSION
	.align		4
        /*0000*/ 	.byte	0x04, 0x37
        /*0002*/ 	.short	(.L_323 - .L_322)
.L_322:
        /*0004*/ 	.word	0x00000082


	//----- nvinfo : EIATTR_SW2861232_WAR
	.align		4
.L_323:
        /*0008*/ 	.byte	0x01, 0x35
	.zero		2


	//----- nvinfo : EIATTR_PARAM_CBANK
	.align		4
        /*000c*/ 	.byte	0x04, 0x0a
        /*000e*/ 	.short	(.L_325 - .L_324)
	.align		4
.L_324:
        /*0010*/ 	.word	index@(.nv.constant0._ZN2at6native29vectorized_elementwise_kernelILi8EZZZNS0_65_GLOBAL__N__eb3311e5_27_ActivationHardtanhKernel_cu_9e10b42f_292624hardtanh_backward_kernelERNS_14TensorIteratorERKN3c106ScalarES8_ENKUlvE_clEvENKUlvE2_clEvEUlNS5_8BFloat16ESB_E_St5arrayIPcLm3EEEEviT0_T1_)
        /*0014*/ 	.short	0x0160
        /*0016*/ 	.short	0x0030


	//----- nvinfo : EIATTR_CBANK_PARAM_SIZE
	.align		4
.L_325:
        /*0018*/ 	.byte	0x03, 0x19
        /*001a*/ 	.short	0x0030


	//----- nvinfo : EIATTR_KPARAM_INFO
	.align		4
        /*001c*/ 	.byte	0x04, 0x17
        /*001e*/ 	.short	(.L_327 - .L_326)
.L_326:
        /*0020*/ 	.word	0x00000000
        /*0024*/ 	.short	0x0002
        /*0026*/ 	.short	0x0018
        /*0028*/ 	.byte	0x00, 0xf0, 0x61, 0x00


	//----- nvinfo : EIATTR_KPARAM_INFO
	.align		4
.L_327:
        /*002c*/ 	.byte	0x04, 0x17
        /*002e*/ 	.short	(.L_329 - .L_328)
.L_328:
        /*0030*/ 	.word	0x00000000
        /*0034*/ 	.short	0x0001
        /*0036*/ 	.short	0x0008
        /*0038*/ 	.byte	0x00, 0xf0, 0x41, 0x00


	//----- nvinfo : EIATTR_KPARAM_INFO
	.align		4
.L_329:
        /*003c*/ 	.byte	0x04, 0x17
        /*003e*/ 	.short	(.L_331 - .L_330)
.L_330:
        /*0040*/ 	.word	0x00000000
        /*0044*/ 	.short	0x0000
        /*0046*/ 	.short	0x0000
        /*0048*/ 	.byte	0x00, 0xf0, 0x11, 0x00


	//----- nvinfo : EIATTR_MAXREG_COUNT
	.align		4
.L_331:
        /*004c*/ 	.byte	0x03, 0x1b
        /*004e*/ 	.short	0x00ff


	//----- nvinfo : EIATTR_MERCURY_ISA_VERSION
	.align		4
        /*0050*/ 	.byte	0x03, 0x5f
        /*0052*/ 	.short	0x0000


	//----- nvinfo : EIATTR_EXIT_INSTR_OFFSETS
	.align		4
        /*0054*/ 	.byte	0x04, 0x1c
        /*0056*/ 	.short	(.L_333 - .L_332)


	//   ....[0]....
.L_332:
        /*0058*/ 	.word	0x00000010


	//----- nvinfo : EIATTR_MAX_THREADS
	.align		4
.L_333:
        /*005c*/ 	.byte	0x04, 0x05
        /*005e*/ 	.short	(.L_335 - .L_334)
.L_334:
        /*0060*/ 	.word	0x00000080
        /*0064*/ 	.word	0x00000001
        /*0068*/ 	.word	0x00000001
.L_335:


//--------------------- .nv.info._ZN2at6native18elementwise_kernelILi128ELi4EZNS0_15gpu_kernel_implIZZZNS0_65_GLOBAL__N__eb3311e5_27_ActivationHardtanhKernel_cu_9e10b42f_292624hardtanh_backward_kernelERNS_14TensorIteratorERKN3c106ScalarES9_ENKUlvE_clEvENKUlvE1_clEvEUlNS6_4HalfESC_E_EEvRNS_18TensorIteratorBaseERKT_EUliE_EEviT1_ --------------------------
	.section	.nv.info._ZN2at6native18elementwise_kernelILi128ELi4EZNS0_15gpu_kernel_implIZZZNS0_65_GLOBAL__N__eb3311e5_27_ActivationHardtanhKernel_cu_9e10b42f_292624hardtanh_backward_kernelERNS_14TensorIteratorERKN3c106ScalarES9_ENKUlvE_clEvENKUlvE1_clEvEUlNS6_4HalfESC_E_EEvRNS_18TensorIteratorBaseERKT_EUliE_EEviT1_,"",@"SHT_CUDA_INFO"
	.sectionflags	@""
	.align	4


	//----- nvinfo : EIATTR_CUDA_API_VERSION
	.align		4
        /*0000*/ 	.byte	0x04, 0x37
        /*0002*/ 	.short	(.L_337 - .L_336)
.L_336:
        /*0004*/ 	.word	0x00000082


	//----- nvinfo : EIATTR_SW2861232_WAR
	.align		4
.L_337:
        /*0008*/ 	.byte	0x01, 0x35
	.zero		2


	//----- nvinfo : EIATTR_PARAM_CBANK
	.align		4
        /*000c*/ 	.byte	0x04, 0x0a
        /*000e*/ 	.short	(.L_339 - .L_338)
	.align		4
.L_338:
        /*0010*/ 	.word	index@(.nv.constant0._ZN2at6native18elementwise_kernelILi128ELi4EZNS0_15gpu_kernel_implIZZZNS0_65_GLOBAL__N__eb3311e5_27_ActivationHardtanhKernel_cu_9e10b42f_292624hardtanh_backward_kernelERNS_14TensorIteratorERKN3c106ScalarES9_ENKUlvE_clEvENKUlvE1_clEvEUlNS6_4HalfESC_E_EEvRNS_18TensorIteratorBaseERKT_EUliE_EEviT1_)
        /*0014*/ 	.short	0x0160
        /*0016*/ 	.short	0x02a0


	//----- nvinfo : EIATTR_CBANK_PARAM_SIZE
	.align		4
.L_339:
        /*0018*/ 	.byte	0x03, 0x19
        /*001a*/ 	.short	0x02a0


	//----- nvinfo : EIATTR_KPARAM_INFO
	.align		4
        /*001c*/ 	.byte	0x04, 0x17
        /*001e*/ 	.short	(.L_341 - .L_340)
.L_340:
        /*0020*/ 	.word	0x00000000
        /*0024*/ 	.short	0x0001
        /*0026*/ 	.short	0x0008
        /*0028*/ 	.byte	0x00, 0xf0, 0x61, 0x0a


	//----- nvinfo : EIATTR_KPARAM_INFO
	.align		4
.L_341:
        /*002c*/ 	.byte	0x04, 0x17
        /*002e*/ 	.short	(.L_343 - .L_342)
.L_342:
        /*0030*/ 	.word	0x00000000
        /*0034*/ 	.short	0x0000
        /*0036*/ 	.short	0x0000
        /*0038*/ 	.byte	0x00, 0xf0, 0x11, 0x00


	//----- nvinfo : EIATTR_MAXREG_COUNT
	.align		4
.L_343:
        /*003c*/ 	.byte	0x03, 0x1b
        /*003e*/ 	.short	0x0080


	//----- nvinfo : EIATTR_EXTERNS
	.align		4
        /*0040*/ 	.byte	0x04, 0x0f
        /*0042*/ 	.short	(.L_345 - .L_344)


	//   ....[0]....
	.align		4
.L_344:
        /*0044*/ 	.word	index@(__assertfail)


	//----- nvinfo : EIATTR_MERCURY_ISA_VERSION
	.align		4
.L_345:
        /*0048*/ 	.byte	0x03, 0x5f
        /*004a*/ 	.short	0x0000


	//----- nvinfo : EIATTR_SYSCALL_OFFSETS
	.align		4
        /*004c*/ 	.byte	0x04, 0x46
        /*004e*/ 	.short	(.L_347 - .L_346)


	//   ....[0]....
.L_346:
        /*0050*/ 	.word	0x00002020


	//   ....[1]....
        /*0054*/ 	.word	0x00002fb0


	//   ....[2]....
        /*0058*/ 	.word	0x00003fc0


	//   ....[3]....
        /*005c*/ 	.word	0x00006050


	//   ....[4]....
        /*0060*/ 	.word	0x00006fe0


	//   ....[5]....
        /*0064*/ 	.word	0x00007ff0


	//   ....[6]....
        /*0068*/ 	.word	0x0000a050


	//   ....[7]....
        /*006c*/ 	.word	0x0000afe0


	//   ....[8]....
        /*0070*/ 	.word	0x0000bff0


	//   ....[9]....
        /*0074*/ 	.word	0x0000e060


	//   ....[10]....
        /*0078*/ 	.word	0x0000eff0


	//   ....[11]....
        /*007c*/ 	.word	0x00010000


	//----- nvinfo : EIATTR_EXIT_INSTR_OFFSETS
	.align		4
.L_347:
        /*0080*/ 	.byte	0x04, 0x1c
        /*0082*/ 	.short	(.L_349 - .L_348)


	//   ....[0]....
.L_348:
        /*0084*/ 	.word	0x0000c0b0


	//   ....[1]....
        /*0088*/ 	.word	0x0000f200


	//   ....[2]....
        /*008c*/ 	.word	0x0000f240


	//   ....[3]....
        /*0090*/ 	.word	0x0000f2e0


	//   ....[4]....
        /*0094*/ 	.word	0x0000f320


	//   ....[5]....
        /*0098*/ 	.word	0x0000f360


	//   ....[6]....
        /*009c*/ 	.word	0x0000f3f0


	//   ....[7]....
        /*00a0*/ 	.word	0x0000f410


	//   ....[8]....
        /*00a4*/ 	.word	0x0000f4b0


	//   ....[9]....
        /*00a8*/ 	.word	0x0000f500


	//   ....[10]....
        /*00ac*/ 	.word	0x0000f550


	//   ....[11]....
        /*00b0*/ 	.word	0x0000f620


	//   ....[12]....
        /*00b4*/ 	.word	0x0000f680


	//   ....[13]....
        /*00b8*/ 	.word	0x0000f810


	//   ....[14]....
        /*00bc*/ 	.word	0x0000f970


	//   ....[15]....
        /*00c0*/ 	.word	0x0000f9b0


	//   ....[16]....
        /*00c4*/ 	.word	0x0000fa70


	//   ....[17]....
        /*00c8*/ 	.word	0x0000fbf0


	//   ....[18]....
        /*00cc*/ 	.word	0x0000fd70


	//   ....[19]....
        /*00d0*/ 	.word	0x0000fed0


	//   ....[20]....
        /*00d4*/ 	.word	0x00010010


	//   ....[21]....
        /*00d8*/ 	.word	0x00010050


	//   ....[22]....
        /*00dc*/ 	.word	0x00010090


	//----- nvinfo : EIATTR_MAX_THREADS
	.align		4
.L_349:
        /*00e0*/ 	.byte	0x04, 0x05
        /*00e2*/ 	.short	(.L_351 - .L_350)
.L_350:
        /*00e4*/ 	.word	0x00000080
        /*00e8*/ 	.word	0x00000001
        /*00ec*/ 	.word	0x00000001


	//----- nvinfo : EIATTR_CRS_STACK_SIZE
	.align		4
.L_351:
        /*00f0*/ 	.byte	0x04, 0x1e
        /*00f2*/ 	.short	(.L_353 - .L_352)
.L_352:
        /*00f4*/ 	.word	0x00000000
.L_353:


//--------------------- .nv.info._ZN2at6native27unrolled_elementwise_kernelIZZZNS0_65_GLOBAL__N__eb3311e5_27_ActivationHardtanhKernel_cu_9e10b42f_292624hardtanh_backward_kernelERNS_14TensorIteratorERKN3c106ScalarES8_ENKUlvE_clEvENKUlvE1_clEvEUlNS5_4HalfESB_E_St5arrayIPcLm3EELi4E23TrivialOffsetCalculatorILi2EjESG_ILi1EjENS0_6memory12LoadWithCastILi2EEENSJ_13StoreWithCastILi1EEEEEviT_T0_T2_T3_T4_T5_ --------------------------
	.section	.nv.info._ZN2at6native27unrolled_elementwise_kernelIZZZNS0_65_GLOBAL__N__eb3311e5_27_ActivationHardtanhKernel_cu_9e10b42f_292624hardtanh_backward_kernelERNS_14TensorIteratorERKN3c106ScalarES8_ENKUlvE_clEvENKUlvE1_clEvEUlNS5_4HalfESB_E_St5arrayIPcLm3EELi4E23TrivialOffsetCalculatorILi2EjESG_ILi1EjENS0_6memory12LoadWithCastILi2EEENSJ_13StoreWithCastILi1EEEEEviT_T0_T2_T3_T4_T5_,"",@"SHT_CUDA_INFO"
	.sectionflags	@""
	.align	4


	//----- nvinfo : EIATTR_CUDA_API_VERSION
	.align		4
        /*0000*/ 	.byte	0x04, 0x37
        /*0002*/ 	.short	(.L_355 - .L_354)
.L_354:
        /*0004*/ 	.word	0x00000082


	//----- nvinfo : EIATTR_SW2861232_WAR
	.align		4
.L_355:
        /*0008*/ 	.byte	0x01, 0x35
	.zero		2


	//----- nvinfo : EIATTR_PARAM_CBANK
	.align		4
        /*000c*/ 	.byte	0x04, 0x0a
        /*000e*/ 	.short	(.L_357 - .L_356)
	.align		4
.L_356:
        /*0010*/ 	.word	index@(.nv.constant0._ZN2at6native27unrolled_elementwise_kernelIZZZNS0_65_GLOBAL__N__eb3311e5_27_ActivationHardtanhKernel_cu_9e10b42f_292624hardtanh_backward_kernelERNS_14TensorIteratorERKN3c106ScalarES8_ENKUlvE_clEvENKUlvE1_clEvEUlNS5_4HalfESB_E_St5arrayIPcLm3EELi4E23TrivialOffsetCalculatorILi2EjESG_ILi1EjENS0_6memory12LoadWithCastILi2EEENSJ_13StoreWithCastILi1EEEEEviT_T0_T2_T3_T4_T5_)
        /*0014*/ 	.short	0x0160
        /*0016*/ 	.short	0x0048


	//----- nvinfo : EIATTR_CBANK_PARAM_SIZE
	.align		4
.L_357:
        /*0018*/ 	.byte	0x03, 0x19
        /*001a*/ 	.short	0x0048


	//----- nvinfo : EIATTR_KPARAM_INFO
	.align		4
        /*001c*/ 	.byte	0x04, 0x17
        /*001e*/ 	.short	(.L_359 - .L_358)
.L_358:
        /*0020*/ 	.word	0x00000000
        /*0024*/ 	.short	0x0006
        /*0026*/ 	.short	0x0040
        /*0028*/ 	.byte	0x00, 0xf0, 0x21, 0x00


	//----- nvinfo : EIATTR_KPARAM_INFO
	.align		4
.L_359:
        /*002c*/ 	.byte	0x04, 0x17
        /*002e*/ 	.short	(.L_361 - .L_360)
.L_360:
        /*0030*/ 	.word	0x00000000
        /*0034*/ 	.short	0x0005
        /*0036*/ 	.short	0x0034
        /*0038*/ 	.byte	0x00, 0xf0, 0x31, 0x00


	//----- nvinfo : EIATTR_KPARAM_INFO
	.align		4
.L_361:
        /*003c*/ 	.byte	0x04, 0x17
        /*003e*/ 	.short	(.L_363 - .L_362)
.L_362:
        /*0040*/ 	.word	0x00000000
        /*0044*/ 	.short	0x0004
        /*0046*/ 	.short	0x0031
        /*0048*/ 	.byte	0x00, 0xf0, 0x05, 0x00


	//----- nvinfo : EIATTR_KPARAM_INFO
	.align		4
.L_363:
        /*004c*/ 	.byte	0x04, 0x17
        /*004e*/ 	.short	(.L_365 - .L_364)
.L_364:
        /*0050*/ 	.word	0x00000000
        /*0054*/ 	.short	0x0003
        /*0056*/ 	.short	0x0030
        /*0058*/ 	.byte	0x00, 0xf0, 0x05, 0x00


	//----- nvinfo : EIATTR_KPARAM_INFO
	.align		4
.L_365:
        /*005c*/ 	.byte	0x04, 0x17
        /*005e*/ 	.short	(.L_367 - .L_366)
.L_366:
        /*0060*/ 	.word	0x00000000
        /*0064*/ 	.short	0x0002
        /*0066*/ 	.short	0x0018
        /*0068*/ 	.byte	0x00, 0xf0, 0x61, 0x00


	//----- nvinfo : EIATTR_KPARAM_INFO
	.align		4
.L_367:
        /*006c*/ 	.byte	0x04, 0x17
        /*006e*/ 	.short	(.L_369 - .L_368)
.L_368:
        /*0070*/ 	.word	0x00000000
        /*0074*/ 	.short	0x0001
        /*0076*/ 	.short	0x0008
        /*0078*/ 	.byte	0x00, 0xf0, 0x41, 0x00


	//----- nvinfo : EIATTR_KPARAM_INFO
	.align		4
.L_369:
        /*007c*/ 	.byte	0x04, 0x17
        /*007e*/ 	.short	(.L_371 - .L_370)
.L_370:
        /*0080*/ 	.word	0x00000000
        /*0084*/ 	.short	0x0000
        /*0086*/ 	.short	0x0000
        /*0088*/ 	.byte	0x00, 0xf0, 0x11, 0x00


	//----- nvinfo : EIATTR_MAXREG_COUNT
	.align		4
.L_371:
        /*008c*/ 	.byte	0x03, 0x1b
        /*008e*/ 	.short	0x00ff


	//----- nvinfo : EIATTR_EXTERNS
	.align		4
        /*0090*/ 	.byte	0x04, 0x0f
        /*0092*/ 	.short	(.L_373 - .L_372)


	//   ....[0]....
	.align		4
.L_372:
        /*0094*/ 	.word	index@(__assertfail)


	//----- nvinfo : EIATTR_MERCURY_ISA_VERSION
	.align		4
.L_373:
        /*0098*/ 	.byte	0x03, 0x5f
        /*009a*/ 	.short	0x0000


	//----- nvinfo : EIATTR_SYSCALL_OFFSETS
	.align		4
        /*009c*/ 	.byte	0x04, 0x46
        /*009e*/ 	.short	(.L_375 - .L_374)


	//   ....[0]....
.L_374:
        /*00a0*/ 	.word	0x00001080


	//   ....[1]....
        /*00a4*/ 	.word	0x000020d0


	//   ....[2]....
        /*00a8*/ 	.word	0x000031a0


	//   ....[3]....
        /*00ac*/ 	.word	0x000041f0


	//   ....[4]....
        /*00b0*/ 	.word	0x000052d0


	//   ....[5]....
        /*00b4*/ 	.word	0x00006310


	//   ....[6]....
        /*00b8*/ 	.word	0x000073d0


	//   ....[7]....
        /*00bc*/ 	.word	0x00008350


	//   ....[8]....
        /*00c0*/ 	.word	0x00009700


	//   ....[9]....
        /*00c4*/ 	.word	0x0000a730


	//   ....[10]....
        /*00c8*/ 	.word	0x0000b720


	//   ....[11]....
        /*00cc*/ 	.word	0x0000c710


	//----- nvinfo : EIATTR_EXIT_INSTR_OFFSETS
	.align		4
.L_375:
        /*00d0*/ 	.byte	0x04, 0x1c
        /*00d2*/ 	.short	(.L_377 - .L_376)


	//   ....[0]....
.L_376:
        /*00d4*/ 	.word	0x0000b7e0


	//   ....[1]....
        /*00d8*/ 	.word	0x0000b910


	//   ....[2]....
        /*00dc*/ 	.word	0x0000b950


	//   ....[3]....
        /*00e0*/ 	.word	0x0000b9f0


	//   ....[4]....
        /*00e4*/ 	.word	0x0000ba30


	//   ....[5]....
        /*00e8*/ 	.word	0x0000ba70


	//   ....[6]....
        /*00ec*/ 	.word	0x0000bb00


	//   ....[7]....
        /*00f0*/ 	.word	0x0000bb20


	//   ....[8]....
        /*00f4*/ 	.word	0x0000bbc0


	//   ....[9]....
        /*00f8*/ 	.word	0x0000bc10


	//   ....[10]....
        /*00fc*/ 	.word	0x0000bc60


	//   ....[11]....
        /*0100*/ 	.word	0x0000bd30


	//   ....[12]....
        /*0104*/ 	.word	0x0000bd90


	//   ....[13]....
        /*0108*/ 	.word	0x0000bf20


	//   ....[14]....
        /*010c*/ 	.word	0x0000c080


	//   ....[15]....
        /*0110*/ 	.word	0x0000c0c0


	//   ....[16]....
        /*0114*/ 	.word	0x0000c180


	//   ....[17]....
        /*0118*/ 	.word	0x0000c300


	//   ....[18]....
        /*011c*/ 	.word	0x0000c480


	//   ....[19]....
        /*0120*/ 	.word	0x0000c5e0


	//   ....[20]....
        /*0124*/ 	.word	0x0000c720


	//   ....[21]....
        /*0128*/ 	.word	0x0000c760


	//   ....[22]....
        /*012c*/ 	.word	0x0000c7a0


	//----- nvinfo : EIATTR_MAX_THREADS
	.align		4
.L_377:
        /*0130*/ 	.byte	0x04, 0x05
        /*0132*/ 	.short	(.L_379 - .L_378)
.L_378:
        /*0134*/ 	.word	0x00000080
        /*0138*/ 	.word	0x00000001
        /*013c*/ 	.word	0x00000001


	//----- nvinfo : EIATTR_CRS_STACK_SIZE
	.align		4
.L_379:
        /*0140*/ 	.byte	0x04, 0x1e
        /*0142*/ 	.short	(.L_381 - .L_380)
.L_380:
        /*0144*/ 	.word	0x00000000
.L_381:


//--------------------- .nv.info._ZN2at6native18elementwise_kernelILi128ELi4EZNS0_22gpu_kernel_impl_nocastIZZZNS0_65_GLOBAL__N__eb3311e5_27_ActivationHardtanhKernel_cu_9e10b42f_292624hardtanh_backward_kernelERNS_14TensorIteratorERKN3c106ScalarES9_ENKUlvE_clEvENKUlvE1_clEvEUlNS6_4HalfESC_E_EEvRNS_18TensorIteratorBaseERKT_EUliE_EEviT1_ --------------------------
	.section	.nv.info._ZN2at6native18elementwise_kernelILi128ELi4EZNS0_22gpu_kernel_impl_nocastIZZZNS0_65_GLOBAL__N__eb3311e5_27_ActivationHardtanhKernel_cu_9e10b42f_292624hardtanh_backward_kernelERNS_14TensorIteratorERKN3c106ScalarES9_ENKUlvE_clEvENKUlvE1_clEvEUlNS6_4HalfESC_E_EEvRNS_18TensorIteratorBaseERKT_EUliE_EEviT1_,"",@"SHT_CUDA_INFO"
	.sectionflags	@""
	.align	4


	//----- nvinfo : EIATTR_CUDA_API_VERSION
	.align		4
        /*0000*/ 	.byte	0x04, 0x37
        /*0002*/ 	.short	(.L_383 - .L_382)
.L_382:
        /*0004*/ 	.word	0x00000082


	//----- nvinfo : EIATTR_SW2861232_WAR
	.align		4
.L_383:
        /*0008*/ 	.byte	0x01, 0x35
	.zero		2


	//----- nvinfo : EIATTR_PARAM_CBANK
	.align		4
        /*000c*/ 	.byte	0x04, 0x0a
        /*000e*/ 	.short	(.L_385 - .L_384)
	.align		4
.L_384:
        /*0010*/ 	.word	index@(.nv.constant0._ZN2at6native18elementwise_kernelILi128ELi4EZNS0_22gpu_kernel_impl_nocastIZZZNS0_65_GLOBAL__N__eb3311e5_27_ActivationHardtanhKernel_cu_9e10b42f_292624hardtanh_backward_kernelERNS_14TensorIteratorERKN3c106ScalarES9_ENKUlvE_clEvENKUlvE1_clEvEUlNS6_4HalfESC_E_EEvRNS_18TensorIteratorBaseERKT_EUliE_EEviT1_)
        /*0014*/ 	.short	0x0160
        /*0016*/ 	.short	0x0298


	//----- nvinfo : EIATTR_CBANK_PARAM_SIZE
	.align		4
.L_385:
        /*0018*/ 	.byte	0x03, 0x19
        /*001a*/ 	.short	0x0298


	//----- nvinfo : EIATTR_KPARAM_INFO
	.align		4
        /*001c*/ 	.byte	0x04, 0x17
        /*001e*/ 	.short	(.L_387 - .L_386)
.L_386:
        /*0020*/ 	.word	0x00000000
        /*0024*/ 	.short	0x0001
        /*0026*/ 	.short	0x0008
        /*0028*/ 	.byte	0x00, 0xf0, 0x41, 0x0a


	//----- nvinfo : EIATTR_KPARAM_INFO
	.align		4
.L_387:
        /*002c*/ 	.byte	0x04, 0x17
        /*002e*/ 	.short	(.L_389 - .L_388)
.L_388:
        /*0030*/ 	.word	0x00000000
        /*0034*/ 	.short	0x0000
        /*0036*/ 	.short	0x0000
        /*0038*/ 	.byte	0x00, 0xf0, 0x11, 0x00


	//----- nvinfo : EIATTR_MAXREG_COUNT
	.align		4
.L_389:
        /*003c*/ 	.byte	0x03, 0x1b
        /*003e*/ 	.short	0x0080


	//----- nvinfo : EIATTR_MERCURY_ISA_VERSION
	.align		4
        /*0040*/ 	.byte	0x03, 0x5f
        /*0042*/ 	.short	0x0000


	//----- nvinfo : EIATTR_EXIT_INSTR_OFFSETS
	.align		4
        /*0044*/ 	.byte	0x04, 0x1c
        /*0046*/ 	.short	(.L_391 - .L_390)


	//   ....[0]....
.L_390:
        /*0048*/ 	.word	0x000033a0


	//   ....[1]....
        /*004c*/ 	.word	0x00004480


	//----- nvinfo : EIATTR_MAX_THREADS
	.align		4
.L_391:
        /*0050*/ 	.byte	0x04, 0x05
        /*0052*/ 	.short	(.L_393 - .L_392)
.L_392:
        /*0054*/ 	.word	0x00000080
        /*0058*/ 	.word	0x00000001
        /*005c*/ 	.word	0x00000001


	//----- nvinfo : EIATTR_CRS_STACK_SIZE
	.align		4
.L_393:
        /*0060*/ 	.byte	0x04, 0x1e
        /*0062*/ 	.short	(.L_395 - .L_394)
.L_394:
        /*0064*/ 	.word	0x00000000
.L_395:


//--------------------- .nv.info._ZN2at6native27unrolled_elementwise_kernelIZZZNS0_65_GLOBAL__N__eb3311e5_27_ActivationHardtanhKernel_cu_9e10b42f_292624hardtanh_backward_kernelERNS_14TensorIteratorERKN3c106ScalarES8_ENKUlvE_clEvENKUlvE1_clEvEUlNS5_4HalfESB_E_St5arrayIPcLm3EELi4E23TrivialOffsetCalculatorILi2EjESG_ILi1EjENS0_6memory15LoadWithoutCastENSJ_16StoreWithoutCastEEEviT_T0_T2_T3_T4_T5_ --------------------------
	.section	.nv.info._ZN2at6native27unrolled_elementwise_kernelIZZZNS0_65_GLOBAL__N__eb3311e5_27_ActivationHardtanhKernel_cu_9e10b42f_292624hardtanh_backward_kernelERNS_14TensorIteratorERKN3c106ScalarES8_ENKUlvE_clEvENKUlvE1_clEvEUlNS5_4HalfESB_E_St5arrayIPcLm3EELi4E23TrivialOffsetCalculatorILi2EjESG_ILi1EjENS0_6memory15LoadWithoutCastENSJ_16StoreWithoutCastEEEviT_T0_T2_T3_T4_T5_,"",@"SHT_CUDA_INFO"
	.sectionflags	@""
	.align	4


	//----- nvinfo : EIATTR_CUDA_API_VERSION
	.align		4
        /*0000*/ 	.byte	0x04, 0x37
        /*0002*/ 	.short	(.L_397 - .L_396)
.L_396:
        /*0004*/ 	.word	0x00000082


	//----- nvinfo : EIATTR_SW2861232_WAR
	.align		4
.L_397:
        /*0008*/ 	.byte	0x01, 0x35
	.zero		2


	//----- nvinfo : EIATTR_PARAM_CBANK
	.align		4
        /*000c*/ 	.byte	0x04, 0x0a
        /*000e*/ 	.short	(.L_399 - .L_398)
	.align		4
.L_398:
        /*0010*/ 	.word	index@(.nv.constant0._ZN2at6native27unrolled_elementwise_kernelIZZZNS0_65_GLOBAL__N__eb3311e5_27_ActivationHardtanhKernel_cu_9e10b42f_292624hardtanh_backward_kernelERNS_14TensorIteratorERKN3c106ScalarES8_ENKUlvE_clEvENKUlvE1_clEvEUlNS5_4HalfESB_E_St5arrayIPcLm3EELi4E23TrivialOffsetCalculatorILi2EjESG_ILi1EjENS0_6memory15LoadWithoutCastENSJ_16StoreWithoutCastEEEviT_T0_T2_T3_T4_T5_)
        /*0014*/ 	.short	0x0160
        /*0016*/ 	.short	0x0034


	//----- nvinfo : EIATTR_CBANK_PARAM_SIZE
	.align		4
.L_399:
        /*0018*/ 	.byte	0x03, 0x19
        /*001a*/ 	.short	0x0034


	//----- nvinfo : EIATTR_KPARAM_INFO
	.align		4
        /*001c*/ 	.byte	0x04, 0x17
        /*001e*/ 	.short	(.L_401 - .L_400)
.L_400:
        /*0020*/ 	.word	0x00000000
        /*0024*/ 	.short	0x0006
        /*0026*/ 	.short	0x0033
        /*0028*/ 	.byte	0x00, 0xf0, 0x05, 0x00


	//----- nvinfo : EIATTR_KPARAM_INFO
	.align		4
.L_401:
        /*002c*/ 	.byte	0x04, 0x17
        /*002e*/ 	.short	(.L_403 - .L_402)
.L_402:
        /*0030*/ 	.word	0x00000000
        /*0034*/ 	.short	0x0005
        /*0036*/ 	.short	0x0032
        /*0038*/ 	.byte	0x00, 0xf0, 0x05, 0x00


	//----- nvinfo : EIATTR_KPARAM_INFO
	.align		4
.L_403:
        /*003c*/ 	.byte	0x04, 0x17
        /*003e*/ 	.short	(.L_405 - .L_404)
.L_404:
        /*0040*/ 	.word	0x00000000
        /*0044*/ 	.short	0x0004
        /*0046*/ 	.short	0x0031
        /*0048*/ 	.byte	0x00, 0xf0, 0x05, 0x00


	//----- nvinfo : EIATTR_KPARAM_INFO
	.align		4
.L_405:
        /*004c*/ 	.byte	0x04, 0x17
        /*004e*/ 	.short	(.L_407 - .L_406)
.L_406:
        /*0050*/ 	.word	0x00000000
        /*0054*/ 	.short	0x0003
        /*0056*/ 	.short	0x0030
        /*0058*/ 	.byte	0x00, 0xf0, 0x05, 0x00


	//----- nvinfo : EIATTR_KPARAM_INFO
	.align		4
.L_407:
        /*005c*/ 	.byte	0x04, 0x17
        /*005e*/ 	.short	(.L_409 - .L_408)
.L_408:
        /*0060*/ 	.word	0x00000000
        /*0064*/ 	.short	0x0002
        /*0066*/ 	.short	0x0018
        /*0068*/ 	.byte	0x00, 0xf0, 0x61, 0x00


	//----- nvinfo : EIATTR_KPARAM_INFO
	.align		4
.L_409:
        /*006c*/ 	.byte	0x04, 0x17
        /*006e*/ 	.short	(.L_411 - .L_410)
.L_410:
        /*0070*/ 	.word	0x00000000
        /*0074*/ 	.short	0x0001
        /*0076*/ 	.short	0x0008
        /*0078*/ 	.byte	0x00, 0xf0, 0x41, 0x00


	//----- nvinfo : EIATTR_KPARAM_INFO
	.align		4
.L_411:
        /*007c*/ 	.byte	0x04, 0x17
        /*007e*/ 	.short	(.L_413 - .L_412)
.L_412:
        /*0080*/ 	.word	0x00000000
        /*0084*/ 	.short	0x0000
        /*0086*/ 	.short	0x0000
        /*0088*/ 	.byte	0x00, 0xf0, 0x11, 0x00


	//----- nvinfo : EIATTR_MAXREG_COUNT
	.align		4
.L_413:
        /*008c*/ 	.byte	0x03, 0x1b
        /*008e*/ 	.short	0x00ff


	//----- nvinfo : EIATTR_MERCURY_ISA_VERSION
	.align		4
        /*0090*/ 	.byte	0x03, 0x5f
        /*0092*/ 	.short	0x0000


	//----- nvinfo : EIATTR_EXIT_INSTR_OFFSETS
	.align		4
        /*0094*/ 	.byte	0x04, 0x1c
        /*0096*/ 	.short	(.L_415 - .L_414)


	//   ....[0]....
.L_414:
        /*0098*/ 	.word	0x00000650


	//   ....[1]....
        /*009c*/ 	.word	0x000006a0


	//----- nvinfo : EIATTR_MAX_THREADS
	.align		4
.L_415:
        /*00a0*/ 	.byte	0x04, 0x05
        /*00a2*/ 	.short	(.L_417 - .L_416)
.L_416:
        /*00a4*/ 	.word	0x00000080
        /*00a8*/ 	.word	0x00000001
        /*00ac*/ 	.word	0x00000001


	//----- nvinfo : EIATTR_CRS_STACK_SIZE
	.align		4
.L_417:
        /*00b0*/ 	.byte	0x04, 0x1e
        /*00b2*/ 	.short	(.L_419 - .L_418)
.L_418:
        /*00b4*/ 	.word	0x00000000
.L_419:


//--------------------- .nv.info._ZN2at6native29vectorized_elementwise_kernelILi2EZZZNS0_65_GLOBAL__N__eb3311e5_27_ActivationHardtanhKernel_cu_9e10b42f_292624hardtanh_backward_kernelERNS_14TensorIteratorERKN3c106ScalarES8_ENKUlvE_clEvENKUlvE1_clEvEUlNS5_4HalfESB_E_St5arrayIPcLm3EEEEviT0_T1_ --------------------------
	.section	.nv.info._ZN2at6native29vectorized_elementwise_kernelILi2EZZZNS0_65_GLOBAL__N__eb3311e5_27_ActivationHardtanhKernel_cu_9e10b42f_292624hardtanh_backward_kernelERNS_14TensorIteratorERKN3c106ScalarES8_ENKUlvE_clEvENKUlvE1_clEvEUlNS5_4HalfESB_E_St5arrayIPcLm3EEEEviT0_T1_,"",@"SHT_CUDA_INFO"
	.sectionflags	@""
	.align	4


	//----- nvinfo : EIATTR_CUDA_API_VERSION
	.align		4
        /*0000*/ 	.byte	0x04, 0x37
        /*0002*/ 	.short	(.L_421 - .L_420)
.L_420:
        /*0004*/ 	.word	0x00000082


	//----- nvinfo : EIATTR_SW2861232_WAR
	.align		4
.L_421:
        /*0008*/ 	.byte	0x01, 0x35
	.zero		2


	//----- nvinfo : EIATTR_PARAM_CBANK
	.align		4
        /*000c*/ 	.byte	0x04, 0x0a
        /*000e*/ 	.short	(.L_423 - .L_422)
	.align		4
.L_422:
        /*0010*/ 	.word	index@(.nv.constant0._ZN2at6native29vectorized_elementwise_kernelILi2EZZZNS0_65_GLOBAL__N__eb3311e5_27_ActivationHardtanhKernel_cu_9e10b42f_292624hardtanh_backward_kernelERNS_14TensorIteratorERKN3c106ScalarES8_ENKUlvE_clEvENKUlvE1_clEvEUlNS5_4HalfESB_E_St5arrayIPcLm3EEEEviT0_T1_)
        /*0014*/ 	.short	0x0160
        /*0016*/ 	.short	0x0030


	//----- nvinfo : EIATTR_CBANK_PARAM_SIZE
	.align		4
.L_423:
        /*0018*/ 	.byte	0x03, 0x19
        /*001a*/ 	.short	0x0030


	//----- nvinfo : EIATTR_KPARAM_INFO
	.align		4
        /*001c*/ 	.byte	0x04, 0x17
        /*001e*/ 	.short	(.L_425 - .L_424)
.L_424:
        /*0020*/ 	.word	0x00000000
        /*0024*/ 	.short	0x0002
        /*0026*/ 	.short	0x0018
        /*0028*/ 	.byte	0x00, 0xf0, 0x61, 0x00


	//----- nvinfo : EIATTR_KPARAM_INFO
	.align		4
.L_425:
        /*002c*/ 	.byte	0x04, 0x17
        /*002e*/ 	.short	(.L_427 - .L_426)
.L_426:
        /*0030*/ 	.word	0x00000000
        /*0034*/ 	.short	0x0001
        /*0036*/ 	.short	0x0008
        /*0038*/ 	.byte	0x00, 0xf0, 0x41, 0x00


	//----- nvinfo : EIATTR_KPARAM_INFO
	.align		4
.L_427:
        /*003c*/ 	.byte	0x04, 0x17
        /*003e*/ 	.short	(.L_429 - .L_428)
.L_428:
        /*0040*/ 	.word	0x00000000
        /*0044*/ 	.short	0x0000
        /*0046*/ 	.short	0x0000
        /*0048*/ 	.byte	0x00, 0xf0, 0x11, 0x00


	//----- nvinfo : EIATTR_MAXREG_COUNT
	.align		4
.L_429:
        /*004c*/ 	.byte	0x03, 0x1b
        /*004e*/ 	.short	0x00ff


	//----- nvinfo : EIATTR_MERCURY_ISA_VERSION
	.align		4
        /*0050*/ 	.byte	0x03, 0x5f
        /*0052*/ 	.short	0x0000


	//----- nvinfo : EIATTR_EXIT_INSTR_OFFSETS
	.align		4
        /*0054*/ 	.byte	0x04, 0x1c
        /*0056*/ 	.short	(.L_431 - .L_430)


	//   ....[0]....
.L_430:
        /*0058*/ 	.word	0x000004f0


	//   ....[1]....
        /*005c*/ 	.word	0x000011f0


	//   ....[2]....
        /*0060*/ 	.word	0x00001250


	//----- nvinfo : EIATTR_MAX_THREADS
	.align		4
.L_431:
        /*0064*/ 	.byte	0x04, 0x05
        /*0066*/ 	.short	(.L_433 - .L_432)
.L_432:
        /*0068*/ 	.word	0x00000080
        /*006c*/ 	.word	0x00000001
        /*0070*/ 	.word	0x00000001


	//----- nvinfo : EIATTR_CRS_STACK_SIZE
	.align		4
.L_433:
        /*0074*/ 	.byte	0x04, 0x1e
        /*0076*/ 	.short	(.L_435 - .L_434)
.L_434:
        /*0078*/ 	.word	0x00000000
.L_435:


//--------------------- .nv.info._ZN2at6native29vectorized_elementwise_kernelILi4EZZZNS0_65_GLOBAL__N__eb3311e5_27_ActivationHardtanhKernel_cu_9e10b42f_292624hardtanh_backward_kernelERNS_14TensorIteratorERKN3c106ScalarES8_ENKUlvE_clEvENKUlvE1_clEvEUlNS5_4HalfESB_E_St5arrayIPcLm3EEEEviT0_T1_ --------------------------
	.section	.nv.info._ZN2at6native29vectorized_elementwise_kernelILi4EZZZNS0_65_GLOBAL__N__eb3311e5_27_ActivationHardtanhKernel_cu_9e10b42f_292624hardtanh_backward_kernelERNS_14TensorIteratorERKN3c106ScalarES8_ENKUlvE_clEvENKUlvE1_clEvEUlNS5_4HalfESB_E_St5arrayIPcLm3EEEEviT0_T1_,"",@"SHT_CUDA_INFO"
	.sectionflags	@""
	.align	4


	//----- nvinfo : EIATTR_CUDA_API_VERSION
	.align		4
        /*0000*/ 	.byte	0x04, 0x37
        /*0002*/ 	.short	(.L_437 - .L_436)
.L_436:
        /*0004*/ 	.word	0x00000082


	//----- nvinfo : EIATTR_SW2861232_WAR
	.align		4
.L_437:
        /*0008*/ 	.byte	0x01, 0x35
	.zero		2


	//----- nvinfo : EIATTR_PARAM_CBANK
	.align		4
        /*000c*/ 	.byte	0x04, 0x0a
        /*000e*/ 	.short	(.L_439 - .L_438)
	.align		4
.L_438:
        /*0010*/ 	.word	index@(.nv.constant0._ZN2at6native29vectorized_elementwise_kernelILi4EZZZNS0_65_GLOBAL__N__eb3311e5_27_ActivationHardtanhKernel_cu_9e10b42f_292624hardtanh_backward_kernelERNS_14TensorIteratorERKN3c106ScalarES8_ENKUlvE_clEvENKUlvE1_clEvEUlNS5_4HalfESB_E_St5arrayIPcLm3EEEEviT0_T1_)
        /*0014*/ 	.short	0x0160
        /*0016*/ 	.short	0x0030


	//----- nvinfo : EIATTR_CBANK_PARAM_SIZE
	.align		4
.L_439:
        /*0018*/ 	.byte	0x03, 0x19
        /*001a*/ 	.short	0x0030


	//----- nvinfo : EIATTR_KPARAM_INFO
	.align		4
        /*001c*/ 	.byte	0x04, 0x17
        /*001e*/ 	.short	(.L_441 - .L_440)
.L_440:
        /*0020*/ 	.word	0x00000000
        /*0024*/ 	.short	0x0002
        /*0026*/ 	.short	0x0018
        /*0028*/ 	.byte	0x00, 0xf0, 0x61, 0x00


	//----- nvinfo : EIATTR_KPARAM_INFO
	.align		4
.L_441:
        /*002c*/ 	.byte	0x04, 0x17
        /*002e*/ 	.short	(.L_443 - .L_442)
.L_442:
        /*0030*/ 	.word	0x00000000
        /*0034*/ 	.short	0x0001
        /*0036*/ 	.short	0x0008
        /*0038*/ 	.byte	0x00, 0xf0, 0x41, 0x00


	//----- nvinfo : EIATTR_KPARAM_INFO
	.align		4
.L_443:
        /*003c*/ 	.byte	0x04, 0x17
        /*003e*/ 	.short	(.L_445 - .L_444)
.L_444:
        /*0040*/ 	.word	0x00000000
        /*0044*/ 	.short	0x0000
        /*0046*/ 	.short	0x0000
        /*0048*/ 	.byte	0x00, 0xf0, 0x11, 0x00


	//----- nvinfo : EIATTR_MAXREG_COUNT
	.align		4
.L_445:
        /*004c*/ 	.byte	0x03, 0x1b
        /*004e*/ 	.short	0x00ff


	//----- nvinfo : EIATTR_MERCURY_ISA_VERSION
	.align		4
        /*0050*/ 	.byte	0x03, 0x5f
        /*0052*/ 	.short	0x0000


	//----- nvinfo : EIATTR_EXIT_INSTR_OFFSETS
	.align		4
        /*0054*/ 	.byte	0x04, 0x1c
        /*0056*/ 	.short	(.L_447 - .L_446)


	//   ....[0]....
.L_446:
        /*0058*/ 	.word	0x00000490


	//   ....[1]....
        /*005c*/ 	.word	0x00001190


	//   ....[2]....
        /*0060*/ 	.word	0x000011f0


	//----- nvinfo : EIATTR_MAX_THREADS
	.align		4
.L_447:
        /*0064*/ 	.byte	0x04, 0x05
        /*0066*/ 	.short	(.L_449 - .L_448)
.L_448:
        /*0068*/ 	.word	0x00000080
        /*006c*/ 	.word	0x00000001
        /*0070*/ 	.word	0x00000001


	//----- nvinfo : EIATTR_CRS_STACK_SIZE
	.align		4
.L_449:
        /*0074*/ 	.byte	0x04, 0x1e
        /*0076*/ 	.short	(.L_451 - .L_450)
.L_450:
        /*0078*/ 	.word	0x00000000
.L_451:


//--------------------- .nv.info._ZN2at6native29vectorized_elementwise_kernelILi8EZZZNS0_65_GLOBAL__N__eb3311e5_27_ActivationHardtanhKernel_cu_9e10b42f_292624hardtanh_backward_kernelERNS_14TensorIteratorERKN3c106ScalarES8_ENKUlvE_clEvENKUlvE1_clEvEUlNS5_4HalfESB_E_St5arrayIPcLm3EEEEviT0_T1_ --------------------------
	.section	.nv.info._ZN2at6native29vectorized_elementwise_kernelILi8EZZZNS0_65_GLOBAL__N__eb3311e5_27_ActivationHardtanhKernel_cu_9e10b42f_292624hardtanh_backward_kernelERNS_14TensorIteratorERKN3c106ScalarES8_ENKUlvE_clEvENKUlvE1_clEvEUlNS5_4HalfESB_E_St5arrayIPcLm3EEEEviT0_T1_,"",@"SHT_CUDA_INFO"
	.sectionflags	@""
	.align	4


	//----- nvinfo : EIATTR_CUDA_API_VERSION
	.align		4
        /*0000*/ 	.byte	0x04, 0x37
        /*0002*/ 	.short	(.L_453 - .L_452)
.L_452:
        /*0004*/ 	.word	0x00000082


	//----- nvinfo : EIATTR_SW2861232_WAR
	.align		4
.L_453:
        /*0008*/ 	.byte	0x01, 0x35
	.zero		2


	//----- nvinfo : EIATTR_PARAM_CBANK
	.align		4
        /*000c*/ 	.byte	0x04, 0x0a
        /*000e*/ 	.short	(.L_455 - .L_454)
	.align		4
.L_454:
        /*0010*/ 	.word	index@(.nv.constant0._ZN2at6native29vectorized_elementwise_kernelILi8EZZZNS0_65_GLOBAL__N__eb3311e5_27_ActivationHardtanhKernel_cu_9e10b42f_292624hardtanh_backward_kernelERNS_14TensorIteratorERKN3c106ScalarES8_ENKUlvE_clEvENKUlvE1_clEvEUlNS5_4HalfESB_E_St5arrayIPcLm3EEEEviT0_T1_)
        /*0014*/ 	.short	0x0160
        /*0016*/ 	.short	0x0030


	//----- nvinfo : EIATTR_CBANK_PARAM_SIZE
	.align		4
.L_455:
        /*0018*/ 	.byte	0x03, 0x19
        /*001a*/ 	.short	0x0030


	//----- nvinfo : EIATTR_KPARAM_INFO
	.align		4
        /*001c*/ 	.byte	0x04, 0x17
        /*001e*/ 	.short	(.L_457 - .L_456)
.L_456:
        /*0020*/ 	.word	0x00000000
        /*0024*/ 	.short	0x0002
        /*0026*/ 	.short	0x0018
        /*0028*/ 	.byte	0x00, 0xf0, 0x61, 0x00


	//----- nvinfo : EIATTR_KPARAM_INFO
	.align		4
.L_457:
        /*002c*/ 	.byte	0x04, 0x17
        /*002e*/ 	.short	(.L_459 - .L_458)
.L_458:
        /*0030*/ 	.word	0x00000000
        /*0034*/ 	.short	0x0001
        /*0036*/ 	.short	0x0008
        /*0038*/ 	.byte	0x00, 0xf0, 0x41, 0x00


	//----- nvinfo : EIATTR_KPARAM_INFO
	.align		4
.L_459:
        /*003c*/ 	.byte	0x04, 0x17
        /*003e*/ 	.short	(.L_461 - .L_460)
.L_460:
        /*0040*/ 	.word	0x00000000
        /*0044*/ 	.short	0x0000
        /*0046*/ 	.short	0x0000
        /*0048*/ 	.byte	0x00, 0xf0, 0x11, 0x00


	//----- nvinfo : EIATTR_MAXREG_COUNT
	.align		4
.L_461:
        /*004c*/ 	.byte	0x03, 0x1b
        /*004e*/ 	.short	0x00ff


	//----- nvinfo : EIATTR_MERCURY_ISA_VERSION
	.align		4
        /*0050*/ 	.byte	0x03, 0x5f
        /*0052*/ 	.short	0x0000


	//----- nvinfo : EIATTR_EXIT_INSTR_OFFSETS
	.align		4
        /*0054*/ 	.byte	0x04, 0x1c
        /*0056*/ 	.short	(.L_463 - .L_462)


	//   ....[0]....
.L_462:
        /*0058*/ 	.word	0x00000010


	//----- nvinfo : EIATTR_MAX_THREADS
	.align		4
.L_463:
        /*005c*/ 	.byte	0x04, 0x05
        /*005e*/ 	.short	(.L_465 - .L_464)
.L_464:
        /*0060*/ 	.word	0x00000080
        /*0064*/ 	.word	0x00000001
        /*0068*/ 	.word	0x00000001
.L_465:


//--------------------- .nv.info._ZN2at6native18elementwise_kernelILi128ELi4EZNS0_15gpu_kernel_implIZZZNS0_65_GLOBAL__N__eb3311e5_27_ActivationHardtanhKernel_cu_9e10b42f_292624hardtanh_backward_kernelERNS_14TensorIteratorERKN3c106ScalarES9_ENKUlvE_clEvENKUlvE0_clEvEUlffE_EEvRNS_18TensorIteratorBaseERKT_EUliE_EEviT1_ --------------------------
	.section	.nv.info._ZN2at6native18elementwise_kernelILi128ELi4EZNS0_15gpu_kernel_implIZZZNS0_65_GLOBAL__N__eb3311e5_27_ActivationHardtanhKernel_cu_9e10b42f_292624hardtanh_backward_kernelERNS_14TensorIteratorERKN3c106ScalarES9_ENKUlvE_clEvENKUlvE0_clEvEUlffE_EEvRNS_18TensorIteratorBaseERKT_EUliE_EEviT1_,"",@"SHT_CUDA_INFO"
	.sectionflags	@""
	.align	4


	//----- nvinfo : EIATTR_CUDA_API_VERSION
	.align		4
        /*0000*/ 	.byte	0x04, 0x37
        /*0002*/ 	.short	(.L_467 - .L_466)
.L_466:
        /*0004*/ 	.word	0x00000082


	//----- nvinfo : EIATTR_SW2861232_WAR
	.align		4
.L_467:
        /*0008*/ 	.byte	0x01, 0x35
	.zero		2


	//----- nvinfo : EIATTR_PARAM_CBANK
	.align		4
        /*000c*/ 	.byte	0x04, 0x0a
        /*000e*/ 	.short	(.L_469 - .L_468)
	.align		4
.L_468:
        /*0010*/ 	.word	index@(.nv.constant0._ZN2at6native18elementwise_kernelILi128ELi4EZNS0_15gpu_kernel_implIZZZNS0_65_GLOBAL__N__eb3311e5_27_ActivationHardtanhKernel_cu_9e10b42f_292624hardtanh_backward_kernelERNS_14TensorIteratorERKN3c106ScalarES9_ENKUlvE_clEvENKUlvE0_clEvEUlffE_EEvRNS_18TensorIteratorBaseERKT_EUliE_EEviT1_)
        /*0014*/ 	.short	0x0160
        /*0016*/ 	.short	0x02a0


	//----- nvinfo : EIATTR_CBANK_PARAM_SIZE
	.align		4
.L_469:
        /*0018*/ 	.byte	0x03, 0x19
        /*001a*/ 	.short	0x02a0


	//----- nvinfo : EIATTR_KPARAM_INFO
	.align		4
        /*001c*/ 	.byte	0x04, 0x17
        /*001e*/ 	.short	(.L_471 - .L_470)
.L_470:
        /*0020*/ 	.word	0x00000000
        /*0024*/ 	.short	0x0001
        /*0026*/ 	.short	0x0008
        /*0028*/ 	.byte	0x00, 0xf0, 0x61, 0x0a


	//----- nvinfo : EIATTR_KPARAM_INFO
	.align		4
.L_471:
        /*002c*/ 	.byte	0x04, 0x17
        /*002e*/ 	.short	(.L_473 - .L_472)
.L_472:
        /*0030*/ 	.word	0x00000000
        /*0034*/ 	.short	0x0000
        /*0036*/ 	.short	0x0000
        /*0038*/ 	.byte	0x00, 0xf0, 0x11, 0x00


	//----- nvinfo : EIATTR_MAXREG_COUNT
	.align		4
.L_473:
        /*003c*/ 	.byte	0x03, 0x1b
        /*003e*/ 	.short	0x0080


	//----- nvinfo : EIATTR_EXTERNS
	.align		4
        /*0040*/ 	.byte	0x04, 0x0f
        /*0042*/ 	.short	(.L_475 - .L_474)


	//   ....[0]....
	.align		4
.L_474:
        /*0044*/ 	.word	index@(__assertfail)


	//----- nvinfo : EIATTR_MERCURY_ISA_VERSION
	.align		4
.L_475:
        /*0048*/ 	.byte	0x03, 0x5f
        /*004a*/ 	.short	0x0000


	//----- nvinfo : EIATTR_SYSCALL_OFFSETS
	.align		4
        /*004c*/ 	.byte	0x04, 0x46
        /*004e*/ 	.short	(.L_477 - .L_476)


	//   ....[0]....
.L_476:
        /*0050*/ 	.word	0x00001e00


	//   ....[1]....
        /*0054*/ 	.word	0x00002c00


	//   ....[2]....
        /*0058*/ 	.word	0x00003ad0


	//   ....[3]....
        /*005c*/ 	.word	0x00005920


	//   ....[4]....
        /*0060*/ 	.word	0x00006720


	//   ....[5]....
        /*0064*/ 	.word	0x000075f0


	//   ....[6]....
        /*0068*/ 	.word	0x00009410


	//   ....[7]....
        /*006c*/ 	.word	0x0000a210


	//   ....[8]....
        /*0070*/ 	.word	0x0000b0e0


	//   ....[9]....
        /*0074*/ 	.word	0x0000cf10


	//   ....[10]....
        /*0078*/ 	.word	0x0000dd10


	//   ....[11]....
        /*007c*/ 	.word	0x0000ebe0


	//----- nvinfo : EIATTR_EXIT_INSTR_OFFSETS
	.align		4
.L_477:
        /*0080*/ 	.byte	0x04, 0x1c
        /*0082*/ 	.short	(.L_479 - .L_478)


	//   ....[0]....
.L_478:
        /*0084*/ 	.word	0x0000b180


	//   ....[1]....
        /*0088*/ 	.word	0x0000ded0


	//   ....[2]....
        /*008c*/ 	.word	0x0000df10


	//   ....[3]....
        /*0090*/ 	.word	0x0000dfa0


	//   ....[4]....
        /*0094*/ 	.word	0x0000dfd0


	//   ....[5]....
        /*0098*/ 	.word	0x0000e000


	//   ....[6]....
        /*009c*/ 	.word	0x0000e080


	//   ....[7]....
        /*00a0*/ 	.word	0x0000e0b0


	//   ....[8]....
        /*00a4*/ 	.word	0x0000e140


	//   ....[9]....
        /*00a8*/ 	.word	0x0000e180


	//   ....[10]....
        /*00ac*/ 	.word	0x0000e1c0


	//   ....[11]....
        /*00b0*/ 	.word	0x0000e280


	//   ....[12]....
        /*00b4*/ 	.word	0x0000e2d0


	//   ....[13]....
        /*00b8*/ 	.word	0x0000e450


	//   ....[14]....
        /*00bc*/ 	.word	0x0000e5a0


	//   ....[15]....
        /*00c0*/ 	.word	0x0000e5d0


	//   ....[16]....
        /*00c4*/ 	.word	0x0000e680


	//   ....[17]....
        /*00c8*/ 	.word	0x0000e7f0


	//   ....[18]....
        /*00cc*/ 	.word	0x0000e960


	//   ....[19]....
        /*00d0*/ 	.word	0x0000eab0


	//   ....[20]....
        /*00d4*/ 	.word	0x0000ebf0


	//   ....[21]....
        /*00d8*/ 	.word	0x0000ec20


	//   ....[22]....
        /*00dc*/ 	.word	0x0000ec50


	//----- nvinfo : EIATTR_MAX_THREADS
	.align		4
.L_479:
        /*00e0*/ 	.byte	0x04, 0x05
        /*00e2*/ 	.short	(.L_481 - .L_480)
.L_480:
        /*00e4*/ 	.word	0x00000080
        /*00e8*/ 	.word	0x00000001
        /*00ec*/ 	.word	0x00000001


	//----- nvinfo : EIATTR_CRS_STACK_SIZE
	.align		4
.L_481:
        /*00f0*/ 	.byte	0x04, 0x1e
        /*00f2*/ 	.short	(.L_483 - .L_482)
.L_482:
        /*00f4*/ 	.word	0x00000000
.L_483:


//--------------------- .nv.info._ZN2at6native27unrolled_elementwise_kernelIZZZNS0_65_GLOBAL__N__eb3311e5_27_ActivationHardtanhKernel_cu_9e10b42f_292624hardtanh_backward_kernelERNS_14TensorIteratorERKN3c106ScalarES8_ENKUlvE_clEvENKUlvE0_clEvEUlffE_St5arrayIPcLm3EELi4E23TrivialOffsetCalculatorILi2EjESF_ILi1EjENS0_6memory12LoadWithCastILi2EEENSI_13StoreWithCastILi1EEEEEviT_T0_T2_T3_T4_T5_ --------------------------
	.section	.nv.info._ZN2at6native27unrolled_elementwise_kernelIZZZNS0_65_GLOBAL__N__eb3311e5_27_ActivationHardtanhKernel_cu_9e10b42f_292624hardtanh_backward_kernelERNS_14TensorIteratorERKN3c106ScalarES8_ENKUlvE_clEvENKUlvE0_clEvEUlffE_St5arrayIPcLm3EELi4E23TrivialOffsetCalculatorILi2EjESF_ILi1EjENS0_6memory12LoadWithCastILi2EEENSI_13StoreWithCastILi1EEEEEviT_T0_T2_T3_T4_T5_,"",@"SHT_CUDA_INFO"
	.sectionflags	@""
	.align	4


	//----- nvinfo : EIATTR_CUDA_API_VERSION
	.align		4
        /*0000*/ 	.byte	0x04, 0x37
        /*0002*/ 	.short	(.L_485 - .L_484)
.L_484:
        /*0004*/ 	.word	0x00000082


	//----- nvinfo : EIATTR_SW2861232_WAR
	.align		4
.L_485:
        /*0008*/ 	.byte	0x01, 0x35
	.zero		2


	//----- nvinfo : EIATTR_PARAM_CBANK
	.align		4
        /*000c*/ 	.byte	0x04, 0x0a
        /*000e*/ 	.short	(.L_487 - .L_486)
	.align		4
.L_486:
        /*0010*/ 	.word	index@(.nv.constant0._ZN2at6native27unrolled_elementwise_kernelIZZZNS0_65_GLOBAL__N__eb3311e5_27_ActivationHardtanhKernel_cu_9e10b42f_292624hardtanh_backward_kernelERNS_14TensorIteratorERKN3c106ScalarES8_ENKUlvE_clEvENKUlvE0_clEvEUlffE_St5arrayIPcLm3EELi4E23TrivialOffsetCalculatorILi2EjESF_ILi1EjENS0_6memory12LoadWithCastILi2EEENSI_13StoreWithCastILi1EEEEEviT_T0_T2_T3_T4_T5_)
        /*0014*/ 	.short	0x0160
        /*0016*/ 	.short	0x0048


	//----- nvinfo : EIATTR_CBANK_PARAM_SIZE
	.align		4
.L_487:
        /*0018*/ 	.byte	0x03, 0x19
        /*001a*/ 	.short	0x0048


	//----- nvinfo : EIATTR_KPARAM_INFO
	.align		4
        /*001c*/ 	.byte	0x04, 0x17
        /*001e*/ 	.short	(.L_489 - .L_488)
.L_488:
        /*0020*/ 	.word	0x00000000
        /*0024*/ 	.short	0x0006
        /*0026*/ 	.short	0x0040
        /*0028*/ 	.byte	0x00, 0xf0, 0x21, 0x00


	//----- nvinfo : EIATTR_KPARAM_INFO
	.align		4
.L_489:
        /*002c*/ 	.byte	0x04, 0x17
        /*002e*/ 	.short	(.L_491 - .L_490)
.L_490:
        /*0030*/ 	.word	0x00000000
        /*0034*/ 	.short	0x0005
        /*0036*/ 	.short	0x0034
        /*0038*/ 	.byte	0x00, 0xf0, 0x31, 0x00


	//----- nvinfo : EIATTR_KPARAM_INFO
	.align		4
.L_491:
        /*003c*/ 	.byte	0x04, 0x17
        /*003e*/ 	.short	(.L_493 - .L_492)
.L_492:
        /*0040*/ 	.word	0x00000000
        /*0044*/ 	.short	0x0004
        /*0046*/ 	.short	0x0031
        /*0048*/ 	.byte	0x00, 0xf0, 0x05, 0x00


	//----- nvinfo : EIATTR_KPARAM_INFO
	.align		4
.L_493:
        /*004c*/ 	.byte	0x04, 0x17
        /*004e*/ 	.short	(.L_495 - .L_494)
.L_494:
        /*0050*/ 	.word	0x00000000
        /*0054*/ 	.short	0x0003
        /*0056*/ 	.short	0x0030
        /*0058*/ 	.byte	0x00, 0xf0, 0x05, 0x00


	//----- nvinfo : EIATTR_KPARAM_INFO
	.align		4
.L_495:
        /*005c*/ 	.byte	0x04, 0x17
        /*005e*/ 	.short	(.L_497 - .L_496)
.L_496:
        /*0060*/ 	.word	0x00000000
        /*0064*/ 	.short	0x0002
        /*0066*/ 	.short	0x0018
        /*0068*/ 	.byte	0x00, 0xf0, 0x61, 0x00


	//----- nvinfo : EIATTR_KPARAM_INFO
	.align		4
.L_497:
        /*006c*/ 	.byte	0x04, 0x17
        /*006e*/ 	.short	(.L_499 - .L_498)
.L_498:
        /*0070*/ 	.word	0x00000000
        /*0074*/ 	.short	0x0001
        /*0076*/ 	.short	0x0008
        /*0078*/ 	.byte	0x00, 0xf0, 0x41, 0x00


	//----- nvinfo : EIATTR_KPARAM_INFO
	.align		4
.L_499:
        /*007c*/ 	.byte	0x04, 0x17
        /*007e*/ 	.short	(.L_501 - .L_500)
.L_500:
        /*0080*/ 	.word	0x00000000
        /*0084*/ 	.short	0x0000
        /*0086*/ 	.short	0x0000
        /*0088*/ 	.byte	0x00, 0xf0, 0x11, 0x00


	//----- nvinfo : EIATTR_MAXREG_COUNT
	.align		4
.L_501:
        /*008c*/ 	.byte	0x03, 0x1b
        /*008e*/ 	.short	0x00ff


	//----- nvinfo : EIATTR_EXTERNS
	.align		4
        /*0090*/ 	.byte	0x04, 0x0f
        /*0092*/ 	.short	(.L_503 - .L_502)


	//   ....[0]....
	.align		4
.L_502:
        /*0094*/ 	.word	index@(__assertfail)


	//----- nvinfo : EIATTR_MERCURY_ISA_VERSION
	.align		4
.L_503:
        /*0098*/ 	.byte	0x03, 0x5f
        /*009a*/ 	.short	0x0000


	//----- nvinfo : EIATTR_SYSCALL_OFFSETS
	.align		4
        /*009c*/ 	.byte	0x04, 0x46
        /*009e*/ 	.short	(.L_505 - .L_504)


	//   ....[0]....
.L_504:
        /*00a0*/ 	.word	0x00000e60


	//   ....[1]....
        /*00a4*/ 	.word	0x00001c60


	//   ....[2]....
        /*00a8*/ 	.word	0x00002ae0


	//   ....[3]....
        /*00ac*/ 	.word	0x000038e0


	//   ....[4]....
        /*00b0*/ 	.word	0x00004760


	//   ....[5]....
        /*00b4*/ 	.word	0x00005560


	//   ....[6]....
        /*00b8*/ 	.word	0x000063d0


	//   ....[7]....
        /*00bc*/ 	.word	0x000071a0


	//   ....[8]....
        /*00c0*/ 	.word	0x000081b0


	//   ....[9]....
        /*00c4*/ 	.word	0x00009090


	//   ....[10]....
        /*00c8*/ 	.word	0x00009f60


	//   ....[11]....
        /*00cc*/ 	.word	0x0000ae30


	//----- nvinfo : EIATTR_EXIT_INSTR_OFFSETS
	.align		4
.L_505:
        /*00d0*/ 	.byte	0x04, 0x1c
        /*00d2*/ 	.short	(.L_507 - .L_506)


	//   ....[0]....
.L_506:
        /*00d4*/ 	.word	0x0000a000


	//   ....[1]....
        /*00d8*/ 	.word	0x0000a120


	//   ....[2]....
        /*00dc*/ 	.word	0x0000a160


	//   ....[3]....
        /*00e0*/ 	.word	0x0000a1f0


	//   ....[4]....
        /*00e4*/ 	.word	0x0000a220


	//   ....[5]....
        /*00e8*/ 	.word	0x0000a250


	//   ....[6]....
        /*00ec*/ 	.word	0x0000a2d0


	//   ....[7]....
        /*00f0*/ 	.word	0x0000a300


	//   ....[8]....
        /*00f4*/ 	.word	0x0000a390


	//   ....[9]....
        /*00f8*/ 	.word	0x0000a3d0


	//   ....[10]....
        /*00fc*/ 	.word	0x0000a410


	//   ....[11]....
        /*0100*/ 	.word	0x0000a4d0


	//   ....[12]....
        /*0104*/ 	.word	0x0000a520


	//   ....[13]....
        /*0108*/ 	.word	0x0000a6a0


	//   ....[14]....
        /*010c*/ 	.word	0x0000a7f0


	//   ....[15]....
        /*0110*/ 	.word	0x0000a820


	//   ....[16]....
        /*0114*/ 	.word	0x0000a8d0


	//   ....[17]....
        /*0118*/ 	.word	0x0000aa40


	//   ....[18]....
        /*011c*/ 	.word	0x0000abb0


	//   ....[19]....
        /*0120*/ 	.word	0x0000ad00


	//   ....[20]....
        /*0124*/ 	.word	0x0000ae40


	//   ....[21]....
        /*0128*/ 	.word	0x0000ae70


	//   ....[22]....
        /*012c*/ 	.word	0x0000aea0


	//----- nvinfo : EIATTR_MAX_THREADS
	.align		4
.L_507:
        /*0130*/ 	.byte	0x04, 0x05
        /*0132*/ 	.short	(.L_509 - .L_508)
.L_508:
        /*0134*/ 	.word	0x00000080
        /*0138*/ 	.word	0x00000001
        /*013c*/ 	.word	0x00000001


	//----- nvinfo : EIATTR_CRS_STACK_SIZE
	.align		4
.L_509:
        /*0140*/ 	.byte	0x04, 0x1e
        /*0142*/ 	.short	(.L_511 - .L_510)
.L_510:
        /*0144*/ 	.word	0x00000000
.L_511:


//--------------------- .nv.info._ZN2at6native18elementwise_kernelILi128ELi2EZNS0_22gpu_kernel_impl_nocastIZZZNS0_65_GLOBAL__N__eb3311e5_27_ActivationHardtanhKernel_cu_9e10b42f_292624hardtanh_backward_kernelERNS_14TensorIteratorERKN3c106ScalarES9_ENKUlvE_clEvENKUlvE0_clEvEUlffE_EEvRNS_18TensorIteratorBaseERKT_EUliE_EEviT1_ --------------------------
	.section	.nv.info._ZN2at6native18elementwise_kernelILi128ELi2EZNS0_22gpu_kernel_impl_nocastIZZZNS0_65_GLOBAL__N__eb3311e5_27_ActivationHardtanhKernel_cu_9e10b42f_292624hardtanh_backward_kernelERNS_14TensorIteratorERKN3c106ScalarES9_ENKUlvE_clEvENKUlvE0_clEvEUlffE_EEvRNS_18TensorIteratorBaseERKT_EUliE_EEviT1_,"",@"SHT_CUDA_INFO"
	.sectionflags	@""
	.align	4


	//----- nvinfo : EIATTR_CUDA_API_VERSION
	.align		4
        /*0000*/ 	.byte	0x04, 0x37
        /*0002*/ 	.short	(.L_513 - .L_512)
.L_512:
        /*0004*/ 	.word	0x00000082


	//----- nvinfo : EIATTR_SW2861232_WAR
	.align		4
.L_513:
        /*0008*/ 	.byte	0x01, 0x35
	.zero		2


	//----- nvinfo : EIATTR_PARAM_CBANK
	.align		4
        /*000c*/ 	.byte	0x04, 0x0a
        /*000e*/ 	.short	(.L_515 - .L_514)
	.align		4
.L_514:
        /*0010*/ 	.word	index@(.nv.constant0._ZN2at6native18elementwise_kernelILi128ELi2EZNS0_22gpu_kernel_impl_nocastIZZZNS0_65_GLOBAL__N__eb3311e5_27_ActivationHardtanhKernel_cu_9e10b42f_292624hardtanh_backward_kernelERNS_14TensorIteratorERKN3c106ScalarES9_ENKUlvE_clEvENKUlvE0_clEvEUlffE_EEvRNS_18TensorIteratorBaseERKT_EUliE_EEviT1_)
        /*0014*/ 	.short	0x0160
        /*0016*/ 	.short	0x0298


	//----- nvinfo : EIATTR_CBANK_PARAM_SIZE
	.align		4
.L_515:
        /*0018*/ 	.byte	0x03, 0x19
        /*001a*/ 	.short	0x0298


	//----- nvinfo : EIATTR_KPARAM_INFO
	.align		4
        /*001c*/ 	.byte	0x04, 0x17
        /*001e*/ 	.short	(.L_517 - .L_516)
.L_516:
        /*0020*/ 	.word	0x00000000
        /*0024*/ 	.short	0x0001
        /*0026*/ 	.short	0x0008
        /*0028*/ 	.byte	0x00, 0xf0, 0x41, 0x0a


	//----- nvinfo : EIATTR_KPARAM_INFO
	.align		4
.L_517:
        /*002c*/ 	.byte	0x04, 0x17
        /*002e*/ 	.short	(.L_519 - .L_518)
.L_518:
        /*0030*/ 	.word	0x00000000
        /*0034*/ 	.short	0x0000
        /*0036*/ 	.short	0x0000
        /*0038*/ 	.byte	0x00, 0xf0, 0x11, 0x00


	//----- nvinfo : EIATTR_MAXREG_COUNT
	.align		4
.L_519:
        /*003c*/ 	.byte	0x03, 0x1b
        /*003e*/ 	.short	0x0080


	//----- nvinfo : EIATTR_MERCURY_ISA_VERSION
	.align		4
        /*0040*/ 	.byte	0x03, 0x5f
        /*0042*/ 	.short	0x0000


	//----- nvinfo : EIATTR_EXIT_INSTR_OFFSETS
	.align		4
        /*0044*/ 	.byte	0x04, 0x1c
        /*0046*/ 	.short	(.L_521 - .L_520)


	//   ....[0]....
.L_520:
        /*0048*/ 	.word	0x00001150


	//   ....[1]....
        /*004c*/ 	.word	0x00002200


	//----- nvinfo : EIATTR_MAX_THREADS
	.align		4
.L_521:
        /*0050*/ 	.byte	0x04, 0x05
        /*0052*/ 	.short	(.L_523 - .L_522)
.L_522:
        /*0054*/ 	.word	0x00000080
        /*0058*/ 	.word	0x00000001
        /*005c*/ 	.word	0x00000001


	//----- nvinfo : EIATTR_CRS_STACK_SIZE
	.align		4
.L_523:
        /*0060*/ 	.byte	0x04, 0x1e
        /*0062*/ 	.short	(.L_525 - .L_524)
.L_524:
        /*0064*/ 	.word	0x00000000
.L_525:


//--------------------- .nv.info._ZN2at6native27unrolled_elementwise_kernelIZZZNS0_65_GLOBAL__N__eb3311e5_27_ActivationHardtanhKernel_cu_9e10b42f_292624hardtanh_backward_kernelERNS_14TensorIteratorERKN3c106ScalarES8_ENKUlvE_clEvENKUlvE0_clEvEUlffE_St5arrayIPcLm3EELi4E23TrivialOffsetCalculatorILi2EjESF_ILi1EjENS0_6memory15LoadWithoutCastENSI_16StoreWithoutCastEEEviT_T0_T2_T3_T4_T5_ --------------------------
	.section	.nv.info._ZN2at6native27unrolled_elementwise_kernelIZZZNS0_65_GLOBAL__N__eb3311e5_27_ActivationHardtanhKernel_cu_9e10b42f_292624hardtanh_backward_kernelERNS_14TensorIteratorERKN3c106ScalarES8_ENKUlvE_clEvENKUlvE0_clEvEUlffE_St5arrayIPcLm3EELi4E23TrivialOffsetCalculatorILi2EjESF_ILi1EjENS0_6memory15LoadWithoutCastENSI_16StoreWithoutCastEEEviT_T0_T2_T3_T4_T5_,"",@"SHT_CUDA_INFO"
	.sectionflags	@""
	.align	4


	//----- nvinfo : EIATTR_CUDA_API_VERSION
	.align		4
        /*0000*/ 	.byte	0x04, 0x37
        /*0002*/ 	.short	(.L_527 - .L_526)
.L_526:
        /*0004*/ 	.word	0x00000082


	//----- nvinfo : EIATTR_SW2861232_WAR
	.align		4
.L_527:
        /*0008*/ 	.byte	0x01, 0x35
	.zero		2


	//----- nvinfo : EIATTR_PARAM_CBANK
	.align		4
        /*000c*/ 	.byte	0x04, 0x0a
        /*000e*/ 	.short	(.L_529 - .L_528)
	.align		4
.L_528:
        /*0010*/ 	.word	index@(.nv.constant0._ZN2at6native27unrolled_elementwise_kernelIZZZNS0_65_GLOBAL__N__eb3311e5_27_ActivationHardtanhKernel_cu_9e10b42f_292624hardtanh_backward_kernelERNS_14TensorIteratorERKN3c106ScalarES8_ENKUlvE_clEvENKUlvE0_clEvEUlffE_St5arrayIPcLm3EELi4E23TrivialOffsetCalculatorILi2EjESF_ILi1EjENS0_6memory15LoadWithoutCastENSI_16StoreWithoutCastEEEviT_T0_T2_T3_T4_T5_)
        /*0014*/ 	.short	0x0160
        /*0016*/ 	.short	0x0034


	//----- nvinfo : EIATTR_CBANK_PARAM_SIZE
	.align		4
.L_529:
        /*0018*/ 	.byte	0x03, 0x19
        /*001a*/ 	.short	0x0034


	//----- nvinfo : EIATTR_KPARAM_INFO
	.align		4
        /*001c*/ 	.byte	0x04, 0x17
        /*001e*/ 	.short	(.L_531 - .L_530)
.L_530:
        /*0020*/ 	.word	0x00000000
        /*0024*/ 	.short	0x0006
        /*0026*/ 	.short	0x0033
        /*0028*/ 	.byte	0x00, 0xf0, 0x05, 0x00


	//----- nvinfo : EIATTR_KPARAM_INFO
	.align		4
.L_531:
        /*002c*/ 	.byte	0x04, 0x17
        /*002e*/ 	.short	(.L_533 - .L_532)
.L_532:
        /*0030*/ 	.word	0x00000000
        /*0034*/ 	.short	0x0005
        /*0036*/ 	.short	0x0032
        /*0038*/ 	.byte	0x00, 0xf0, 0x05, 0x00


	//----- nvinfo : EIATTR_KPARAM_INFO
	.align		4
.L_533:
        /*003c*/ 	.byte	0x04, 0x17
        /*003e*/ 	.short	(.L_535 - .L_534)
.L_534:
        /*0040*/ 	.word	0x00000000
        /*0044*/ 	.short	0x0004
        /*0046*/ 	.short	0x0031
        /*0048*/ 	.byte	0x00, 0xf0, 0x05, 0x00


	//----- nvinfo : EIATTR_KPARAM_INFO
	.align		4
.L_535:
        /*004c*/ 	.byte	0x04, 0x17
        /*004e*/ 	.short	(.L_537 - .L_536)
.L_536:
        /*0050*/ 	.word	0x00000000
        /*0054*/ 	.short	0x0003
        /*0056*/ 	.short	0x0030
        /*0058*/ 	.byte	0x00, 0xf0, 0x05, 0x00


	//----- nvinfo : EIATTR_KPARAM_INFO
	.align		4
.L_537:
        /*005c*/ 	.byte	0x04, 0x17
        /*005e*/ 	.short	(.L_539 - .L_538)
.L_538:
        /*0060*/ 	.word	0x00000000
        /*0064*/ 	.short	0x0002
        /*0066*/ 	.short	0x0018
        /*0068*/ 	.byte	0x00, 0xf0, 0x61, 0x00


	//----- nvinfo : EIATTR_KPARAM_INFO
	.align		4
.L_539:
        /*006c*/ 	.byte	0x04, 0x17
        /*006e*/ 	.short	(.L_541 - .L_540)
.L_540:
        /*0070*/ 	.word	0x00000000
        /*0074*/ 	.short	0x0001
        /*0076*/ 	.short	0x0008
        /*0078*/ 	.byte	0x00, 0xf0, 0x41, 0x00


	//----- nvinfo : EIATTR_KPARAM_INFO
	.align		4
.L_541:
        /*007c*/ 	.byte	0x04, 0x17
        /*007e*/ 	.short	(.L_543 - .L_542)
.L_542:
        /*0080*/ 	.word	0x00000000
        /*0084*/ 	.short	0x0000
        /*0086*/ 	.short	0x0000
        /*0088*/ 	.byte	0x00, 0xf0, 0x11, 0x00


	//----- nvinfo : EIATTR_MAXREG_COUNT
	.align		4
.L_543:
        /*008c*/ 	.byte	0x03, 0x1b
        /*008e*/ 	.short	0x00ff


	//----- nvinfo : EIATTR_MERCURY_ISA_VERSION
	.align		4
        /*0090*/ 	.byte	0x03, 0x5f
        /*0092*/ 	.short	0x0000


	//----- nvinfo : EIATTR_EXIT_INSTR_OFFSETS
	.align		4
        /*0094*/ 	.byte	0x04, 0x1c
        /*0096*/ 	.short	(.L_545 - .L_544)


	//   ....[0]....
.L_544:
        /*0098*/ 	.word	0x00000500


	//   ....[1]....
        /*009c*/ 	.word	0x00000560


	//----- nvinfo : EIATTR_MAX_THREADS
	.align		4
.L_545:
        /*00a0*/ 	.byte	0x04, 0x05
        /*00a2*/ 	.short	(.L_547 - .L_546)
.L_546:
        /*00a4*/ 	.word	0x00000080
        /*00a8*/ 	.word	0x00000001
        /*00ac*/ 	.word	0x00000001


	//----- nvinfo : EIATTR_CRS_STACK_SIZE
	.align		4
.L_547:
        /*00b0*/ 	.byte	0x04, 0x1e
        /*00b2*/ 	.short	(.L_549 - .L_548)
.L_548:
        /*00b4*/ 	.word	0x00000000
.L_549:


//--------------------- .nv.info._ZN2at6native29vectorized_elementwise_kernelILi2EZZZNS0_65_GLOBAL__N__eb3311e5_27_ActivationHardtanhKernel_cu_9e10b42f_292624hardtanh_backward_kernelERNS_14TensorIteratorERKN3c106ScalarES8_ENKUlvE_clEvENKUlvE0_clEvEUlffE_St5arrayIPcLm3EEEEviT0_T1_ --------------------------
	.section	.nv.info._ZN2at6native29vectorized_elementwise_kernelILi2EZZZNS0_65_GLOBAL__N__eb3311e5_27_ActivationHardtanhKernel_cu_9e10b42f_292624hardtanh_backward_kernelERNS_14TensorIteratorERKN3c106ScalarES8_ENKUlvE_clEvENKUlvE0_clEvEUlffE_St5arrayIPcLm3EEEEviT0_T1_,"",@"SHT_CUDA_INFO"
	.sectionflags	@""
	.align	4


	//----- nvinfo : EIATTR_CUDA_API_VERSION
	.align		4
        /*0000*/ 	.byte	0x04, 0x37
        /*0002*/ 	.short	(.L_551 - .L_550)
.L_550:
        /*0004*/ 	.word	0x00000082


	//----- nvinfo : EIATTR_SW2861232_WAR
	.align		4
.L_551:
        /*0008*/ 	.byte	0x01, 0x35
	.zero		2


	//----- nvinfo : EIATTR_PARAM_CBANK
	.align		4
        /*000c*/ 	.byte	0x04, 0x0a
        /*000e*/ 	.short	(.L_553 - .L_552)
	.align		4
.L_552:
        /*0010*/ 	.word	index@(.nv.constant0._ZN2at6native29vectorized_elementwise_kernelILi2EZZZNS0_65_GLOBAL__N__eb3311e5_27_ActivationHardtanhKernel_cu_9e10b42f_292624hardtanh_backward_kernelERNS_14TensorIteratorERKN3c106ScalarES8_ENKUlvE_clEvENKUlvE0_clEvEUlffE_St5arrayIPcLm3EEEEviT0_T1_)
        /*0014*/ 	.short	0x0160
        /*0016*/ 	.short	0x0030


	//----- nvinfo : EIATTR_CBANK_PARAM_SIZE
	.align		4
.L_553:
        /*0018*/ 	.byte	0x03, 0x19
        /*001a*/ 	.short	0x0030


	//----- nvinfo : EIATTR_KPARAM_INFO
	.align		4
        /*001c*/ 	.byte	0x04, 0x17
        /*001e*/ 	.short	(.L_555 - .L_554)
.L_554:
        /*0020*/ 	.word	0x00000000
        /*0024*/ 	.short	0x0002
        /*0026*/ 	.short	0x0018
        /*0028*/ 	.byte	0x00, 0xf0, 0x61, 0x00


	//----- nvinfo : EIATTR_KPARAM_INFO
	.align		4
.L_555:
        /*002c*/ 	.byte	0x04, 0x17
        /*002e*/ 	.short	(.L_557 - .L_556)
.L_556:
        /*0030*/ 	.word	0x00000000
        /*0034*/ 	.short	0x0001
        /*0036*/ 	.short	0x0008
        /*0038*/ 	.byte	0x00, 0xf0, 0x41, 0x00


	//----- nvinfo : EIATTR_KPARAM_INFO
	.align		4
.L_557:
        /*003c*/ 	.byte	0x04, 0x17
        /*003e*/ 	.short	(.L_559 - .L_558)
.L_558:
        /*0040*/ 	.word	0x00000000
        /*0044*/ 	.short	0x0000
        /*0046*/ 	.short	0x0000
        /*0048*/ 	.byte	0x00, 0xf0, 0x11, 0x00


	//----- nvinfo : EIATTR_MAXREG_COUNT
	.align		4
.L_559:
        /*004c*/ 	.byte	0x03, 0x1b
        /*004e*/ 	.short	0x00ff


	//----- nvinfo : EIATTR_MERCURY_ISA_VERSION
	.align		4
        /*0050*/ 	.byte	0x03, 0x5f
        /*0052*/ 	.short	0x0000


	//----- nvinfo : EIATTR_EXIT_INSTR_OFFSETS
	.align		4
        /*0054*/ 	.byte	0x04, 0x1c
        /*0056*/ 	.short	(.L_561 - .L_560)


	//   ....[0]....
.L_560:
        /*0058*/ 	.word	0x000003b0


	//   ....[1]....
        /*005c*/ 	.word	0x00000df0


	//   ....[2]....
        /*0060*/ 	.word	0x00000e40


	//----- nvinfo : EIATTR_MAX_THREADS
	.align		4
.L_561:
        /*0064*/ 	.byte	0x04, 0x05
        /*0066*/ 	.short	(.L_563 - .L_562)
.L_562:
        /*0068*/ 	.word	0x00000080
        /*006c*/ 	.word	0x00000001
        /*0070*/ 	.word	0x00000001


	//----- nvinfo : EIATTR_CRS_STACK_SIZE
	.align		4
.L_563:
        /*0074*/ 	.byte	0x04, 0x1e
        /*0076*/ 	.short	(.L_565 - .L_564)
.L_564:
        /*0078*/ 	.word	0x00000000
.L_565:


//--------------------- .nv.info._ZN2at6native29vectorized_elementwise_kernelILi4EZZZNS0_65_GLOBAL__N__eb3311e5_27_ActivationHardtanhKernel_cu_9e10b42f_292624hardtanh_backward_kernelERNS_14TensorIteratorERKN3c106ScalarES8_ENKUlvE_clEvENKUlvE0_clEvEUlffE_St5arrayIPcLm3EEEEviT0_T1_ --------------------------
	.section	.nv.info._ZN2at6native29vectorized_elementwise_kernelILi4EZZZNS0_65_GLOBAL__N__eb3311e5_27_ActivationHardtanhKernel_cu_9e10b42f_292624hardtanh_backward_kernelERNS_14TensorIteratorERKN3c106ScalarES8_ENKUlvE_clEvENKUlvE0_clEvEUlffE_St5arrayIPcLm3EEEEviT0_T1_,"",@"SHT_CUDA_INFO"
	.sectionflags	@""
	.align	4


	//----- nvinfo : EIATTR_CUDA_API_VERSION
	.align		4
        /*0000*/ 	.byte	0x04, 0x37
        /*0002*/ 	.short	(.L_567 - .L_566)
.L_566:
        /*0004*/ 	.word	0x00000082


	//----- nvinfo : EIATTR_SW2861232_WAR
	.align		4
.L_567:
        /*0008*/ 	.byte	0x01, 0x35
	.zero		2


	//----- nvinfo : EIATTR_PARAM_CBANK
	.align		4
        /*000c*/ 	.byte	0x04, 0x0a
        /*000e*/ 	.short	(.L_569 - .L_568)
	.align		4
.L_568:
        /*0010*/ 	.word	index@(.nv.constant0._ZN2at6native29vectorized_elementwise_kernelILi4EZZZNS0_65_GLOBAL__N__eb3311e5_27_ActivationHardtanhKernel_cu_9e10b42f_292624hardtanh_backward_kernelERNS_14TensorIteratorERKN3c106ScalarES8_ENKUlvE_clEvENKUlvE0_clEvEUlffE_St5arrayIPcLm3EEEEviT0_T1_)
        /*0014*/ 	.short	0x0160
        /*0016*/ 	.short	0x0030


	//----- nvinfo : EIATTR_CBANK_PARAM_SIZE
	.align		4
.L_569:
        /*0018*/ 	.byte	0x03, 0x19
        /*001a*/ 	.short	0x0030


	//----- nvinfo : EIATTR_KPARAM_INFO
	.align		4
        /*001c*/ 	.byte	0x04, 0x17
        /*001e*/ 	.short	(.L_571 - .L_570)
.L_570:
        /*0020*/ 	.word	0x00000000
        /*0024*/ 	.short	0x0002
        /*0026*/ 	.short	0x0018
        /*0028*/ 	.byte	0x00, 0xf0, 0x61, 0x00


	//----- nvinfo : EIATTR_KPARAM_INFO
	.align		4
.L_571:
        /*002c*/ 	.byte	0x04, 0x17
        /*002e*/ 	.short	(.L_573 - .L_572)
.L_572:
        /*0030*/ 	.word	0x00000000
        /*0034*/ 	.short	0x0001
        /*0036*/ 	.short	0x0008
        /*0038*/ 	.byte	0x00, 0xf0, 0x41, 0x00


	//----- nvinfo : EIATTR_KPARAM_INFO
	.align		4
.L_573:
        /*003c*/ 	.byte	0x04, 0x17
        /*003e*/ 	.short	(.L_575 - .L_574)
.L_574:
        /*0040*/ 	.word	0x00000000
        /*0044*/ 	.short	0x0000
        /*0046*/ 	.short	0x0000
        /*0048*/ 	.byte	0x00, 0xf0, 0x11, 0x00


	//----- nvinfo : EIATTR_MAXREG_COUNT
	.align		4
.L_575:
        /*004c*/ 	.byte	0x03, 0x1b
        /*004e*/ 	.short	0x00ff


	//----- nvinfo : EIATTR_MERCURY_ISA_VERSION
	.align		4
        /*0050*/ 	.byte	0x03, 0x5f
        /*0052*/ 	.short	0x0000


	//----- nvinfo : EIATTR_EXIT_INSTR_OFFSETS
	.align		4
        /*0054*/ 	.byte	0x04, 0x1c
        /*0056*/ 	.short	(.L_577 - .L_576)


	//   ....[0]....
.L_576:
        /*0058*/ 	.word	0x00000350


	//   ....[1]....
        /*005c*/ 	.word	0x00000d90


	//   ....[2]....
        /*0060*/ 	.word	0x00000de0


	//----- nvinfo : EIATTR_MAX_THREADS
	.align		4
.L_577:
        /*0064*/ 	.byte	0x04, 0x05
        /*0066*/ 	.short	(.L_579 - .L_578)
.L_578:
        /*0068*/ 	.word	0x00000080
        /*006c*/ 	.word	0x00000001
        /*0070*/ 	.word	0x00000001


	//----- nvinfo : EIATTR_CRS_STACK_SIZE
	.align		4
.L_579:
        /*0074*/ 	.byte	0x04, 0x1e
        /*0076*/ 	.short	(.L_581 - .L_580)
.L_580:
        /*0078*/ 	.word	0x00000000
.L_581:


//--------------------- .nv.info._ZN2at6native29vectorized_elementwise_kernelILi8EZZZNS0_65_GLOBAL__N__eb3311e5_27_ActivationHardtanhKernel_cu_9e10b42f_292624hardtanh_backward_kernelERNS_14TensorIteratorERKN3c106ScalarES8_ENKUlvE_clEvENKUlvE0_clEvEUlffE_St5arrayIPcLm3EEEEviT0_T1_ --------------------------
	.section	.nv.info._ZN2at6native29vectorized_elementwise_kernelILi8EZZZNS0_65_GLOBAL__N__eb3311e5_27_ActivationHardtanhKernel_cu_9e10b42f_292624hardtanh_backward_kernelERNS_14TensorIteratorERKN3c106ScalarES8_ENKUlvE_clEvENKUlvE0_clEvEUlffE_St5arrayIPcLm3EEEEviT0_T1_,"",@"SHT_CUDA_INFO"
	.sectionflags	@""
	.align	4


	//----- nvinfo : EIATTR_CUDA_API_VERSION
	.align		4
        /*0000*/ 	.byte	0x04, 0x37
        /*0002*/ 	.short	(.L_583 - .L_582)
.L_582:
        /*0004*/ 	.word	0x00000082


	//----- nvinfo : EIATTR_SW2861232_WAR
	.align		4
.L_583:
        /*0008*/ 	.byte	0x01, 0x35
	.zero		2


	//----- nvinfo : EIATTR_PARAM_CBANK
	.align		4
        /*000c*/ 	.byte	0x04, 0x0a
        /*000e*/ 	.short	(.L_585 - .L_584)
	.align		4
.L_584:
        /*0010*/ 	.word	index@(.nv.constant0._ZN2at6native29vectorized_elementwise_kernelILi8EZZZNS0_65_GLOBAL__N__eb3311e5_27_ActivationHardtanhKernel_cu_9e10b42f_292624hardtanh_backward_kernelERNS_14TensorIteratorERKN3c106ScalarES8_ENKUlvE_clEvENKUlvE0_clEvEUlffE_St5arrayIPcLm3EEEEviT0_T1_)
        /*0014*/ 	.short	0x0160
        /*0016*/ 	.short	0x0030


	//----- nvinfo : EIATTR_CBANK_PARAM_SIZE
	.align		4
.L_585:
        /*0018*/ 	.byte	0x03, 0x19
        /*001a*/ 	.short	0x0030


	//----- nvinfo : EIATTR_KPARAM_INFO
	.align		4
        /*001c*/ 	.byte	0x04, 0x17
        /*001e*/ 	.short	(.L_587 - .L_586)
.L_586:
        /*0020*/ 	.word	0x00000000
        /*0024*/ 	.short	0x0002
        /*0026*/ 	.short	0x0018
        /*0028*/ 	.byte	0x00, 0xf0, 0x61, 0x00


	//----- nvinfo : EIATTR_KPARAM_INFO
	.align		4
.L_587:
        /*002c*/ 	.byte	0x04, 0x17
        /*002e*/ 	.short	(.L_589 - .L_588)
.L_588:
        /*0030*/ 	.word	0x00000000
        /*0034*/ 	.short	0x0001
        /*0036*/ 	.short	0x0008
        /*0038*/ 	.byte	0x00, 0xf0, 0x41, 0x00


	//----- nvinfo : EIATTR_KPARAM_INFO
	.align		4
.L_589:
        /*003c*/ 	.byte	0x04, 0x17
        /*003e*/ 	.short	(.L_591 - .L_590)
.L_590:
        /*0040*/ 	.word	0x00000000
        /*0044*/ 	.short	0x0000
        /*0046*/ 	.short	0x0000
        /*0048*/ 	.byte	0x00, 0xf0, 0x11, 0x00


	//----- nvinfo : EIATTR_MAXREG_COUNT
	.align		4
.L_591:
        /*004c*/ 	.byte	0x03, 0x1b
        /*004e*/ 	.short	0x00ff


	//----- nvinfo : EIATTR_MERCURY_ISA_VERSION
	.align		4
        /*0050*/ 	.byte	0x03, 0x5f
        /*0052*/ 	.short	0x0000


	//----- nvinfo : EIATTR_EXIT_INSTR_OFFSETS
	.align		4
        /*0054*/ 	.byte	0x04, 0x1c
        /*0056*/ 	.short	(.L_593 - .L_592)


	//   ....[0]....
.L_592:
        /*0058*/ 	.word	0x00000010


	//----- nvinfo : EIATTR_MAX_THREADS
	.align		4
.L_593:
        /*005c*/ 	.byte	0x04, 0x05
        /*005e*/ 	.short	(.L_595 - .L_594)
.L_594:
        /*0060*/ 	.word	0x00000080
        /*0064*/ 	.word	0x00000001
        /*0068*/ 	.word	0x00000001
.L_595:


//--------------------- .nv.info._ZN2at6native18elementwise_kernelILi128ELi4EZNS0_15gpu_kernel_implIZZZNS0_65_GLOBAL__N__eb3311e5_27_ActivationHardtanhKernel_cu_9e10b42f_292624hardtanh_backward_kernelERNS_14TensorIteratorERKN3c106ScalarES9_ENKUlvE_clEvENKUlvE_clEvEUlddE_EEvRNS_18TensorIteratorBaseERKT_EUliE_EEviT1_ --------------------------
	.section	.nv.info._ZN2at6native18elementwise_kernelILi128ELi4EZNS0_15gpu_kernel_implIZZZNS0_65_GLOBAL__N__eb3311e5_27_ActivationHardtanhKernel_cu_9e10b42f_292624hardtanh_backward_kernelERNS_14TensorIteratorERKN3c106ScalarES9_ENKUlvE_clEvENKUlvE_clEvEUlddE_EEvRNS_18TensorIteratorBaseERKT_EUliE_EEviT1_,"",@"SHT_CUDA_INFO"
	.sectionflags	@""
	.align	4


	//----- nvinfo : EIATTR_CUDA_API_VERSION
	.align		4
        /*0000*/ 	.byte	0x04, 0x37
        /*0002*/ 	.short	(.L_597 - .L_596)
.L_596:
        /*0004*/ 	.word	0x00000082


	//----- nvinfo : EIATTR_SW2861232_WAR
	.align		4
.L_597:
        /*0008*/ 	.byte	0x01, 0x35
	.zero		2


	//----- nvinfo : EIATTR_PARAM_CBANK
	.align		4
        /*000c*/ 	.byte	0x04, 0x0a
        /*000e*/ 	.short	(.L_599 - .L_598)
	.align		4
.L_598:
        /*0010*/ 	.word	index@(.nv.constant0._ZN2at6native18elementwise_kernelILi128ELi4EZNS0_15gpu_kernel_implIZZZNS0_65_GLOBAL__N__eb3311e5_27_ActivationHardtanhKernel_cu_9e10b42f_292624hardtanh_backward_kernelERNS_14TensorIteratorERKN3c106ScalarES9_ENKUlvE_clEvENKUlvE_clEvEUlddE_EEvRNS_18TensorIteratorBaseERKT_EUliE_EEviT1_)
        /*0014*/ 	.short	0x0160
        /*0016*/ 	.short	0x02a8


	//----- nvinfo : EIATTR_CBANK_PARAM_SIZE
	.align		4
.L_599:
        /*0018*/ 	.byte	0x03, 0x19
        /*001a*/ 	.short	0x02a8


	//----- nvinfo : EIATTR_KPARAM_INFO
	.align		4
        /*001c*/ 	.byte	0x04, 0x17
        /*001e*/ 	.short	(.L_601 - .L_600)
.L_600:
        /*0020*/ 	.word	0x00000000
        /*0024*/ 	.short	0x0001
        /*0026*/ 	.short	0x0008
        /*0028*/ 	.byte	0x00, 0xf0, 0x81, 0x0a


	//----- nvinfo : EIATTR_KPARAM_INFO
	.align		4
.L_601:
        /*002c*/ 	.byte	0x04, 0x17
        /*002e*/ 	.short	(.L_603 - .L_602)
.L_602:
        /*0030*/ 	.word	0x00000000
        /*0034*/ 	.short	0x0000
        /*0036*/ 	.short	0x0000
        /*0038*/ 	.byte	0x00, 0xf0, 0x11, 0x00


	//----- nvinfo : EIATTR_MAXREG_COUNT
	.align		4
.L_603:
        /*003c*/ 	.byte	0x03, 0x1b
        /*003e*/ 	.short	0x0080


	//----- nvinfo : EIATTR_EXTERNS
	.align		4
        /*0040*/ 	.byte	0x04, 0x0f
        /*0042*/ 	.short	(.L_605 - .L_604)


	//   ....[0]....
	.align		4
.L_604:
        /*0044*/ 	.word	index@(__assertfail)


	//----- nvinfo : EIATTR_MERCURY_ISA_VERSION
	.align		4
.L_605:
        /*0048*/ 	.byte	0x03, 0x5f
        /*004a*/ 	.short	0x0000


	//----- nvinfo : EIATTR_SYSCALL_OFFSETS
	.align		4
        /*004c*/ 	.byte	0x04, 0x46
        /*004e*/ 	.short	(.L_607 - .L_606)


	//   ....[0]....
.L_606:
        /*0050*/ 	.word	0x00001f50


	//   ....[1]....
        /*0054*/ 	.word	0x00002e80


	//   ....[2]....
        /*0058*/ 	.word	0x00003ed0


	//   ....[3]....
        /*005c*/ 	.word	0x00005e60


	//   ....[4]....
        /*0060*/ 	.word	0x00006d90


	//   ....[5]....
        /*0064*/ 	.word	0x00007de0


	//   ....[6]....
        /*0068*/ 	.word	0x00009d40


	//   ....[7]....
        /*006c*/ 	.word	0x0000ac70


	//   ....[8]....
        /*0070*/ 	.word	0x0000bcc0


	//   ....[9]....
        /*0074*/ 	.word	0x0000dc30


	//   ....[10]....
        /*0078*/ 	.word	0x0000eb60


	//   ....[11]....
        /*007c*/ 	.word	0x0000fbb0


	//----- nvinfo : EIATTR_EXIT_INSTR_OFFSETS
	.align		4
.L_607:
        /*0080*/ 	.byte	0x04, 0x1c
        /*0082*/ 	.short	(.L_609 - .L_608)


	//   ....[0]....
.L_608:
        /*0084*/ 	.word	0x0000bd60


	//   ....[1]....
        /*0088*/ 	.word	0x0000ed00


	//   ....[2]....
        /*008c*/ 	.word	0x0000ed40


	//   ....[3]....
        /*0090*/ 	.word	0x0000edd0


	//   ....[4]....
        /*0094*/ 	.word	0x0000ee00


	//   ....[5]....
        /*0098*/ 	.word	0x0000ee30


	//   ....[6]....
        /*009c*/ 	.word	0x0000eee0


	//   ....[7]....
        /*00a0*/ 	.word	0x0000ef40


	//   ....[8]....
        /*00a4*/ 	.word	0x0000f000


	//   ....[9]....
        /*00a8*/ 	.word	0x0000f070


	//   ....[10]....
        /*00ac*/ 	.word	0x0000f090


	//   ....[11]....
        /*00b0*/ 	.word	0x0000f150


	//   ....[12]....
        /*00b4*/ 	.word	0x0000f180


	//   ....[13]....
        /*00b8*/ 	.word	0x0000f330


	//   ....[14]....
        /*00bc*/ 	.word	0x0000f4b0


	//   ....[15]....
        /*00c0*/ 	.word	0x0000f510


	//   ....[16]....
        /*00c4*/ 	.word	0x0000f5c0


	//   ....[17]....
        /*00c8*/ 	.word	0x0000f760


	//   ....[18]....
        /*00cc*/ 	.word	0x0000f900


	//   ....[19]....
        /*00d0*/ 	.word	0x0000fa80


	//   ....[20]....
        /*00d4*/ 	.word	0x0000fbc0


	//   ....[21]....
        /*00d8*/ 	.word	0x0000fbf0


	//   ....[22]....
        /*00dc*/ 	.word	0x0000fc20


	//----- nvinfo : EIATTR_MAX_THREADS
	.align		4
.L_609:
        /*00e0*/ 	.byte	0x04, 0x05
        /*00e2*/ 	.short	(.L_611 - .L_610)
.L_610:
        /*00e4*/ 	.word	0x00000080
        /*00e8*/ 	.word	0x00000001
        /*00ec*/ 	.word	0x00000001


	//----- nvinfo : EIATTR_CRS_STACK_SIZE
	.align		4
.L_611:
        /*00f0*/ 	.byte	0x04, 0x1e
        /*00f2*/ 	.short	(.L_613 - .L_612)
.L_612:
        /*00f4*/ 	.word	0x00000000
.L_613:


//--------------------- .nv.info._ZN2at6native27unrolled_elementwise_kernelIZZZNS0_65_GLOBAL__N__eb3311e5_27_ActivationHardtanhKernel_cu_9e10b42f_292624hardtanh_backward_kernelERNS_14TensorIteratorERKN3c106ScalarES8_ENKUlvE_clEvENKUlvE_clEvEUlddE_St5arrayIPcLm3EELi4E23TrivialOffsetCalculatorILi2EjESF_ILi1EjENS0_6memory12LoadWithCastILi2EEENSI_13StoreWithCastILi1EEEEEviT_T0_T2_T3_T4_T5_ --------------------------
	.section	.nv.info._ZN2at6native27unrolled_elementwise_kernelIZZZNS0_65_GLOBAL__N__eb3311e5_27_ActivationHardtanhKernel_cu_9e10b42f_292624hardtanh_backward_kernelERNS_14TensorIteratorERKN3c106ScalarES8_ENKUlvE_clEvENKUlvE_clEvEUlddE_St5arrayIPcLm3EELi4E23TrivialOffsetCalculatorILi2EjESF_ILi1EjENS0_6memory12LoadWithCastILi2EEENSI_13StoreWithCastILi1EEEEEviT_T0_T2_T3_T4_T5_,"",@"SHT_CUDA_INFO"
	.sectionflags	@""
	.align	4


	//----- nvinfo : EIATTR_CUDA_API_VERSION
	.align		4
        /*0000*/ 	.byte	0x04, 0x37
        /*0002*/ 	.short	(.L_615 - .L_614)
.L_614:
        /*0004*/ 	.word	0x00000082


	//----- nvinfo : EIATTR_SW2861232_WAR
	.align		4
.L_615:
        /*0008*/ 	.byte	0x01, 0x35
	.zero		2


	//----- nvinfo : EIATTR_PARAM_CBANK
	.align		4
        /*000c*/ 	.byte	0x04, 0x0a
        /*000e*/ 	.short	(.L_617 - .L_616)
	.align		4
.L_616:
        /*0010*/ 	.word	index@(.nv.constant0._ZN2at6native27unrolled_elementwise_kernelIZZZNS0_65_GLOBAL__N__eb3311e5_27_ActivationHardtanhKernel_cu_9e10b42f_292624hardtanh_backward_kernelERNS_14TensorIteratorERKN3c106ScalarES8_ENKUlvE_clEvENKUlvE_clEvEUlddE_St5arrayIPcLm3EELi4E23TrivialOffsetCalculatorILi2EjESF_ILi1EjENS0_6memory12LoadWithCastILi2EEENSI_13StoreWithCastILi1EEEEEviT_T0_T2_T3_T4_T5_)
        /*0014*/ 	.short	0x0160
        /*0016*/ 	.short	0x0050


	//----- nvinfo : EIATTR_CBANK_PARAM_SIZE
	.align		4
.L_617:
        /*0018*/ 	.byte	0x03, 0x19
        /*001a*/ 	.short	0x0050


	//----- nvinfo : EIATTR_KPARAM_INFO
	.align		4
        /*001c*/ 	.byte	0x04, 0x17
        /*001e*/ 	.short	(.L_619 - .L_618)
.L_618:
        /*0020*/ 	.word	0x00000000
        /*0024*/ 	.short	0x0006
        /*0026*/ 	.short	0x0048
        /*0028*/ 	.byte	0x00, 0xf0, 0x21, 0x00


	//----- nvinfo : EIATTR_KPARAM_INFO
	.align		4
.L_619:
        /*002c*/ 	.byte	0x04, 0x17
        /*002e*/ 	.short	(.L_621 - .L_620)
.L_620:
        /*0030*/ 	.word	0x00000000
        /*0034*/ 	.short	0x0005
        /*0036*/ 	.short	0x003c
        /*0038*/ 	.byte	0x00, 0xf0, 0x31, 0x00


	//----- nvinfo : EIATTR_KPARAM_INFO
	.align		4
.L_621:
        /*003c*/ 	.byte	0x04, 0x17
        /*003e*/ 	.short	(.L_623 - .L_622)
.L_622:
        /*0040*/ 	.word	0x00000000
        /*0044*/ 	.short	0x0004
        /*0046*/ 	.short	0x0039
        /*0048*/ 	.byte	0x00, 0xf0, 0x05, 0x00


	//----- nvinfo : EIATTR_KPARAM_INFO
	.align		4
.L_623:
        /*004c*/ 	.byte	0x04, 0x17
        /*004e*/ 	.short	(.L_625 - .L_624)
.L_624:
        /*0050*/ 	.word	0x00000000
        /*0054*/ 	.short	0x0003
        /*0056*/ 	.short	0x0038
        /*0058*/ 	.byte	0x00, 0xf0, 0x05, 0x00


	//----- nvinfo : EIATTR_KPARAM_INFO
	.align		4
.L_625:
        /*005c*/ 	.byte	0x04, 0x17
        /*005e*/ 	.short	(.L_627 - .L_626)
.L_626:
        /*0060*/ 	.word	0x00000000
        /*0064*/ 	.short	0x0002
        /*0066*/ 	.short	0x0020
        /*0068*/ 	.byte	0x00, 0xf0, 0x61, 0x00


	//----- nvinfo : EIATTR_KPARAM_INFO
	.align		4
.L_627:
        /*006c*/ 	.byte	0x04, 0x17
        /*006e*/ 	.short	(.L_629 - .L_628)
.L_628:
        /*0070*/ 	.word	0x00000000
        /*0074*/ 	.short	0x0001
        /*0076*/ 	.short	0x0008
        /*0078*/ 	.byte	0x00, 0xf0, 0x61, 0x00


	//----- nvinfo : EIATTR_KPARAM_INFO
	.align		4
.L_629:
        /*007c*/ 	.byte	0x04, 0x17
        /*007e*/ 	.short	(.L_631 - .L_630)
.L_630:
        /*0080*/ 	.word	0x00000000
        /*0084*/ 	.short	0x0000
        /*0086*/ 	.short	0x0000
        /*0088*/ 	.byte	0x00, 0xf0, 0x11, 0x00


	//----- nvinfo : EIATTR_MAXREG_COUNT
	.align		4
.L_631:
        /*008c*/ 	.byte	0x03, 0x1b
        /*008e*/ 	.short	0x00ff


	//----- nvinfo : EIATTR_EXTERNS
	.align		4
        /*0090*/ 	.byte	0x04, 0x0f
        /*0092*/ 	.short	(.L_633 - .L_632)


	//   ....[0]....
	.align		4
.L_632:
        /*0094*/ 	.word	index@(__assertfail)


	//----- nvinfo : EIATTR_MERCURY_ISA_VERSION
	.align		4
.L_633:
        /*0098*/ 	.byte	0x03, 0x5f
        /*009a*/ 	.short	0x0000


	//----- nvinfo : EIATTR_SYSCALL_OFFSETS
	.align		4
        /*009c*/ 	.byte	0x04, 0x46
        /*009e*/ 	.short	(.L_635 - .L_634)


	//   ....[0]....
.L_634:
        /*00a0*/ 	.word	0x00000fb0


	//   ....[1]....
        /*00a4*/ 	.word	0x00001ee0


	//   ....[2]....
        /*00a8*/ 	.word	0x00002e90


	//   ....[3]....
        /*00ac*/ 	.word	0x00003dc0


	//   ....[4]....
        /*00b0*/ 	.word	0x00004d80


	//   ....[5]....
        /*00b4*/ 	.word	0x00005cb0


	//   ....[6]....
        /*00b8*/ 	.word	0x00006c50


	//   ....[7]....
        /*00bc*/ 	.word	0x00007b80


	//   ....[8]....
        /*00c0*/ 	.word	0x00008d10


	//   ....[9]....
        /*00c4*/ 	.word	0x00009d70


	//   ....[10]....
        /*00c8*/ 	.word	0x0000adc0


	//   ....[11]....
        /*00cc*/ 	.word	0x0000be30


	//----- nvinfo : EIATTR_EXIT_INSTR_OFFSETS
	.align		4
.L_635:
        /*00d0*/ 	.byte	0x04, 0x1c
        /*00d2*/ 	.short	(.L_637 - .L_636)


	//   ....[0]....
.L_636:
        /*00d4*/ 	.word	0x0000ae60


	//   ....[1]....
        /*00d8*/ 	.word	0x0000af80


	//   ....[2]....
        /*00dc*/ 	.word	0x0000afc0


	//   ....[3]....
        /*00e0*/ 	.word	0x0000b050


	//   ....[4]....
        /*00e4*/ 	.word	0x0000b080


	//   ....[5]....
        /*00e8*/ 	.word	0x0000b0b0


	//   ....[6]....
        /*00ec*/ 	.word	0x0000b160


	//   ....[7]....
        /*00f0*/ 	.word	0x0000b1c0


	//   ....[8]....
        /*00f4*/ 	.word	0x0000b280


	//   ....[9]....
        /*00f8*/ 	.word	0x0000b2f0


	//   ....[10]....
        /*00fc*/ 	.word	0x0000b310


	//   ....[11]....
        /*0100*/ 	.word	0x0000b3d0


	//   ....[12]....
        /*0104*/ 	.word	0x0000b400


	//   ....[13]....
        /*0108*/ 	.word	0x0000b5b0


	//   ....[14]....
        /*010c*/ 	.word	0x0000b730


	//   ....[15]....
        /*0110*/ 	.word	0x0000b790


	//   ....[16]....
        /*0114*/ 	.word	0x0000b840


	//   ....[17]....
        /*0118*/ 	.word	0x0000b9e0


	//   ....[18]....
        /*011c*/ 	.word	0x0000bb80


	//   ....[19]....
        /*0120*/ 	.word	0x0000bd00


	//   ....[20]....
        /*0124*/ 	.word	0x0000be40


	//   ....[21]....
        /*0128*/ 	.word	0x0000be70


	//   ....[22]....
        /*012c*/ 	.word	0x0000bea0


	//----- nvinfo : EIATTR_MAX_THREADS
	.align		4
.L_637:
        /*0130*/ 	.byte	0x04, 0x05
        /*0132*/ 	.short	(.L_639 - .L_638)
.L_638:
        /*0134*/ 	.word	0x00000080
        /*0138*/ 	.word	0x00000001
        /*013c*/ 	.word	0x00000001


	//----- nvinfo : EIATTR_CRS_STACK_SIZE
	.align		4
.L_639:
        /*0140*/ 	.byte	0x04, 0x1e
        /*0142*/ 	.short	(.L_641 - .L_640)
.L_640:
        /*0144*/ 	.word	0x00000000
.L_641:


//--------------------- .nv.info._ZN2at6native18elementwise_kernelILi128ELi2EZNS0_22gpu_kernel_impl_nocastIZZZNS0_65_GLOBAL__N__eb3311e5_27_ActivationHardtanhKernel_cu_9e10b42f_292624hardtanh_backward_kernelERNS_14TensorIteratorERKN3c106ScalarES9_ENKUlvE_clEvENKUlvE_clEvEUlddE_EEvRNS_18TensorIteratorBaseERKT_EUliE_EEviT1_ --------------------------
	.section	.nv.info._ZN2at6native18elementwise_kernelILi128ELi2EZNS0_22gpu_kernel_impl_nocastIZZZNS0_65_GLOBAL__N__eb3311e5_27_ActivationHardtanhKernel_cu_9e10b42f_292624hardtanh_backward_kernelERNS_14TensorIteratorERKN3c106ScalarES9_ENKUlvE_clEvENKUlvE_clEvEUlddE_EEvRNS_18TensorIteratorBaseERKT_EUliE_EEviT1_,"",@"SHT_CUDA_INFO"
	.sectionflags	@""
	.align	4


	//----- nvinfo : EIATTR_CUDA_API_VERSION
	.align		4
        /*0000*/ 	.byte	0x04, 0x37
        /*0002*/ 	.short	(.L_643 - .L_642)
.L_642:
        /*0004*/ 	.word	0x00000082


	//----- nvinfo : EIATTR_SW2861232_WAR
	.align		4
.L_643:
        /*0008*/ 	.byte	0x01, 0x35
	.zero		2


	//----- nvinfo : EIATTR_PARAM_CBANK
	.align		4
        /*000c*/ 	.byte	0x04, 0x0a
        /*000e*/ 	.short	(.L_645 - .L_644)
	.align		4
.L_644:
        /*0010*/ 	.word	index@(.nv.constant0._ZN2at6native18elementwise_kernelILi128ELi2EZNS0_22gpu_kernel_impl_nocastIZZZNS0_65_GLOBAL__N__eb3311e5_27_ActivationHardtanhKernel_cu_9e10b42f_292624hardtanh_backward_kernelERNS_14TensorIteratorERKN3c106ScalarES9_ENKUlvE_clEvENKUlvE_clEvEUlddE_EEvRNS_18TensorIteratorBaseERKT_EUliE_EEviT1_)
        /*0014*/ 	.short	0x0160
        /*0016*/ 	.short	0x02a0


	//----- nvinfo : EIATTR_CBANK_PARAM_SIZE
	.align		4
.L_645:
        /*0018*/ 	.byte	0x03, 0x19
        /*001a*/ 	.short	0x02a0


	//----- nvinfo : EIATTR_KPARAM_INFO
	.align		4
        /*001c*/ 	.byte	0x04, 0x17
        /*001e*/ 	.short	(.L_647 - .L_646)
.L_646:
        /*0020*/ 	.word	0x00000000
        /*0024*/ 	.short	0x0001
        /*0026*/ 	.short	0x0008
        /*0028*/ 	.byte	0x00, 0xf0, 0x61, 0x0a


	//----- nvinfo : EIATTR_KPARAM_INFO
	.align		4
.L_647:
        /*002c*/ 	.byte	0x04, 0x17
        /*002e*/ 	.short	(.L_649 - .L_648)
.L_648:
        /*0030*/ 	.word	0x00000000
        /*0034*/ 	.short	0x0000
        /*0036*/ 	.short	0x0000
        /*0038*/ 	.byte	0x00, 0xf0, 0x11, 0x00


	//----- nvinfo : EIATTR_MAXREG_COUNT
	.align		4
.L_649:
        /*003c*/ 	.byte	0x03, 0x1b
        /*003e*/ 	.short	0x0080


	//----- nvinfo : EIATTR_MERCURY_ISA_VERSION
	.align		4
        /*0040*/ 	.byte	0x03, 0x5f
        /*0042*/ 	.short	0x0000


	//----- nvinfo : EIATTR_EXIT_INSTR_OFFSETS
	.align		4
        /*0044*/ 	.byte	0x04, 0x1c
        /*0046*/ 	.short	(.L_651 - .L_650)


	//   ....[0]....
.L_650:
        /*0048*/ 	.word	0x00001190


	//   ....[1]....
        /*004c*/ 	.word	0x00002270


	//----- nvinfo : EIATTR_MAX_THREADS
	.align		4
.L_651:
        /*0050*/ 	.byte	0x04, 0x05
        /*0052*/ 	.short	(.L_653 - .L_652)
.L_652:
        /*0054*/ 	.word	0x00000080
        /*0058*/ 	.word	0x00000001
        /*005c*/ 	.word	0x00000001


	//----- nvinfo : EIATTR_CRS_STACK_SIZE
	.align		4
.L_653:
        /*0060*/ 	.byte	0x04, 0x1e
        /*0062*/ 	.short	(.L_655 - .L_654)
.L_654:
        /*0064*/ 	.word	0x00000000
.L_655:


//--------------------- .nv.info._ZN2at6native27unrolled_elementwise_kernelIZZZNS0_65_GLOBAL__N__eb3311e5_27_ActivationHardtanhKernel_cu_9e10b42f_292624hardtanh_backward_kernelERNS_14TensorIteratorERKN3c106ScalarES8_ENKUlvE_clEvENKUlvE_clEvEUlddE_St5arrayIPcLm3EELi4E23TrivialOffsetCalculatorILi2EjESF_ILi1EjENS0_6memory15LoadWithoutCastENSI_16StoreWithoutCastEEEviT_T0_T2_T3_T4_T5_ --------------------------
	.section	.nv.info._ZN2at6native27unrolled_elementwise_kernelIZZZNS0_65_GLOBAL__N__eb3311e5_27_ActivationHardtanhKernel_cu_9e10b42f_292624hardtanh_backward_kernelERNS_14TensorIteratorERKN3c106ScalarES8_ENKUlvE_clEvENKUlvE_clEvEUlddE_St5arrayIPcLm3EELi4E23TrivialOffsetCalculatorILi2EjESF_ILi1EjENS0_6memory15LoadWithoutCastENSI_16StoreWithoutCastEEEviT_T0_T2_T3_T4_T5_,"",@"SHT_CUDA_INFO"
	.sectionflags	@""
	.align	4


	//----- nvinfo : EIATTR_CUDA_API_VERSION
	.align		4
        /*0000*/ 	.byte	0x04, 0x37
        /*0002*/ 	.short	(.L_657 - .L_656)
.L_656:
        /*0004*/ 	.word	0x00000082


	//----- nvinfo : EIATTR_SW2861232_WAR
	.align		4
.L_657:
        /*0008*/ 	.byte	0x01, 0x35
	.zero		2


	//----- nvinfo : EIATTR_PARAM_CBANK
	.align		4
        /*000c*/ 	.byte	0x04, 0x0a
        /*000e*/ 	.short	(.L_659 - .L_658)
	.align		4
.L_658:
        /*0010*/ 	.word	index@(.nv.constant0._ZN2at6native27unrolled_elementwise_kernelIZZZNS0_65_GLOBAL__N__eb3311e5_27_ActivationHardtanhKernel_cu_9e10b42f_292624hardtanh_backward_kernelERNS_14TensorIteratorERKN3c106ScalarES8_ENKUlvE_clEvENKUlvE_clEvEUlddE_St5arrayIPcLm3EELi4E23TrivialOffsetCalculatorILi2EjESF_ILi1EjENS0_6memory15LoadWithoutCastENSI_16StoreWithoutCastEEEviT_T0_T2_T3_T4_T5_)
        /*0014*/ 	.short	0x0160
        /*0016*/ 	.short	0x003c


	//----- nvinfo : EIATTR_CBANK_PARAM_SIZE
	.align		4
.L_659:
        /*0018*/ 	.byte	0x03, 0x19
        /*001a*/ 	.short	0x003c


	//----- nvinfo : EIATTR_KPARAM_INFO
	.align		4
        /*001c*/ 	.byte	0x04, 0x17
        /*001e*/ 	.short	(.L_661 - .L_660)
.L_660:
        /*0020*/ 	.word	0x00000000
        /*0024*/ 	.short	0x0006
        /*0026*/ 	.short	0x003b
        /*0028*/ 	.byte	0x00, 0xf0, 0x05, 0x00


	//----- nvinfo : EIATTR_KPARAM_INFO
	.align		4
.L_661:
        /*002c*/ 	.byte	0x04, 0x17
        /*002e*/ 	.short	(.L_663 - .L_662)
.L_662:
        /*0030*/ 	.word	0x00000000
        /*0034*/ 	.short	0x0005
        /*0036*/ 	.short	0x003a
        /*0038*/ 	.byte	0x00, 0xf0, 0x05, 0x00


	//----- nvinfo : EIATTR_KPARAM_INFO
	.align		4
.L_663:
        /*003c*/ 	.byte	0x04, 0x17
        /*003e*/ 	.short	(.L_665 - .L_664)
.L_664:
        /*0040*/ 	.word	0x00000000
        /*0044*/ 	.short	0x0004
        /*0046*/ 	.short	0x0039
        /*0048*/ 	.byte	0x00, 0xf0, 0x05, 0x00


	//----- nvinfo : EIATTR_KPARAM_INFO
	.align		4
.L_665:
        /*004c*/ 	.byte	0x04, 0x17
        /*004e*/ 	.short	(.L_667 - .L_666)
.L_666:
        /*0050*/ 	.word	0x00000000
        /*0054*/ 	.short	0x0003
        /*0056*/ 	.short	0x0038
        /*0058*/ 	.byte	0x00, 0xf0, 0x05, 0x00


	//----- nvinfo : EIATTR_KPARAM_INFO
	.align		4
.L_667:
        /*005c*/ 	.byte	0x04, 0x17
        /*005e*/ 	.short	(.L_669 - .L_668)
.L_668:
        /*0060*/ 	.word	0x00000000
        /*0064*/ 	.short	0x0002
        /*0066*/ 	.short	0x0020
        /*0068*/ 	.byte	0x00, 0xf0, 0x61, 0x00


	//----- nvinfo : EIATTR_KPARAM_INFO
	.align		4
.L_669:
        /*006c*/ 	.byte	0x04, 0x17
        /*006e*/ 	.short	(.L_671 - .L_670)
.L_670:
        /*0070*/ 	.word	0x00000000
        /*0074*/ 	.short	0x0001
        /*0076*/ 	.short	0x0008
        /*0078*/ 	.byte	0x00, 0xf0, 0x61, 0x00


	//----- nvinfo : EIATTR_KPARAM_INFO
	.align		4
.L_671:
        /*007c*/ 	.byte	0x04, 0x17
        /*007e*/ 	.short	(.L_673 - .L_672)
.L_672:
        /*0080*/ 	.word	0x00000000
        /*0084*/ 	.short	0x0000
        /*0086*/ 	.short	0x0000
        /*0088*/ 	.byte	0x00, 0xf0, 0x11, 0x00


	//----- nvinfo : EIATTR_MAXREG_COUNT
	.align		4
.L_673:
        /*008c*/ 	.byte	0x03, 0x1b
        /*008e*/ 	.short	0x00ff


	//----- nvinfo : EIATTR_MERCURY_ISA_VERSION
	.align		4
        /*0090*/ 	.byte	0x03, 0x5f
        /*0092*/ 	.short	0x0000


	//----- nvinfo : EIATTR_EXIT_INSTR_OFFSETS
	.align		4
        /*0094*/ 	.byte	0x04, 0x1c
        /*0096*/ 	.short	(.L_675 - .L_674)


	//   ....[0]....
.L_674:
        /*0098*/ 	.word	0x00000520


	//   ....[1]....
        /*009c*/ 	.word	0x00000590


	//----- nvinfo : EIATTR_MAX_THREADS
	.align		4
.L_675:
        /*00a0*/ 	.byte	0x04, 0x05
        /*00a2*/ 	.short	(.L_677 - .L_676)
.L_676:
        /*00a4*/ 	.word	0x00000080
        /*00a8*/ 	.word	0x00000001
        /*00ac*/ 	.word	0x00000001


	//----- nvinfo : EIATTR_CRS_STACK_SIZE
	.align		4
.L_677:
        /*00b0*/ 	.byte	0x04, 0x1e
        /*00b2*/ 	.short	(.L_679 - .L_678)
.L_678:
        /*00b4*/ 	.word	0x00000000
.L_679:


//--------------------- .nv.info._ZN2at6native29vectorized_elementwise_kernelILi2EZZZNS0_65_GLOBAL__N__eb3311e5_27_ActivationHardtanhKernel_cu_9e10b42f_292624hardtanh_backward_kernelERNS_14TensorIteratorERKN3c106ScalarES8_ENKUlvE_clEvENKUlvE_clEvEUlddE_St5arrayIPcLm3EEEEviT0_T1_ --------------------------
	.section	.nv.info._ZN2at6native29vectorized_elementwise_kernelILi2EZZZNS0_65_GLOBAL__N__eb3311e5_27_ActivationHardtanhKernel_cu_9e10b42f_292624hardtanh_backward_kernelERNS_14TensorIteratorERKN3c106ScalarES8_ENKUlvE_clEvENKUlvE_clEvEUlddE_St5arrayIPcLm3EEEEviT0_T1_,"",@"SHT_CUDA_INFO"
	.sectionflags	@""
	.align	4


	//----- nvinfo : EIATTR_CUDA_API_VERSION
	.align		4
        /*0000*/ 	.byte	0x04, 0x37
        /*0002*/ 	.short	(.L_681 - .L_680)
.L_680:
        /*0004*/ 	.word	0x00000082


	//----- nvinfo : EIATTR_SW2861232_WAR
	.align		4
.L_681:
        /*0008*/ 	.byte	0x01, 0x35
	.zero		2


	//----- nvinfo : EIATTR_PARAM_CBANK
	.align		4
        /*000c*/ 	.byte	0x04, 0x0a
        /*000e*/ 	.short	(.L_683 - .L_682)
	.align		4
.L_682:
        /*0010*/ 	.word	index@(.nv.constant0._ZN2at6native29vectorized_elementwise_kernelILi2EZZZNS0_65_GLOBAL__N__eb3311e5_27_ActivationHardtanhKernel_cu_9e10b42f_292624hardtanh_backward_kernelERNS_14TensorIteratorERKN3c106ScalarES8_ENKUlvE_clEvENKUlvE_clEvEUlddE_St5arrayIPcLm3EEEEviT0_T1_)
        /*0014*/ 	.short	0x0160
        /*0016*/ 	.short	0x0038


	//----- nvinfo : EIATTR_CBANK_PARAM_SIZE
	.align		4
.L_683:
        /*0018*/ 	.byte	0x03, 0x19
        /*001a*/ 	.short	0x0038


	//----- nvinfo : EIATTR_KPARAM_INFO
	.align		4
        /*001c*/ 	.byte	0x04, 0x17
        /*001e*/ 	.short	(.L_685 - .L_684)
.L_684:
        /*0020*/ 	.word	0x00000000
        /*0024*/ 	.short	0x0002
        /*0026*/ 	.short	0x0020
        /*0028*/ 	.byte	0x00, 0xf0, 0x61, 0x00


	//----- nvinfo : EIATTR_KPARAM_INFO
	.align		4
.L_685:
        /*002c*/ 	.byte	0x04, 0x17
        /*002e*/ 	.short	(.L_687 - .L_686)
.L_686:
        /*0030*/ 	.word	0x00000000
        /*0034*/ 	.short	0x0001
        /*0036*/ 	.short	0x0008
        /*0038*/ 	.byte	0x00, 0xf0, 0x61, 0x00


	//----- nvinfo : EIATTR_KPARAM_INFO
	.align		4
.L_687:
        /*003c*/ 	.byte	0x04, 0x17
        /*003e*/ 	.short	(.L_689 - .L_688)
.L_688:
        /*0040*/ 	.word	0x00000000
        /*0044*/ 	.short	0x0000
        /*0046*/ 	.short	0x0000
        /*0048*/ 	.byte	0x00, 0xf0, 0x11, 0x00


	//----- nvinfo : EIATTR_MAXREG_COUNT
	.align		4
.L_689:
        /*004c*/ 	.byte	0x03, 0x1b
        /*004e*/ 	.short	0x00ff


	//----- nvinfo : EIATTR_MERCURY_ISA_VERSION
	.align		4
        /*0050*/ 	.byte	0x03, 0x5f
        /*0052*/ 	.short	0x0000


	//----- nvinfo : EIATTR_EXIT_INSTR_OFFSETS
	.align		4
        /*0054*/ 	.byte	0x04, 0x1c
        /*0056*/ 	.short	(.L_691 - .L_690)


	//   ....[0]....
.L_690:
        /*0058*/ 	.word	0x00000400


	//   ....[1]....
        /*005c*/ 	.word	0x00000e80


	//   ....[2]....
        /*0060*/ 	.word	0x00000ed0


	//----- nvinfo : EIATTR_MAX_THREADS
	.align		4
.L_691:
        /*0064*/ 	.byte	0x04, 0x05
        /*0066*/ 	.short	(.L_693 - .L_692)
.L_692:
        /*0068*/ 	.word	0x00000080
        /*006c*/ 	.word	0x00000001
        /*0070*/ 	.word	0x00000001


	//----- nvinfo : EIATTR_CRS_STACK_SIZE
	.align		4
.L_693:
        /*0074*/ 	.byte	0x04, 0x1e
        /*0076*/ 	.short	(.L_695 - .L_694)
.L_694:
        /*0078*/ 	.word	0x00000000
.L_695:


//--------------------- .nv.info._ZN2at6native29vectorized_elementwise_kernelILi4EZZZNS0_65_GLOBAL__N__eb3311e5_27_ActivationHardtanhKernel_cu_9e10b42f_292624hardtanh_backward_kernelERNS_14TensorIteratorERKN3c106ScalarES8_ENKUlvE_clEvENKUlvE_clEvEUlddE_St5arrayIPcLm3EEEEviT0_T1_ --------------------------
	.section	.nv.info._ZN2at6native29vectorized_elementwise_kernelILi4EZZZNS0_65_GLOBAL__N__eb3311e5_27_ActivationHardtanhKernel_cu_9e10b42f_292624hardtanh_backward_kernelERNS_14TensorIteratorERKN3c106ScalarES8_ENKUlvE_clEvENKUlvE_clEvEUlddE_St5arrayIPcLm3EEEEviT0_T1_,"",@"SHT_CUDA_INFO"
	.sectionflags	@""
	.align	4


	//----- nvinfo : EIATTR_CUDA_API_VERSION
	.align		4
        /*0000*/ 	.byte	0x04, 0x37
        /*0002*/ 	.short	(.L_697 - .L_696)
.L_696:
        /*0004*/ 	.word	0x00000082


	//----- nvinfo : EIATTR_SW2861232_WAR
	.align		4
.L_697:
        /*0008*/ 	.byte	0x01, 0x35
	.zero		2


	//----- nvinfo : EIATTR_PARAM_CBANK
	.align		4
        /*000c*/ 	.byte	0x04, 0x0a
        /*000e*/ 	.short	(.L_699 - .L_698)
	.align		4
.L_698:
        /*0010*/ 	.word	index@(.nv.constant0._ZN2at6native29vectorized_elementwise_kernelILi4EZZZNS0_65_GLOBAL__N__eb3311e5_27_ActivationHardtanhKernel_cu_9e10b42f_292624hardtanh_backward_kernelERNS_14TensorIteratorERKN3c106ScalarES8_ENKUlvE_clEvENKUlvE_clEvEUlddE_St5arrayIPcLm3EEEEviT0_T1_)
        /*0014*/ 	.short	0x0160
        /*0016*/ 	.short	0x0038


	//----- nvinfo : EIATTR_CBANK_PARAM_SIZE
	.align		4
.L_699:
        /*0018*/ 	.byte	0x03, 0x19
        /*001a*/ 	.short	0x0038


	//----- nvinfo : EIATTR_KPARAM_INFO
	.align		4
        /*001c*/ 	.byte	0x04, 0x17
        /*001e*/ 	.short	(.L_701 - .L_700)
.L_700:
        /*0020*/ 	.word	0x00000000
        /*0024*/ 	.short	0x0002
        /*0026*/ 	.short	0x0020
        /*0028*/ 	.byte	0x00, 0xf0, 0x61, 0x00


	//----- nvinfo : EIATTR_KPARAM_INFO
	.align		4
.L_701:
        /*002c*/ 	.byte	0x04, 0x17
        /*002e*/ 	.short	(.L_703 - .L_702)
.L_702:
        /*0030*/ 	.word	0x00000000
        /*0034*/ 	.short	0x0001
        /*0036*/ 	.short	0x0008
        /*0038*/ 	.byte	0x00, 0xf0, 0x61, 0x00


	//----- nvinfo : EIATTR_KPARAM_INFO
	.align		4
.L_703:
        /*003c*/ 	.byte	0x04, 0x17
        /*003e*/ 	.short	(.L_705 - .L_704)
.L_704:
        /*0040*/ 	.word	0x00000000
        /*0044*/ 	.short	0x0000
        /*0046*/ 	.short	0x0000
        /*0048*/ 	.byte	0x00, 0xf0, 0x11, 0x00


	//----- nvinfo : EIATTR_MAXREG_COUNT
	.align		4
.L_705:
        /*004c*/ 	.byte	0x03, 0x1b
        /*004e*/ 	.short	0x00ff


	//----- nvinfo : EIATTR_MERCURY_ISA_VERSION
	.align		4
        /*0050*/ 	.byte	0x03, 0x5f
        /*0052*/ 	.short	0x0000


	//----- nvinfo : EIATTR_EXIT_INSTR_OFFSETS
	.align		4
        /*0054*/ 	.byte	0x04, 0x1c
        /*0056*/ 	.short	(.L_707 - .L_706)


	//   ....[0]....
.L_706:
        /*0058*/ 	.word	0x00000400


	//   ....[1]....
        /*005c*/ 	.word	0x00000e80


	//   ....[2]....
        /*0060*/ 	.word	0x00000ed0


	//----- nvinfo : EIATTR_MAX_THREADS
	.align		4
.L_707:
        /*0064*/ 	.byte	0x04, 0x05
        /*0066*/ 	.short	(.L_709 - .L_708)
.L_708:
        /*0068*/ 	.word	0x00000080
        /*006c*/ 	.word	0x00000001
        /*0070*/ 	.word	0x00000001


	//----- nvinfo : EIATTR_CRS_STACK_SIZE
	.align		4
.L_709:
        /*0074*/ 	.byte	0x04, 0x1e
        /*0076*/ 	.short	(.L_711 - .L_710)
.L_710:
        /*0078*/ 	.word	0x00000000
.L_711:


//--------------------- .nv.info._ZN2at6native29vectorized_elementwise_kernelILi8EZZZNS0_65_GLOBAL__N__eb3311e5_27_ActivationHardtanhKernel_cu_9e10b42f_292624hardtanh_backward_kernelERNS_14TensorIteratorERKN3c106ScalarES8_ENKUlvE_clEvENKUlvE_clEvEUlddE_St5arrayIPcLm3EEEEviT0_T1_ --------------------------
	.section	.nv.info._ZN2at6native29vectorized_elementwise_kernelILi8EZZZNS0_65_GLOBAL__N__eb3311e5_27_ActivationHardtanhKernel_cu_9e10b42f_292624hardtanh_backward_kernelERNS_14TensorIteratorERKN3c106ScalarES8_ENKUlvE_clEvENKUlvE_clEvEUlddE_St5arrayIPcLm3EEEEviT0_T1_,"",@"SHT_CUDA_INFO"
	.sectionflags	@""
	.align	4


	//----- nvinfo : EIATTR_CUDA_API_VERSION
	.align		4
        /*0000*/ 	.byte	0x04, 0x37
        /*0002*/ 	.short	(.L_713 - .L_712)
.L_712:
        /*0004*/ 	.word	0x00000082


	//----- nvinfo : EIATTR_SW2861232_WAR
	.align		4
.L_713:
        /*0008*/ 	.byte	0x01, 0x35
	.zero		2


	//----- nvinfo : EIATTR_PARAM_CBANK
	.align		4
        /*000c*/ 	.byte	0x04, 0x0a
        /*000e*/ 	.short	(.L_715 - .L_714)
	.align		4
.L_714:
        /*0010*/ 	.word	index@(.nv.constant0._ZN2at6native29vectorized_elementwise_kernelILi8EZZZNS0_65_GLOBAL__N__eb3311e5_27_ActivationHardtanhKernel_cu_9e10b42f_292624hardtanh_backward_kernelERNS_14TensorIteratorERKN3c106ScalarES8_ENKUlvE_clEvENKUlvE_clEvEUlddE_St5arrayIPcLm3EEEEviT0_T1_)
        /*0014*/ 	.short	0x0160
        /*0016*/ 	.short	0x0038


	//----- nvinfo : EIATTR_CBANK_PARAM_SIZE
	.align		4
.L_715:
        /*0018*/ 	.byte	0x03, 0x19
        /*001a*/ 	.short	0x0038


	//----- nvinfo : EIATTR_KPARAM_INFO
	.align		4
        /*001c*/ 	.byte	0x04, 0x17
        /*001e*/ 	.short	(.L_717 - .L_716)
.L_716:
        /*0020*/ 	.word	0x00000000
        /*0024*/ 	.short	0x0002
        /*0026*/ 	.short	0x0020
        /*0028*/ 	.byte	0x00, 0xf0, 0x61, 0x00


	//----- nvinfo : EIATTR_KPARAM_INFO
	.align		4
.L_717:
        /*002c*/ 	.byte	0x04, 0x17
        /*002e*/ 	.short	(.L_719 - .L_718)
.L_718:
        /*0030*/ 	.word	0x00000000
        /*0034*/ 	.short	0x0001
        /*0036*/ 	.short	0x0008
        /*0038*/ 	.byte	0x00, 0xf0, 0x61, 0x00


	//----- nvinfo : EIATTR_KPARAM_INFO
	.align		4
.L_719:
        /*003c*/ 	.byte	0x04, 0x17
        /*003e*/ 	.short	(.L_721 - .L_720)
.L_720:
        /*0040*/ 	.word	0x00000000
        /*0044*/ 	.short	0x0000
        /*0046*/ 	.short	0x0000
        /*0048*/ 	.byte	0x00, 0xf0, 0x11, 0x00


	//----- nvinfo : EIATTR_MAXREG_COUNT
	.align		4
.L_721:
        /*004c*/ 	.byte	0x03, 0x1b
        /*004e*/ 	.short	0x00ff


	//----- nvinfo : EIATTR_MERCURY_ISA_VERSION
	.align		4
        /*0050*/ 	.byte	0x03, 0x5f
        /*0052*/ 	.short	0x0000


	//----- nvinfo : EIATTR_EXIT_INSTR_OFFSETS
	.align		4
        /*0054*/ 	.byte	0x04, 0x1c
        /*0056*/ 	.short	(.L_723 - .L_722)


	//   ....[0]....
.L_722:
        /*0058*/ 	.word	0x00000010


	//----- nvinfo : EIATTR_MAX_THREADS
	.align		4
.L_723:
        /*005c*/ 	.byte	0x04, 0x05
        /*005e*/ 	.short	(.L_725 - .L_724)
.L_724:
        /*0060*/ 	.word	0x00000080
        /*0064*/ 	.word	0x00000001
        /*0068*/ 	.word	0x00000001
.L_725:


//--------------------- .nv.callgraph             --------------------------
	.section	.nv.callgraph,"",@"SHT_CUDA_CALLGRAPH"
	.align	4
	.sectionentsize	8
	.align		4
        /*0000*/ 	.word	0x00000000
	.align		4
        /*0004*/ 	.word	0xffffffff
	.align		4
        /*0008*/ 	.word	index@(_ZN2at6native18elementwise_kernelILi128ELi4EZNS0_15gpu_kernel_implIZZZNS0_65_GLOBAL__N__eb3311e5_27_ActivationHardtanhKernel_cu_9e10b42f_292624hardtanh_backward_kernelERNS_14TensorIteratorERKN3c106ScalarES9_ENKUlvE_clEvENKUlvE2_clEvEUlNS6_8BFloat16ESC_E_EEvRNS_18TensorIteratorBaseERKT_EUliE_EEviT1_)
	.align		4
        /*000c*/ 	.word	index@(__assertfail)
	.align		4
        /*0010*/ 	.word	index@(_ZN2at6native27unrolled_elementwise_kernelIZZZNS0_65_GLOBAL__N__eb3311e5_27_ActivationHardtanhKernel_cu_9e10b42f_292624hardtanh_backward_kernelERNS_14TensorIteratorERKN3c106ScalarES8_ENKUlvE_clEvENKUlvE2_clEvEUlNS5_8BFloat16ESB_E_St5arrayIPcLm3EELi4E23TrivialOffsetCalculatorILi2EjESG_ILi1EjENS0_6memory12LoadWithCastILi2EEENSJ_13StoreWithCastILi1EEEEEviT_T0_T2_T3_T4_T5_)
	.align		4
        /*0014*/ 	.word	index@(__assertfail)
	.align		4
        /*0018*/ 	.word	index@(_ZN2at6native18elementwise_kernelILi128ELi4EZNS0_15gpu_kernel_implIZZZNS0_65_GLOBAL__N__eb3311e5_27_ActivationHardtanhKernel_cu_9e10b42f_292624hardtanh_backward_kernelERNS_14TensorIteratorERKN3c106ScalarES9_ENKUlvE_clEvENKUlvE1_clEvEUlNS6_4HalfESC_E_EEvRNS_18TensorIteratorBaseERKT_EUliE_EEviT1_)
	.align		4
        /*001c*/ 	.word	index@(__assertfail)
	.align		4
        /*0020*/ 	.word	index@(_ZN2at6native27unrolled_elementwise_kernelIZZZNS0_65_GLOBAL__N__eb3311e5_27_ActivationHardtanhKernel_cu_9e10b42f_292624hardtanh_backward_kernelERNS_14TensorIteratorERKN3c106ScalarES8_ENKUlvE_clEvENKUlvE1_clEvEUlNS5_4HalfESB_E_St5arrayIPcLm3EELi4E23TrivialOffsetCalculatorILi2EjESG_ILi1EjENS0_6memory12LoadWithCastILi2EEENSJ_13StoreWithCastILi1EEEEEviT_T0_T2_T3_T4_T5_)
	.align		4
        /*0024*/ 	.word	index@(__assertfail)
	.align		4
        /*0028*/ 	.word	index@(_ZN2at6native18elementwise_kernelILi128ELi4EZNS0_15gpu_kernel_implIZZZNS0_65_GLOBAL__N__eb3311e5_27_ActivationHardtanhKernel_cu_9e10b42f_292624hardtanh_backward_kernelERNS_14TensorIteratorERKN3c106ScalarES9_ENKUlvE_clEvENKUlvE0_clEvEUlffE_EEvRNS_18TensorIteratorBaseERKT_EUliE_EEviT1_)
	.align		4
        /*002c*/ 	.word	index@(__assertfail)
	.align		4
        /*0030*/ 	.word	index@(_ZN2at6native27unrolled_elementwise_kernelIZZZNS0_65_GLOBAL__N__eb3311e5_27_ActivationHardtanhKernel_cu_9e10b42f_292624hardtanh_backward_kernelERNS_14TensorIteratorERKN3c106ScalarES8_ENKUlvE_clEvENKUlvE0_clEvEUlffE_St5arrayIPcLm3EELi4E23TrivialOffsetCalculatorILi2EjESF_ILi1EjENS0_6memory12LoadWithCastILi2EEENSI_13StoreWithCastILi1EEEEEviT_T0_T2_T3_T4_T5_)
	.align		4
        /*0034*/ 	.word	index@(__assertfail)
	.align		4
        /*0038*/ 	.word	index@(_ZN2at6native18elementwise_kernelILi128ELi4EZNS0_15gpu_kernel_implIZZZNS0_65_GLOBAL__N__eb3311e5_27_ActivationHardtanhKernel_cu_9e10b42f_292624hardtanh_backward_kernelERNS_14TensorIteratorERKN3c106ScalarES9_ENKUlvE_clEvENKUlvE_clEvEUlddE_EEvRNS_18TensorIteratorBaseERKT_EUliE_EEviT1_)
	.align		4
        /*003c*/ 	.word	index@(__assertfail)
	.align		4
        /*0040*/ 	.word	index@(_ZN2at6native27unrolled_elementwise_kernelIZZZNS0_65_GLOBAL__N__eb3311e5_27_ActivationHardtanhKernel_cu_9e10b42f_292624hardtanh_backward_kernelERNS_14TensorIteratorERKN3c106ScalarES8_ENKUlvE_clEvENKUlvE_clEvEUlddE_St5arrayIPcLm3EELi4E23TrivialOffsetCalculatorILi2EjESF_ILi1EjENS0_6memory12LoadWithCastILi2EEENSI_13StoreWithCastILi1EEEEEviT_T0_T2_T3_T4_T5_)
	.align		4
        /*0044*/ 	.word	index@(__assertfail)
	.align		4
        /*0048*/ 	.word	0x00000000
	.align		4
        /*004c*/ 	.word	0xfffffffe
	.align		4
        /*0050*/ 	.word	0x00000000
	.align		4
        /*0054*/ 	.word	0xfffffffd
	.align		4
        /*0058*/ 	.word	0x00000000
	.align		4
        /*005c*/ 	.word	0xfffffffc


//--------------------- .nv.rel.action            --------------------------
	.section	.nv.rel.action,"",@"SHT_CUDA_RELOCINFO"
	.align	8
	.sectionentsize	8
        /*0000*/ 	.byte	0x73, 0x00, 0x00, 0x00, 0x00, 0x00, 0x00, 0x00, 0x00, 0x00, 0x00, 0x11, 0x25, 0x00, 0x05, 0x36


//--------------------- .nv.constant4             --------------------------
	.section	.nv.constant4,"a",@progbits
	.align	8
	.align		8
.nv.constant4:
        /*0000*/ 	.dword	__assertfail
	.align		8
        /*0008*/ 	.dword	__unnamed_1
	.align		8
        /*0010*/ 	.dword	__unnamed_2
	.align		8
        /*0018*/ 	.dword	__unnamed_3
	.align		8
        /*0020*/ 	.dword	__unnamed_4
	.align		8
        /*0028*/ 	.dword	__unnamed_5
	.align		8
        /*0030*/ 	.dword	__unnamed_6
	.align		8
        /*0038*/ 	.dword	__unnamed_7
	.align		8
        /*0040*/ 	.dword	__unnamed_8
	.align		8
        /*0048*/ 	.dword	_ZN63_INTERNAL_eb3311e5_27_ActivationHardtanhKernel_cu_9e10b42f_29264cuda3std3__465_GLOBAL__N__eb3311e5_27_ActivationHardtanhKernel_cu_9e10b42f_29266ignoreE
	.align		8
        /*0050*/ 	.dword	_ZN63_INTERNAL_eb3311e5_27_ActivationHardtanhKernel_cu_9e10b42f_29264cuda3std3__45__cpo5beginE
	.align		8
        /*0058*/ 	.dword	_ZN63_INTERNAL_eb3311e5_27_ActivationHardtanhKernel_cu_9e10b42f_29264cuda3std3__45__cpo3endE
	.align		8
        /*0060*/ 	.dword	_ZN63_INTERNAL_eb3311e5_27_ActivationHardtanhKernel_cu_9e10b42f_29264cuda3std3__45__cpo6cbeginE
	.align		8
        /*0068*/ 	.dword	_ZN63_INTERNAL_eb3311e5_27_ActivationHardtanhKernel_cu_9e10b42f_29264cuda3std3__45__cpo4cendE
	.align		8
        /*0070*/ 	.dword	_ZN63_INTERNAL_eb3311e5_27_ActivationHardtanhKernel_cu_9e10b42f_29264cuda3std3__45__cpo6rbeginE
	.align		8
        /*0078*/ 	.dword	_ZN63_INTERNAL_eb3311e5_27_ActivationHardtanhKernel_cu_9e10b42f_29264cuda3std3__45__cpo4rendE
	.align		8
        /*0080*/ 	.dword	_ZN63_INTERNAL_eb3311e5_27_ActivationHardtanhKernel_cu_9e10b42f_29264cuda3std3__45__cpo7crbeginE
	.align		8
        /*0088*/ 	.dword	_ZN63_INTERNAL_eb3311e5_27_ActivationHardtanhKernel_cu_9e10b42f_29264cuda3std3__45__cpo5crendE
	.align		8
        /*0090*/ 	.dword	_ZN63_INTERNAL_eb3311e5_27_ActivationHardtanhKernel_cu_9e10b42f_29264cuda3std3__419piecewise_constructE
	.align		8
        /*0098*/ 	.dword	_ZN63_INTERNAL_eb3311e5_27_ActivationHardtanhKernel_cu_9e10b42f_29264cuda3std3__48in_placeE
	.align		8
        /*00a0*/ 	.dword	_ZN63_INTERNAL_eb3311e5_27_ActivationHardtanhKernel_cu_9e10b42f_29264cuda3std3__420unreachable_sentinelE
	.align		8
        /*00a8*/ 	.dword	_ZN63_INTERNAL_eb3311e5_27_ActivationHardtanhKernel_cu_9e10b42f_29264cuda3std6ranges3__45__cpo4swapE
	.align		8
        /*00b0*/ 	.dword	_ZN63_INTERNAL_eb3311e5_27_ActivationHardtanhKernel_cu_9e10b42f_29264cuda3std6ranges3__45__cpo9iter_moveE
	.align		8
        /*00b8*/ 	.dword	_ZN63_INTERNAL_eb3311e5_27_ActivationHardtanhKernel_cu_9e10b42f_29264cuda3std6ranges3__45__cpo5beginE
	.align		8
        /*00c0*/ 	.dword	_ZN63_INTERNAL_eb3311e5_27_ActivationHardtanhKernel_cu_9e10b42f_29264cuda3std6ranges3__45__cpo3endE
	.align		8
        /*00c8*/ 	.dword	_ZN63_INTERNAL_eb3311e5_27_ActivationHardtanhKernel_cu_9e10b42f_29264cuda3std6ranges3__45__cpo6cbeginE
	.align		8
        /*00d0*/ 	.dword	_ZN63_INTERNAL_eb3311e5_27_ActivationHardtanhKernel_cu_9e10b42f_29264cuda3std6ranges3__45__cpo4cendE
	.align		8
        /*00d8*/ 	.dword	_ZN63_INTERNAL_eb3311e5_27_ActivationHardtanhKernel_cu_9e10b42f_29264cuda3std6ranges3__45__cpo7advanceE
	.align		8
        /*00e0*/ 	.dword	_ZN63_INTERNAL_eb3311e5_27_ActivationHardtanhKernel_cu_9e10b42f_29264cuda3std6ranges3__45__cpo9iter_swapE
	.align		8
        /*00e8*/ 	.dword	_ZN63_INTERNAL_eb3311e5_27_ActivationHardtanhKernel_cu_9e10b42f_29264cuda3std6ranges3__45__cpo4nextE
	.align		8
        /*00f0*/ 	.dword	_ZN63_INTERNAL_eb3311e5_27_ActivationHardtanhKernel_cu_9e10b42f_29264cuda3std6ranges3__45__cpo4prevE
	.align		8
        /*00f8*/ 	.dword	_ZN63_INTERNAL_eb3311e5_27_ActivationHardtanhKernel_cu_9e10b42f_29264cuda3std6ranges3__45__cpo4dataE
	.align		8
        /*0100*/ 	.dword	_ZN63_INTERNAL_eb3311e5_27_ActivationHardtanhKernel_cu_9e10b42f_29264cuda3std6ranges3__45__cpo5cdataE
	.align		8
        /*0108*/ 	.dword	_ZN63_INTERNAL_eb3311e5_27_ActivationHardtanhKernel_cu_9e10b42f_29264cuda3std6ranges3__45__cpo4sizeE
	.align		8
        /*0110*/ 	.dword	_ZN63_INTERNAL_eb3311e5_27_ActivationHardtanhKernel_cu_9e10b42f_29264cuda3std6ranges3__45__cpo5ssizeE
	.align		8
        /*0118*/ 	.dword	_ZN63_INTERNAL_eb3311e5_27_ActivationHardtanhKernel_cu_9e10b42f_29264cuda3std6ranges3__45__cpo8distanceE
	.align		8
        /*0120*/ 	.dword	_ZN63_INTERNAL_eb3311e5_27_ActivationHardtanhKernel_cu_9e10b42f_29266thrust23THRUST_300001_SM_800_NS6system6detail10sequential3seqE
	.align		8
        /*0128*/ 	.dword	$str$5
	.align		8
        /*0130*/ 	.dword	$str$6


//--------------------- .nv.constant2._ZN2at6native18elementwise_kernelILi128ELi4EZNS0_15gpu_kernel_implIZZZNS0_65_GLOBAL__N__eb3311e5_27_ActivationHardtanhKernel_cu_9e10b42f_292624hardtanh_backward_kernelERNS_14TensorIteratorERKN3c106ScalarES9_ENKUlvE_clEvENKUlvE2_clEvEUlNS6_8BFloat16ESC_E_EEvRNS_18TensorIteratorBaseERKT_EUliE_EEviT1_ --------------------------
	.section	.nv.constant2._ZN2at6native18elementwise_kernelILi128ELi4EZNS0_15gpu_kernel_implIZZZNS0_65_GLOBAL__N__eb3311e5_27_ActivationHardtanhKernel_cu_9e10b42f_292624hardtanh_backward_kernelERNS_14TensorIteratorERKN3c106ScalarES9_ENKUlvE_clEvENKUlvE2_clEvEUlNS6_8BFloat16ESC_E_EEvRNS_18TensorIteratorBaseERKT_EUliE_EEviT1_,"a",@progbits
	.sectionflags	@""
	.align	4
.nv.constant2._ZN2at6native18elementwise_kernelILi128ELi4EZNS0_15gpu_kernel_implIZZZNS0_65_GLOBAL__N__eb3311e5_27_ActivationHardtanhKernel_cu_9e10b42f_292624hardtanh_backward_kernelERNS_14TensorIteratorERKN3c106ScalarES9_ENKUlvE_clEvENKUlvE2_clEvEUlNS6_8BFloat16ESC_E_EEvRNS_18TensorIteratorBaseERKT_EUliE_EEviT1_:
        /*0000*/ 	.byte	0x00, 0x00, 0x00, 0xf0, 0xff, 0xff, 0x0f, 0x38


//--------------------- .nv.constant0._ZN2at6native18elementwise_kernelILi128ELi4EZNS0_15gpu_kernel_implIZZZNS0_65_GLOBAL__N__eb3311e5_27_ActivationHardtanhKernel_cu_9e10b42f_292624hardtanh_backward_kernelERNS_14TensorIteratorERKN3c106ScalarES9_ENKUlvE_clEvENKUlvE2_clEvEUlNS6_8BFloat16ESC_E_EEvRNS_18TensorIteratorBaseERKT_EUliE_EEviT1_ --------------------------
	.section	.nv.constant0._ZN2at6native18elementwise_kernelILi128ELi4EZNS0_15gpu_kernel_implIZZZNS0_65_GLOBAL__N__eb3311e5_27_ActivationHardtanhKernel_cu_9e10b42f_292624hardtanh_backward_kernelERNS_14TensorIteratorERKN3c106ScalarES9_ENKUlvE_clEvENKUlvE2_clEvEUlNS6_8BFloat16ESC_E_EEvRNS_18TensorIteratorBaseERKT_EUliE_EEviT1_,"a",@progbits
	.sectionflags	@""
	.align	4
.nv.constant0._ZN2at6native18elementwise_kernelILi128ELi4EZNS0_15gpu_kernel_implIZZZNS0_65_GLOBAL__N__eb3311e5_27_ActivationHardtanhKernel_cu_9e10b42f_292624hardtanh_backward_kernelERNS_14TensorIteratorERKN3c106ScalarES9_ENKUlvE_clEvENKUlvE2_clEvEUlNS6_8BFloat16ESC_E_EEvRNS_18TensorIteratorBaseERKT_EUliE_EEviT1_:
	.zero		1024


//--------------------- .nv.constant2._ZN2at6native27unrolled_elementwise_kernelIZZZNS0_65_GLOBAL__N__eb3311e5_27_ActivationHardtanhKernel_cu_9e10b42f_292624hardtanh_backward_kernelERNS_14TensorIteratorERKN3c106ScalarES8_ENKUlvE_clEvENKUlvE2_clEvEUlNS5_8BFloat16ESB_E_St5arrayIPcLm3EELi4E23TrivialOffsetCalculatorILi2EjESG_ILi1EjENS0_6memory12LoadWithCastILi2EEENSJ_13StoreWithCastILi1EEEEEviT_T0_T2_T3_T4_T5_ --------------------------
	.section	.nv.constant2._ZN2at6native27unrolled_elementwise_kernelIZZZNS0_65_GLOBAL__N__eb3311e5_27_ActivationHardtanhKernel_cu_9e10b42f_292624hardtanh_backward_kernelERNS_14TensorIteratorERKN3c106ScalarES8_ENKUlvE_clEvENKUlvE2_clEvEUlNS5_8BFloat16ESB_E_St5arrayIPcLm3EELi4E23TrivialOffsetCalculatorILi2EjESG_ILi1EjENS0_6memory12LoadWithCastILi2EEENSJ_13StoreWithCastILi1EEEEEviT_T0_T2_T3_T4_T5_,"a",@progbits
	.sectionflags	@""
	.align	4
.nv.constant2._ZN2at6native27unrolled_elementwise_kernelIZZZNS0_65_GLOBAL__N__eb3311e5_27_ActivationHardtanhKernel_cu_9e10b42f_292624hardtanh_backward_kernelERNS_14TensorIteratorERKN3c106ScalarES8_ENKUlvE_clEvENKUlvE2_clEvEUlNS5_8BFloat16ESB_E_St5arrayIPcLm3EELi4E23TrivialOffsetCalculatorILi2EjESG_ILi1EjENS0_6memory12LoadWithCastILi2EEENSJ_13StoreWithCastILi1EEEEEviT_T0_T2_T3_T4_T5_:
        /*0000*/ 	.byte	0x00, 0x00, 0x00, 0xf0, 0xff, 0xff, 0x0f, 0x38


//--------------------- .nv.constant0._ZN2at6native27unrolled_elementwise_kernelIZZZNS0_65_GLOBAL__N__eb3311e5_27_ActivationHardtanhKernel_cu_9e10b42f_292624hardtanh_backward_kernelERNS_14TensorIteratorERKN3c106ScalarES8_ENKUlvE_clEvENKUlvE2_clEvEUlNS5_8BFloat16ESB_E_St5arrayIPcLm3EELi4E23TrivialOffsetCalculatorILi2EjESG_ILi1EjENS0_6memory12LoadWithCastILi2EEENSJ_13StoreWithCastILi1EEEEEviT_T0_T2_T3_T4_T5_ --------------------------
	.section	.nv.constant0._ZN2at6native27unrolled_elementwise_kernelIZZZNS0_65_GLOBAL__N__eb3311e5_27_ActivationHardtanhKernel_cu_9e10b42f_292624hardtanh_backward_kernelERNS_14TensorIteratorERKN3c106ScalarES8_ENKUlvE_clEvENKUlvE2_clEvEUlNS5_8BFloat16ESB_E_St5arrayIPcLm3EELi4E23TrivialOffsetCalculatorILi2EjESG_ILi1EjENS0_6memory12LoadWithCastILi2EEENSJ_13StoreWithCastILi1EEEEEviT_T0_T2_T3_T4_T5_,"a",@progbits
	.sectionflags	@""
	.align	4
.nv.constant0._ZN2at6native27unrolled_elementwise_kernelIZZZNS0_65_GLOBAL__N__eb3311e5_27_ActivationHardtanhKernel_cu_9e10b42f_292624hardtanh_backward_kernelERNS_14TensorIteratorERKN3c106ScalarES8_ENKUlvE_clEvENKUlvE2_clEvEUlNS5_8BFloat16ESB_E_St5arrayIPcLm3EELi4E23TrivialOffsetCalculatorILi2EjESG_ILi1EjENS0_6memory12LoadWithCastILi2EEENSJ_13StoreWithCastILi1EEEEEviT_T0_T2_T3_T4_T5_:
	.zero		424


//--------------------- .nv.constant0._ZN2at6native18elementwise_kernelILi128ELi4EZNS0_22gpu_kernel_impl_nocastIZZZNS0_65_GLOBAL__N__eb3311e5_27_ActivationHardtanhKernel_cu_9e10b42f_292624hardtanh_backward_kernelERNS_14TensorIteratorERKN3c106ScalarES9_ENKUlvE_clEvENKUlvE2_clEvEUlNS6_8BFloat16ESC_E_EEvRNS_18TensorIteratorBaseERKT_EUliE_EEviT1_ --------------------------
	.section	.nv.constant0._ZN2at6native18elementwise_kernelILi128ELi4EZNS0_22gpu_kernel_impl_nocastIZZZNS0_65_GLOBAL__N__eb3311e5_27_ActivationHardtanhKernel_cu_9e10b42f_292624hardtanh_backward_kernelERNS_14TensorIteratorERKN3c106ScalarES9_ENKUlvE_clEvENKUlvE2_clEvEUlNS6_8BFloat16ESC_E_EEvRNS_18TensorIteratorBaseERKT_EUliE_EEviT1_,"a",@progbits
	.sectionflags	@""
	.align	4
.nv.constant0._ZN2at6native18elementwise_kernelILi128ELi4EZNS0_22gpu_kernel_impl_nocastIZZZNS0_65_GLOBAL__N__eb3311e5_27_ActivationHardtanhKernel_cu_9e10b42f_292624hardtanh_backward_kernelERNS_14TensorIteratorERKN3c106ScalarES9_ENKUlvE_clEvENKUlvE2_clEvEUlNS6_8BFloat16ESC_E_EEvRNS_18TensorIteratorBaseERKT_EUliE_EEviT1_:
	.zero		1016


//--------------------- .nv.constant0._ZN2at6native27unrolled_elementwise_kernelIZZZNS0_65_GLOBAL__N__eb3311e5_27_ActivationHardtanhKernel_cu_9e10b42f_292624hardtanh_backward_kernelERNS_14TensorIteratorERKN3c106ScalarES8_ENKUlvE_clEvENKUlvE2_clEvEUlNS5_8BFloat16ESB_E_St5arrayIPcLm3EELi4E23TrivialOffsetCalculatorILi2EjESG_ILi1EjENS0_6memory15LoadWithoutCastENSJ_16StoreWithoutCastEEEviT_T0_T2_T3_T4_T5_ --------------------------
	.section	.nv.constant0._ZN2at6native27unrolled_elementwise_kernelIZZZNS0_65_GLOBAL__N__eb3311e5_27_ActivationHardtanhKernel_cu_9e10b42f_292624hardtanh_backward_kernelERNS_14TensorIteratorERKN3c106ScalarES8_ENKUlvE_clEvENKUlvE2_clEvEUlNS5_8BFloat16ESB_E_St5arrayIPcLm3EELi4E23TrivialOffsetCalculatorILi2EjESG_ILi1EjENS0_6memory15LoadWithoutCastENSJ_16StoreWithoutCastEEEviT_T0_T2_T3_T4_T5_,"a",@progbits
	.sectionflags	@""
	.align	4
.nv.constant0._ZN2at6native27unrolled_elementwise_kernelIZZZNS0_65_GLOBAL__N__eb3311e5_27_ActivationHardtanhKernel_cu_9e10b42f_292624hardtanh_backward_kernelERNS_14TensorIteratorERKN3c106ScalarES8_ENKUlvE_clEvENKUlvE2_clEvEUlNS5_8BFloat16ESB_E_St5arrayIPcLm3EELi4E23TrivialOffsetCalculatorILi2EjESG_ILi1EjENS0_6memory15LoadWithoutCastENSJ_16StoreWithoutCastEEEviT_T0_T2_T3_T4_T5_:
	.zero		404


//--------------------- .nv.constant0._ZN2at6native29vectorized_elementwise_kernelILi2EZZZNS0_65_GLOBAL__N__eb3311e5_27_ActivationHardtanhKernel_cu_9e10b42f_292624hardtanh_backward_kernelERNS_14TensorIteratorERKN3c106ScalarES8_ENKUlvE_clEvENKUlvE2_clEvEUlNS5_8BFloat16ESB_E_St5arrayIPcLm3EEEEviT0_T1_ --------------------------
	.section	.nv.constant0._ZN2at6native29vectorized_elementwise_kernelILi2EZZZNS0_65_GLOBAL__N__eb3311e5_27_ActivationHardtanhKernel_cu_9e10b42f_292624hardtanh_backward_kernelERNS_14TensorIteratorERKN3c106ScalarES8_ENKUlvE_clEvENKUlvE2_clEvEUlNS5_8BFloat16ESB_E_St5arrayIPcLm3EEEEviT0_T1_,"a",@progbits
	.sectionflags	@""
	.align	4
.nv.constant0._ZN2at6native29vectorized_elementwise_kernelILi2EZZZNS0_65_GLOBAL__N__eb3311e5_27_ActivationHardtanhKernel_cu_9e10b42f_292624hardtanh_backward_kernelERNS_14TensorIteratorERKN3c106ScalarES8_ENKUlvE_clEvENKUlvE2_clEvEUlNS5_8BFloat16ESB_E_St5arrayIPcLm3EEEEviT0_T1_:
	.zero		400


//--------------------- .nv.constant0._ZN2at6native29vectorized_elementwise_kernelILi4EZZZNS0_65_GLOBAL__N__eb3311e5_27_ActivationHardtanhKernel_cu_9e10b42f_292624hardtanh_backward_kernelERNS_14TensorIteratorERKN3c106ScalarES8_ENKUlvE_clEvENKUlvE2_clEvEUlNS5_8BFloat16ESB_E_St5arrayIPcLm3EEEEviT0_T1_ --------------------------
	.section	.nv.constant0._ZN2at6native29vectorized_elementwise_kernelILi4EZZZNS0_65_GLOBAL__N__eb3311e5_27_ActivationHardtanhKernel_cu_9e10b42f_292624hardtanh_backward_kernelERNS_14TensorIteratorERKN3c106ScalarES8_ENKUlvE_clEvENKUlvE2_clEvEUlNS5_8BFloat16ESB_E_St5arrayIPcLm3EEEEviT0_T1_,"a",@progbits
	.sectionflags	@""
	.align	4
.nv.constant0._ZN2at6native29vectorized_elementwise_kernelILi4EZZZNS0_65_GLOBAL__N__eb3311e5_27_ActivationHardtanhKernel_cu_9e10b42f_292624hardtanh_backward_kernelERNS_14TensorIteratorERKN3c106ScalarES8_ENKUlvE_clEvENKUlvE2_clEvEUlNS5_8BFloat16ESB_E_St5arrayIPcLm3EEEEviT0_T1_:
	.zero		400


//--------------------- .nv.constant0._ZN2at6native29vectorized_elementwise_kernelILi8EZZZNS0_65_GLOBAL__N__eb3311e5_27_ActivationHardtanhKernel_cu_9e10b42f_292624hardtanh_backward_kernelERNS_14TensorIteratorERKN3c106ScalarES8_ENKUlvE_clEvENKUlvE2_clEvEUlNS5_8BFloat16ESB_E_St5arrayIPcLm3EEEEviT0_T1_ --------------------------
	.section	.nv.constant0._ZN2at6native29vectorized_elementwise_kernelILi8EZZZNS0_65_GLOBAL__N__eb3311e5_27_ActivationHardtanhKernel_cu_9e10b42f_292624hardtanh_backward_kernelERNS_14TensorIteratorERKN3c106ScalarES8_ENKUlvE_clEvENKUlvE2_clEvEUlNS5_8BFloat16ESB_E_St5arrayIPcLm3EEEEviT0_T1_,"a",@progbits
	.sectionflags	@""
	.align	4
.nv.constant0._ZN2at6native29vectorized_elementwise_kernelILi8EZZZNS0_65_GLOBAL__N__eb3311e5_27_ActivationHardtanhKernel_cu_9e10b42f_292624hardtanh_backward_kernelERNS_14TensorIteratorERKN3c106ScalarES8_ENKUlvE_clEvENKUlvE2_clEvEUlNS5_8BFloat16ESB_E_St5arrayIPcLm3EEEEviT0_T1_:
	.zero		400


//--------------------- .nv.constant2._ZN2at6native18elementwise_kernelILi128ELi4EZNS0_15gpu_kernel_implIZZZNS0_65_GLOBAL__N__eb3311e5_27_ActivationHardtanhKernel_cu_9e10b42f_292624hardtanh_backward_kernelERNS_14TensorIteratorERKN3c106ScalarES9_ENKUlvE_clEvENKUlvE1_clEvEUlNS6_4HalfESC_E_EEvRNS_18TensorIteratorBaseERKT_EUliE_EEviT1_ --------------------------
	.section	.nv.constant2._ZN2at6native18elementwise_kernelILi128ELi4EZNS0_15gpu_kernel_implIZZZNS0_65_GLOBAL__N__eb3311e5_27_ActivationHardtanhKernel_cu_9e10b42f_292624hardtanh_backward_kernelERNS_14TensorIteratorERKN3c106ScalarES9_ENKUlvE_clEvENKUlvE1_clEvEUlNS6_4HalfESC_E_EEvRNS_18TensorIteratorBaseERKT_EUliE_EEviT1_,"a",@progbits
	.sectionflags	@""
	.align	4
.nv.constant2._ZN2at6native18elementwise_kernelILi128ELi4EZNS0_15gpu_kernel_implIZZZNS0_65_GLOBAL__N__eb3311e5_27_ActivationHardtanhKernel_cu_9e10b42f_292624hardtanh_backward_kernelERNS_14TensorIteratorERKN3c106ScalarES9_ENKUlvE_clEvENKUlvE1_clEvEUlNS6_4HalfESC_E_EEvRNS_18TensorIteratorBaseERKT_EUliE_EEviT1_:
        /*0000*/ 	.byte	0x00, 0x00, 0x00, 0xf0, 0xff, 0xff, 0x0f, 0x38


//--------------------- .nv.constant0._ZN2at6native18elementwise_kernelILi128ELi4EZNS0_15gpu_kernel_implIZZZNS0_65_GLOBAL__N__eb3311e5_27_ActivationHardtanhKernel_cu_9e10b42f_292624hardtanh_backward_kernelERNS_14TensorIteratorERKN3c106ScalarES9_ENKUlvE_clEvENKUlvE1_clEvEUlNS6_4HalfESC_E_EEvRNS_18TensorIteratorBaseERKT_EUliE_EEviT1_ --------------------------
	.section	.nv.constant0._ZN2at6native18elementwise_kernelILi128ELi4EZNS0_15gpu_kernel_implIZZZNS0_65_GLOBAL__N__eb3311e5_27_ActivationHardtanhKernel_cu_9e10b42f_292624hardtanh_backward_kernelERNS_14TensorIteratorERKN3c106ScalarES9_ENKUlvE_clEvENKUlvE1_clEvEUlNS6_4HalfESC_E_EEvRNS_18TensorIteratorBaseERKT_EUliE_EEviT1_,"a",@progbits
	.sectionflags	@""
	.align	4
.nv.constant0._ZN2at6native18elementwise_kernelILi128ELi4EZNS0_15gpu_kernel_implIZZZNS0_65_GLOBAL__N__eb3311e5_27_ActivationHardtanhKernel_cu_9e10b42f_292624hardtanh_backward_kernelERNS_14TensorIteratorERKN3c106ScalarES9_ENKUlvE_clEvENKUlvE1_clEvEUlNS6_4HalfESC_E_EEvRNS_18TensorIteratorBaseERKT_EUliE_EEviT1_:
	.zero		1024


//--------------------- .nv.constant2._ZN2at6native27unrolled_elementwise_kernelIZZZNS0_65_GLOBAL__N__eb3311e5_27_ActivationHardtanhKernel_cu_9e10b42f_292624hardtanh_backward_kernelERNS_14TensorIteratorERKN3c106ScalarES8_ENKUlvE_clEvENKUlvE1_clEvEUlNS5_4HalfESB_E_St5arrayIPcLm3EELi4E23TrivialOffsetCalculatorILi2EjESG_ILi1EjENS0_6memory12LoadWithCastILi2EEENSJ_13StoreWithCastILi1EEEEEviT_T0_T2_T3_T4_T5_ --------------------------
	.section	.nv.constant2._ZN2at6native27unrolled_elementwise_kernelIZZZNS0_65_GLOBAL__N__eb3311e5_27_ActivationHardtanhKernel_cu_9e10b42f_292624hardtanh_backward_kernelERNS_14TensorIteratorERKN3c106ScalarES8_ENKUlvE_clEvENKUlvE1_clEvEUlNS5_4HalfESB_E_St5arrayIPcLm3EELi4E23TrivialOffsetCalculatorILi2EjESG_ILi1EjENS0_6memory12LoadWithCastILi2EEENSJ_13StoreWithCastILi1EEEEEviT_T0_T2_T3_T4_T5_,"a",@progbits
	.sectionflags	@""
	.align	4
.nv.constant2._ZN2at6native27unrolled_elementwise_kernelIZZZNS0_65_GLOBAL__N__eb3311e5_27_ActivationHardtanhKernel_cu_9e10b42f_292624hardtanh_backward_kernelERNS_14TensorIteratorERKN3c106ScalarES8_ENKUlvE_clEvENKUlvE1_clEvEUlNS5_4HalfESB_E_St5arrayIPcLm3EELi4E23TrivialOffsetCalculatorILi2EjESG_ILi1EjENS0_6memory12LoadWithCastILi2EEENSJ_13StoreWithCastILi1EEEEEviT_T0_T2_T3_T4_T5_:
        /*0000*/ 	.byte	0x00, 0x00, 0x00, 0xf0, 0xff, 0xff, 0x0f, 0x38


//--------------------- .nv.constant0._ZN2at6native27unrolled_elementwise_kernelIZZZNS0_65_GLOBAL__N__eb3311e5_27_ActivationHardtanhKernel_cu_9e10b42f_292624hardtanh_backward_kernelERNS_14TensorIteratorERKN3c106ScalarES8_ENKUlvE_clEvENKUlvE1_clEvEUlNS5_4HalfESB_E_St5arrayIPcLm3EELi4E23TrivialOffsetCalculatorILi2EjESG_ILi1EjENS0_6memory12LoadWithCastILi2EEENSJ_13StoreWithCastILi1EEEEEviT_T0_T2_T3_T4_T5_ --------------------------
	.section	.nv.constant0._ZN2at6native27unrolled_elementwise_kernelIZZZNS0_65_GLOBAL__N__eb3311e5_27_ActivationHardtanhKernel_cu_9e10b42f_292624hardtanh_backward_kernelERNS_14TensorIteratorERKN3c106ScalarES8_ENKUlvE_clEvENKUlvE1_clEvEUlNS5_4HalfESB_E_St5arrayIPcLm3EELi4E23TrivialOffsetCalculatorILi2EjESG_ILi1EjENS0_6memory12LoadWithCastILi2EEENSJ_13StoreWithCastILi1EEEEEviT_T0_T2_T3_T4_T5_,"a",@progbits
	.sectionflags	@""
	.align	4
.nv.constant0._ZN2at6native27unrolled_elementwise_kernelIZZZNS0_65_GLOBAL__N__eb3311e5_27_ActivationHardtanhKernel_cu_9e10b42f_292624hardtanh_backward_kernelERNS_14TensorIteratorERKN3c106ScalarES8_ENKUlvE_clEvENKUlvE1_clEvEUlNS5_4HalfESB_E_St5arrayIPcLm3EELi4E23TrivialOffsetCalculatorILi2EjESG_ILi1EjENS0_6memory12LoadWithCastILi2EEENSJ_13StoreWithCastILi1EEEEEviT_T0_T2_T3_T4_T5_:
	.zero		424


//--------------------- .nv.constant0._ZN2at6native18elementwise_kernelILi128ELi4EZNS0_22gpu_kernel_impl_nocastIZZZNS0_65_GLOBAL__N__eb3311e5_27_ActivationHardtanhKernel_cu_9e10b42f_292624hardtanh_backward_kernelERNS_14TensorIteratorERKN3c106ScalarES9_ENKUlvE_clEvENKUlvE1_clEvEUlNS6_4HalfESC_E_EEvRNS_18TensorIteratorBaseERKT_EUliE_EEviT1_ --------------------------
	.section	.nv.constant0._ZN2at6native18elementwise_kernelILi128ELi4EZNS0_22gpu_kernel_impl_nocastIZZZNS0_65_GLOBAL__N__eb3311e5_27_ActivationHardtanhKernel_cu_9e10b42f_292624hardtanh_backward_kernelERNS_14TensorIteratorERKN3c106ScalarES9_ENKUlvE_clEvENKUlvE1_clEvEUlNS6_4HalfESC_E_EEvRNS_18TensorIteratorBaseERKT_EUliE_EEviT1_,"a",@progbits
	.sectionflags	@""
	.align	4
.nv.constant0._ZN2at6native18elementwise_kernelILi128ELi4EZNS0_22gpu_kernel_impl_nocastIZZZNS0_65_GLOBAL__N__eb3311e5_27_ActivationHardtanhKernel_cu_9e10b42f_292624hardtanh_backward_kernelERNS_14TensorIteratorERKN3c106ScalarES9_ENKUlvE_clEvENKUlvE1_clEvEUlNS6_4HalfESC_E_EEvRNS_18TensorIteratorBaseERKT_EUliE_EEviT1_:
	.zero		1016


//--------------------- .nv.constant0._ZN2at6native27unrolled_elementwise_kernelIZZZNS0_65_GLOBAL__N__eb3311e5_27_ActivationHardtanhKernel_cu_9e10b42f_292624hardtanh_backward_kernelERNS_14TensorIteratorERKN3c106ScalarES8_ENKUlvE_clEvENKUlvE1_clEvEUlNS5_4HalfESB_E_St5arrayIPcLm3EELi4E23TrivialOffsetCalculatorILi2EjESG_ILi1EjENS0_6memory15LoadWithoutCastENSJ_16StoreWithoutCastEEEviT_T0_T2_T3_T4_T5_ --------------------------
	.section	.nv.constant0._ZN2at6native27unrolled_elementwise_kernelIZZZNS0_65_GLOBAL__N__eb3311e5_27_ActivationHardtanhKernel_cu_9e10b42f_292624hardtanh_backward_kernelERNS_14TensorIteratorERKN3c106ScalarES8_ENKUlvE_clEvENKUlvE1_clEvEUlNS5_4HalfESB_E_St5arrayIPcLm3EELi4E23TrivialOffsetCalculatorILi2EjESG_ILi1EjENS0_6memory15LoadWithoutCastENSJ_16StoreWithoutCastEEEviT_T0_T2_T3_T4_T5_,"a",@progbits
	.sectionflags	@""
	.align	4
.nv.constant0._ZN2at6native27unrolled_elementwise_kernelIZZZNS0_65_GLOBAL__N__eb3311e5_27_ActivationHardtanhKernel_cu_9e10b42f_292624hardtanh_backward_kernelERNS_14TensorIteratorERKN3c106ScalarES8_ENKUlvE_clEvENKUlvE1_clEvEUlNS5_4HalfESB_E_St5arrayIPcLm3EELi4E23TrivialOffsetCalculatorILi2EjESG_ILi1EjENS0_6memory15LoadWithoutCastENSJ_16StoreWithoutCastEEEviT_T0_T2_T3_T4_T5_:
	.zero		404


//--------------------- .nv.constant0._ZN2at6native29vectorized_elementwise_kernelILi2EZZZNS0_65_GLOBAL__N__eb3311e5_27_ActivationHardtanhKernel_cu_9e10b42f_292624hardtanh_backward_kernelERNS_14TensorIteratorERKN3c106ScalarES8_ENKUlvE_clEvENKUlvE1_clEvEUlNS5_4HalfESB_E_St5arrayIPcLm3EEEEviT0_T1_ --------------------------
	.section	.nv.constant0._ZN2at6native29vectorized_elementwise_kernelILi2EZZZNS0_65_GLOBAL__N__eb3311e5_27_ActivationHardtanhKernel_cu_9e10b42f_292624hardtanh_backward_kernelERNS_14TensorIteratorERKN3c106ScalarES8_ENKUlvE_clEvENKUlvE1_clEvEUlNS5_4HalfESB_E_St5arrayIPcLm3EEEEviT0_T1_,"a",@progbits
	.sectionflags	@""
	.align	4
.nv.constant0._ZN2at6native29vectorized_elementwise_kernelILi2EZZZNS0_65_GLOBAL__N__eb3311e5_27_ActivationHardtanhKernel_cu_9e10b42f_292624hardtanh_backward_kernelERNS_14TensorIteratorERKN3c106ScalarES8_ENKUlvE_clEvENKUlvE1_clEvEUlNS5_4HalfESB_E_St5arrayIPcLm3EEEEviT0_T1_:
	.zero		400


//--------------------- .nv.constant0._ZN2at6native29vectorized_elementwise_kernelILi4EZZZNS0_65_GLOBAL__N__eb3311e5_27_ActivationHardtanhKernel_cu_9e10b42f_292624hardtanh_backward_kernelERNS_14TensorIteratorERKN3c106ScalarES8_ENKUlvE_clEvENKUlvE1_clEvEUlNS5_4HalfESB_E_St5arrayIPcLm3EEEEviT0_T1_ --------------------------
	.section	.nv.constant0._ZN2at6native29vectorized_elementwise_kernelILi4EZZZNS0_65_GLOBAL__N__eb3311e5_27_ActivationHardtanhKernel_cu_9e10b42f_292624hardtanh_backward_kernelERNS_14TensorIteratorERKN3c106ScalarES8_ENKUlvE_clEvENKUlvE1_clEvEUlNS5_4HalfESB_E_St5arrayIPcLm3EEEEviT0_T1_,"a",@progbits
	.sectionflags	@""
	.align	4
.nv.constant0._ZN2at6native29vectorized_elementwise_kernelILi4EZZZNS0_65_GLOBAL__N__eb3311e5_27_ActivationHardtanhKernel_cu_9e10b42f_292624hardtanh_backward_kernelERNS_14TensorIteratorERKN3c106ScalarES8_ENKUlvE_clEvENKUlvE1_clEvEUlNS5_4HalfESB_E_St5arrayIPcLm3EEEEviT0_T1_:
	.zero		400


//--------------------- .nv.constant0._ZN2at6native29vectorized_elementwise_kernelILi8EZZZNS0_65_GLOBAL__N__eb3311e5_27_ActivationHardtanhKernel_cu_9e10b42f_292624hardtanh_backward_kernelERNS_14TensorIteratorERKN3c106ScalarES8_ENKUlvE_clEvENKUlvE1_clEvEUlNS5_4HalfESB_E_St5arrayIPcLm3EEEEviT0_T1_ --------------------------
	.section	.nv.constant0._ZN2at6native29vectorized_elementwise_kernelILi8EZZZNS0_65_GLOBAL__N__eb3311e5_27_ActivationHardtanhKernel_cu_9e10b42f_292624hardtanh_backward_kernelERNS_14TensorIteratorERKN3c106ScalarES8_ENKUlvE_clEvENKUlvE1_clEvEUlNS5_4HalfESB_E_St5arrayIPcLm3EEEEviT0_T1_,"a",@progbits
	.sectionflags	@""
	.align	4
.nv.constant0._ZN2at6native29vectorized_elementwise_kernelILi8EZZZNS0_65_GLOBAL__N__eb3311e5_27_ActivationHardtanhKernel_cu_9e10b42f_292624hardtanh_backward_kernelERNS_14TensorIteratorERKN3c106ScalarES8_ENKUlvE_clEvENKUlvE1_clEvEUlNS5_4HalfESB_E_St5arrayIPcLm3EEEEviT0_T1_:
	.zero		400


//--------------------- .nv.constant2._ZN2at6native18elementwise_kernelILi128ELi4EZNS0_15gpu_kernel_implIZZZNS0_65_GLOBAL__N__eb3311e5_27_ActivationHardtanhKernel_cu_9e10b42f_292624hardtanh_backward_kernelERNS_14TensorIteratorERKN3c106ScalarES9_ENKUlvE_clEvENKUlvE0_clEvEUlffE_EEvRNS_18TensorIteratorBaseERKT_EUliE_EEviT1_ --------------------------
	.section	.nv.constant2._ZN2at6native18elementwise_kernelILi128ELi4EZNS0_15gpu_kernel_implIZZZNS0_65_GLOBAL__N__eb3311e5_27_ActivationHardtanhKernel_cu_9e10b42f_292624hardtanh_backward_kernelERNS_14TensorIteratorERKN3c106ScalarES9_ENKUlvE_clEvENKUlvE0_clEvEUlffE_EEvRNS_18TensorIteratorBaseERKT_EUliE_EEviT1_,"a",@progbits
	.sectionflags	@""
	.align	4
.nv.constant2._ZN2at6native18elementwise_kernelILi128ELi4EZNS0_15gpu_kernel_implIZZZNS0_65_GLOBAL__N__eb3311e5_27_ActivationHardtanhKernel_cu_9e10b42f_292624hardtanh_backward_kernelERNS_14TensorIteratorERKN3c106ScalarES9_ENKUlvE_clEvENKUlvE0_clEvEUlffE_EEvRNS_18TensorIteratorBaseERKT_EUliE_EEviT1_:
        /*0000*/ 	.byte	0x00, 0x00, 0x00, 0xf0, 0xff, 0xff, 0x0f, 0x38


//--------------------- .nv.constant0._ZN2at6native18elementwise_kernelILi128ELi4EZNS0_15gpu_kernel_implIZZZNS0_65_GLOBAL__N__eb3311e5_27_ActivationHardtanhKernel_cu_9e10b42f_292624hardtanh_backward_kernelERNS_14TensorIteratorERKN3c106ScalarES9_ENKUlvE_clEvENKUlvE0_clEvEUlffE_EEvRNS_18TensorIteratorBaseERKT_EUliE_EEviT1_ --------------------------
	.section	.nv.constant0._ZN2at6native18elementwise_kernelILi128ELi4EZNS0_15gpu_kernel_implIZZZNS0_65_GLOBAL__N__eb3311e5_27_ActivationHardtanhKernel_cu_9e10b42f_292624hardtanh_backward_kernelERNS_14TensorIteratorERKN3c106ScalarES9_ENKUlvE_clEvENKUlvE0_clEvEUlffE_EEvRNS_18TensorIteratorBaseERKT_EUliE_EEviT1_,"a",@progbits
	.sectionflags	@""
	.align	4
.nv.constant0._ZN2at6native18elementwise_kernelILi128ELi4EZNS0_15gpu_kernel_implIZZZNS0_65_GLOBAL__N__eb3311e5_27_ActivationHardtanhKernel_cu_9e10b42f_292624hardtanh_backward_kernelERNS_14TensorIteratorERKN3c106ScalarES9_ENKUlvE_clEvENKUlvE0_clEvEUlffE_EEvRNS_18TensorIteratorBaseERKT_EUliE_EEviT1_:
	.zero		1024


//--------------------- .nv.constant2._ZN2at6native27unrolled_elementwise_kernelIZZZNS0_65_GLOBAL__N__eb3311e5_27_ActivationHardtanhKernel_cu_9e10b42f_292624hardtanh_backward_kernelERNS_14TensorIteratorERKN3c106ScalarES8_ENKUlvE_clEvENKUlvE0_clEvEUlffE_St5arrayIPcLm3EELi4E23TrivialOffsetCalculatorILi2EjESF_ILi1EjENS0_6memory12LoadWithCastILi2EEENSI_13StoreWithCastILi1EEEEEviT_T0_T2_T3_T4_T5_ --------------------------
	.section	.nv.constant2._ZN2at6native27unrolled_elementwise_kernelIZZZNS0_65_GLOBAL__N__eb3311e5_27_ActivationHardtanhKernel_cu_9e10b42f_292624hardtanh_backward_kernelERNS_14TensorIteratorERKN3c106ScalarES8_ENKUlvE_clEvENKUlvE0_clEvEUlffE_St5arrayIPcLm3EELi4E23TrivialOffsetCalculatorILi2EjESF_ILi1EjENS0_6memory12LoadWithCastILi2EEENSI_13StoreWithCastILi1EEEEEviT_T0_T2_T3_T4_T5_,"a",@progbits
	.sectionflags	@""
	.align	4
.nv.constant2._ZN2at6native27unrolled_elementwise_kernelIZZZNS0_65_GLOBAL__N__eb3311e5_27_ActivationHardtanhKernel_cu_9e10b42f_292624hardtanh_backward_kernelERNS_14TensorIteratorERKN3c106ScalarES8_ENKUlvE_clEvENKUlvE0_clEvEUlffE_St5arrayIPcLm3EELi4E23TrivialOffsetCalculatorILi2EjESF_ILi1EjENS0_6memory12LoadWithCastILi2EEENSI_13StoreWithCastILi1EEEEEviT_T0_T2_T3_T4_T5_:
        /*0000*/ 	.byte	0x00, 0x00, 0x00, 0xf0, 0xff, 0xff, 0x0f, 0x38


//--------------------- .nv.constant0._ZN2at6native27unrolled_elementwise_kernelIZZZNS0_65_GLOBAL__N__eb3311e5_27_ActivationHardtanhKernel_cu_9e10b42f_292624hardtanh_backward_kernelERNS_14TensorIteratorERKN3c106ScalarES8_ENKUlvE_clEvENKUlvE0_clEvEUlffE_St5arrayIPcLm3EELi4E23TrivialOffsetCalculatorILi2EjESF_ILi1EjENS0_6memory12LoadWithCastILi2EEENSI_13StoreWithCastILi1EEEEEviT_T0_T2_T3_T4_T5_ --------------------------
	.section	.nv.constant0._ZN2at6native27unrolled_elementwise_kernelIZZZNS0_65_GLOBAL__N__eb3311e5_27_ActivationHardtanhKernel_cu_9e10b42f_292624hardtanh_backward_kernelERNS_14TensorIteratorERKN3c106ScalarES8_ENKUlvE_clEvENKUlvE0_clEvEUlffE_St5arrayIPcLm3EELi4E23TrivialOffsetCalculatorILi2EjESF_ILi1EjENS0_6memory12LoadWithCastILi2EEENSI_13StoreWithCastILi1EEEEEviT_T0_T2_T3_T4_T5_,"a",@progbits
	.sectionflags	@""
	.align	4
.nv.constant0._ZN2at6native27unrolled_elementwise_kernelIZZZNS0_65_GLOBAL__N__eb3311e5_27_ActivationHardtanhKernel_cu_9e10b42f_292624hardtanh_backward_kernelERNS_14TensorIteratorERKN3c106ScalarES8_ENKUlvE_clEvENKUlvE0_clEvEUlffE_St5arrayIPcLm3EELi4E23TrivialOffsetCalculatorILi2EjESF_ILi1EjENS0_6memory12LoadWithCastILi2EEENSI_13StoreWithCastILi1EEEEEviT_T0_T2_T3_T4_T5_:
	.zero		424


//--------------------- .nv.constant0._ZN2at6native18elementwise_kernelILi128ELi2EZNS0_22gpu_kernel_impl_nocastIZZZNS0_65_GLOBAL__N__eb3311e5_27_ActivationHardtanhKernel_cu_9e10b42f_292624hardtanh_backward_kernelERNS_14TensorIteratorERKN3c106ScalarES9_ENKUlvE_clEvENKUlvE0_clEvEUlffE_EEvRNS_18TensorIteratorBaseERKT_EUliE_EEviT1_ --------------------------
	.section	.nv.constant0._ZN2at6native18elementwise_kernelILi128ELi2EZNS0_22gpu_kernel_impl_nocastIZZZNS0_65_GLOBAL__N__eb3311e5_27_ActivationHardtanhKernel_cu_9e10b42f_292624hardtanh_backward_kernelERNS_14TensorIteratorERKN3c106ScalarES9_ENKUlvE_clEvENKUlvE0_clEvEUlffE_EEvRNS_18TensorIteratorBaseERKT_EUliE_EEviT1_,"a",@progbits
	.sectionflags	@""
	.align	4
.nv.constant0._ZN2at6native18elementwise_kernelILi128ELi2EZNS0_22gpu_kernel_impl_nocastIZZZNS0_65_GLOBAL__N__eb3311e5_27_ActivationHardtanhKernel_cu_9e10b42f_292624hardtanh_backward_kernelERNS_14TensorIteratorERKN3c106ScalarES9_ENKUlvE_clEvENKUlvE0_clEvEUlffE_EEvRNS_18TensorIteratorBaseERKT_EUliE_EEviT1_:
	.zero		1016


//--------------------- .nv.constant0._ZN2at6native27unrolled_elementwise_kernelIZZZNS0_65_GLOBAL__N__eb3311e5_27_ActivationHardtanhKernel_cu_9e10b42f_292624hardtanh_backward_kernelERNS_14TensorIteratorERKN3c106ScalarES8_ENKUlvE_clEvENKUlvE0_clEvEUlffE_St5arrayIPcLm3EELi4E23TrivialOffsetCalculatorILi2EjESF_ILi1EjENS0_6memory15LoadWithoutCastENSI_16StoreWithoutCastEEEviT_T0_T2_T3_T4_T5_ --------------------------
	.section	.nv.constant0._ZN2at6native27unrolled_elementwise_kernelIZZZNS0_65_GLOBAL__N__eb3311e5_27_ActivationHardtanhKernel_cu_9e10b42f_292624hardtanh_backward_kernelERNS_14TensorIteratorERKN3c106ScalarES8_ENKUlvE_clEvENKUlvE0_clEvEUlffE_St5arrayIPcLm3EELi4E23TrivialOffsetCalculatorILi2EjESF_ILi1EjENS0_6memory15LoadWithoutCastENSI_16StoreWithoutCastEEEviT_T0_T2_T3_T4_T5_,"a",@progbits
	.sectionflags	@""
	.align	4
.nv.constant0._ZN2at6native27unrolled_elementwise_kernelIZZZNS0_65_GLOBAL__N__eb3311e5_27_ActivationHardtanhKernel_cu_9e10b42f_292624hardtanh_backward_kernelERNS_14TensorIteratorERKN3c106ScalarES8_ENKUlvE_clEvENKUlvE0_clEvEUlffE_St5arrayIPcLm3EELi4E23TrivialOffsetCalculatorILi2EjESF_ILi1EjENS0_6memory15LoadWithoutCastENSI_16StoreWithoutCastEEEviT_T0_T2_T3_T4_T5_:
	.zero		404


//--------------------- .nv.constant0._ZN2at6native29vectorized_elementwise_kernelILi2EZZZNS0_65_GLOBAL__N__eb3311e5_27_ActivationHardtanhKernel_cu_9e10b42f_292624hardtanh_backward_kernelERNS_14TensorIteratorERKN3c106ScalarES8_ENKUlvE_clEvENKUlvE0_clEvEUlffE_St5arrayIPcLm3EEEEviT0_T1_ --------------------------
	.section	.nv.constant0._ZN2at6native29vectorized_elementwise_kernelILi2EZZZNS0_65_GLOBAL__N__eb3311e5_27_ActivationHardtanhKernel_cu_9e10b42f_292624hardtanh_backward_kernelERNS_14TensorIteratorERKN3c106ScalarES8_ENKUlvE_clEvENKUlvE0_clEvEUlffE_St5arrayIPcLm3EEEEviT0_T1_,"a",@progbits
	.sectionflags	@""
	.align	4
.nv.constant0._ZN2at6native29vectorized_elementwise_kernelILi2EZZZNS0_65_GLOBAL__N__eb3311e5_27_ActivationHardtanhKernel_cu_9e10b42f_292624hardtanh_backward_kernelERNS_14TensorIteratorERKN3c106ScalarES8_ENKUlvE_clEvENKUlvE0_clEvEUlffE_St5arrayIPcLm3EEEEviT0_T1_:
	.zero		400


//--------------------- .nv.constant0._ZN2at6native29vectorized_elementwise_kernelILi4EZZZNS0_65_GLOBAL__N__eb3311e5_27_ActivationHardtanhKernel_cu_9e10b42f_292624hardtanh_backward_kernelERNS_14TensorIteratorERKN3c106ScalarES8_ENKUlvE_clEvENKUlvE0_clEvEUlffE_St5arrayIPcLm3EEEEviT0_T1_ --------------------------
	.section	.nv.constant0._ZN2at6native29vectorized_elementwise_kernelILi4EZZZNS0_65_GLOBAL__N__eb3311e5_27_ActivationHardtanhKernel_cu_9e10b42f_292624hardtanh_backward_kernelERNS_14TensorIteratorERKN3c106ScalarES8_ENKUlvE_clEvENKUlvE0_clEvEUlffE_St5arrayIPcLm3EEEEviT0_T1_,"a",@progbits
	.sectionflags	@""
	.align	4
.nv.constant0._ZN2at6native29vectorized_elementwise_kernelILi4EZZZNS0_65_GLOBAL__N__eb3311e5_27_ActivationHardtanhKernel_cu_9e10b42f_292624hardtanh_backward_kernelERNS_14TensorIteratorERKN3c106ScalarES8_ENKUlvE_clEvENKUlvE0_clEvEUlffE_St5arrayIPcLm3EEEEviT0_T1_:
	.zero		400


//--------------------- .nv.constant0._ZN2at6native29vectorized_elementwise_kernelILi8EZZZNS0_65_GLOBAL__N__eb3311e5_27_ActivationHardtanhKernel_cu_9e10b42f_292624hardtanh_backward_kernelERNS_14TensorIteratorERKN3c106ScalarES8_ENKUlvE_clEvENKUlvE0_clEvEUlffE_St5arrayIPcLm3EEEEviT0_T1_ --------------------------
	.section	.nv.constant0._ZN2at6native29vectorized_elementwise_kernelILi8EZZZNS0_65_GLOBAL__N__eb3311e5_27_ActivationHardtanhKernel_cu_9e10b42f_292624hardtanh_backward_kernelERNS_14TensorIteratorERKN3c106ScalarES8_ENKUlvE_clEvENKUlvE0_clEvEUlffE_St5arrayIPcLm3EEEEviT0_T1_,"a",@progbits
	.sectionflags	@""
	.align	4
.nv.constant0._ZN2at6native29vectorized_elementwise_kernelILi8EZZZNS0_65_GLOBAL__N__eb3311e5_27_ActivationHardtanhKernel_cu_9e10b42f_292624hardtanh_backward_kernelERNS_14TensorIteratorERKN3c106ScalarES8_ENKUlvE_clEvENKUlvE0_clEvEUlffE_St5arrayIPcLm3EEEEviT0_T1_:
	.zero		400


//--------------------- .nv.constant2._ZN2at6native18elementwise_kernelILi128ELi4EZNS0_15gpu_kernel_implIZZZNS0_65_GLOBAL__N__eb3311e5_27_ActivationHardtanhKernel_cu_9e10b42f_292624hardtanh_backward_kernelERNS_14TensorIteratorERKN3c106ScalarES9_ENKUlvE_clEvENKUlvE_clEvEUlddE_EEvRNS_18TensorIteratorBaseERKT_EUliE_EEviT1_ --------------------------
	.section	.nv.constant2._ZN2at6native18elementwise_kernelILi128ELi4EZNS0_15gpu_kernel_implIZZZNS0_65_GLOBAL__N__eb3311e5_27_ActivationHardtanhKernel_cu_9e10b42f_292624hardtanh_backward_kernelERNS_14TensorIteratorERKN3c106ScalarES9_ENKUlvE_clEvENKUlvE_clEvEUlddE_EEvRNS_18TensorIteratorBaseERKT_EUliE_EEviT1_,"a",@progbits
	.sectionflags	@""
	.align	4
.nv.constant2._ZN2at6native18elementwise_kernelILi128ELi4EZNS0_15gpu_kernel_implIZZZNS0_65_GLOBAL__N__eb3311e5_27_ActivationHardtanhKernel_cu_9e10b42f_292624hardtanh_backward_kernelERNS_14TensorIteratorERKN3c106ScalarES9_ENKUlvE_clEvENKUlvE_clEvEUlddE_EEvRNS_18TensorIteratorBaseERKT_EUliE_EEviT1_:
        /*0000*/ 	.byte	0x00, 0x00, 0x00, 0xf0, 0xff, 0xff, 0x0f, 0x38


//--------------------- .nv.constant0._ZN2at6native18elementwise_kernelILi128ELi4EZNS0_15gpu_kernel_implIZZZNS0_65_GLOBAL__N__eb3311e5_27_ActivationHardtanhKernel_cu_9e10b42f_292624hardtanh_backward_kernelERNS_14TensorIteratorERKN3c106ScalarES9_ENKUlvE_clEvENKUlvE_clEvEUlddE_EEvRNS_18TensorIteratorBaseERKT_EUliE_EEviT1_ --------------------------
	.section	.nv.constant0._ZN2at6native18elementwise_kernelILi128ELi4EZNS0_15gpu_kernel_implIZZZNS0_65_GLOBAL__N__eb3311e5_27_ActivationHardtanhKernel_cu_9e10b42f_292624hardtanh_backward_kernelERNS_14TensorIteratorERKN3c106ScalarES9_ENKUlvE_clEvENKUlvE_clEvEUlddE_EEvRNS_18TensorIteratorBaseERKT_EUliE_EEviT1_,"a",@progbits
	.sectionflags	@""
	.align	4
.nv.constant0._ZN2at6native18elementwise_kernelILi128ELi4EZNS0_15gpu_kernel_implIZZZNS0_65_GLOBAL__N__eb3311e5_27_ActivationHardtanhKernel_cu_9e10b42f_292624hardtanh_backward_kernelERNS_14TensorIteratorERKN3c106ScalarES9_ENKUlvE_clEvENKUlvE_clEvEUlddE_EEvRNS_18TensorIteratorBaseERKT_EUliE_EEviT1_:
	.zero		1032


//--------------------- .nv.constant2._ZN2at6native27unrolled_elementwise_kernelIZZZNS0_65_GLOBAL__N__eb3311e5_27_ActivationHardtanhKernel_cu_9e10b42f_292624hardtanh_backward_kernelERNS_14TensorIteratorERKN3c106ScalarES8_ENKUlvE_clEvENKUlvE_clEvEUlddE_St5arrayIPcLm3EELi4E23TrivialOffsetCalculatorILi2EjESF_ILi1EjENS0_6memory12LoadWithCastILi2EEENSI_13StoreWithCastILi1EEEEEviT_T0_T2_T3_T4_T5_ --------------------------
	.section	.nv.constant2._ZN2at6native27unrolled_elementwise_kernelIZZZNS0_65_GLOBAL__N__eb3311e5_27_ActivationHardtanhKernel_cu_9e10b42f_292624hardtanh_backward_kernelERNS_14TensorIteratorERKN3c106ScalarES8_ENKUlvE_clEvENKUlvE_clEvEUlddE_St5arrayIPcLm3EELi4E23TrivialOffsetCalculatorILi2EjESF_ILi1EjENS0_6memory12LoadWithCastILi2EEENSI_13StoreWithCastILi1EEEEEviT_T0_T2_T3_T4_T5_,"a",@progbits
	.sectionflags	@""
	.align	4
.nv.constant2._ZN2at6native27unrolled_elementwise_kernelIZZZNS0_65_GLOBAL__N__eb3311e5_27_ActivationHardtanhKernel_cu_9e10b42f_292624hardtanh_backward_kernelERNS_14TensorIteratorERKN3c106ScalarES8_ENKUlvE_clEvENKUlvE_clEvEUlddE_St5arrayIPcLm3EELi4E23TrivialOffsetCalculatorILi2EjESF_ILi1EjENS0_6memory12LoadWithCastILi2EEENSI_13StoreWithCastILi1EEEEEviT_T0_T2_T3_T4_T5_:
        /*0000*/ 	.byte	0x00, 0x00, 0x00, 0xf0, 0xff, 0xff, 0x0f, 0x38


//--------------------- .nv.constant0._ZN2at6native27unrolled_elementwise_kernelIZZZNS0_65_GLOBAL__N__eb3311e5_27_ActivationHardtanhKernel_cu_9e10b42f_292624hardtanh_backward_kernelERNS_14TensorIteratorERKN3c106ScalarES8_ENKUlvE_clEvENKUlvE_clEvEUlddE_St5arrayIPcLm3EELi4E23TrivialOffsetCalculatorILi2EjESF_ILi1EjENS0_6memory12LoadWithCastILi2EEENSI_13StoreWithCastILi1EEEEEviT_T0_T2_T3_T4_T5_ --------------------------
	.section	.nv.constant0._ZN2at6native27unrolled_elementwise_kernelIZZZNS0_65_GLOBAL__N__eb3311e5_27_ActivationHardtanhKernel_cu_9e10b42f_292624hardtanh_backward_kernelERNS_14TensorIteratorERKN3c106ScalarES8_ENKUlvE_clEvENKUlvE_clEvEUlddE_St5arrayIPcLm3EELi4E23TrivialOffsetCalculatorILi2EjESF_ILi1EjENS0_6memory12LoadWithCastILi2EEENSI_13StoreWithCastILi1EEEEEviT_T0_T2_T3_T4_T5_,"a",@progbits
	.sectionflags	@""
	.align	4
.nv.constant0._ZN2at6native27unrolled_elementwise_kernelIZZZNS0_65_GLOBAL__N__eb3311e5_27_ActivationHardtanhKernel_cu_9e10b42f_292624hardtanh_backward_kernelERNS_14TensorIteratorERKN3c106ScalarES8_ENKUlvE_clEvENKUlvE_clEvEUlddE_St5arrayIPcLm3EELi4E23TrivialOffsetCalculatorILi2EjESF_ILi1EjENS0_6memory12LoadWithCastILi2EEENSI_13StoreWithCastILi1EEEEEviT_T0_T2_T3_T4_T5_:
	.zero		432


//--------------------- .nv.constant0._ZN2at6native18elementwise_kernelILi128ELi2EZNS0_22gpu_kernel_impl_nocastIZZZNS0_65_GLOBAL__N__eb3311e5_27_ActivationHardtanhKernel_cu_9e10b42f_292624hardtanh_backward_kernelERNS_14TensorIteratorERKN3c106ScalarES9_ENKUlvE_clEvENKUlvE_clEvEUlddE_EEvRNS_18TensorIteratorBaseERKT_EUliE_EEviT1_ --------------------------
	.section	.nv.constant0._ZN2at6native18elementwise_kernelILi128ELi2EZNS0_22gpu_kernel_impl_nocastIZZZNS0_65_GLOBAL__N__eb3311e5_27_ActivationHardtanhKernel_cu_9e10b42f_292624hardtanh_backward_kernelERNS_14TensorIteratorERKN3c106ScalarES9_ENKUlvE_clEvENKUlvE_clEvEUlddE_EEvRNS_18TensorIteratorBaseERKT_EUliE_EEviT1_,"a",@progbits
	.sectionflags	@""
	.align	4
.nv.constant0._ZN2at6native18elementwise_kernelILi128ELi2EZNS0_22gpu_kernel_impl_nocastIZZZNS0_65_GLOBAL__N__eb3311e5_27_ActivationHardtanhKernel_cu_9e10b42f_292624hardtanh_backward_kernelERNS_14TensorIteratorERKN3c106ScalarES9_ENKUlvE_clEvENKUlvE_clEvEUlddE_EEvRNS_18TensorIteratorBaseERKT_EUliE_EEviT1_:
	.zero		1024


//--------------------- .nv.constant0._ZN2at6native27unrolled_elementwise_kernelIZZZNS0_65_GLOBAL__N__eb3311e5_27_ActivationHardtanhKernel_cu_9e10b42f_292624hardtanh_backward_kernelERNS_14TensorIteratorERKN3c106ScalarES8_ENKUlvE_clEvENKUlvE_clEvEUlddE_St5arrayIPcLm3EELi4E23TrivialOffsetCalculatorILi2EjESF_ILi1EjENS0_6memory15LoadWithoutCastENSI_16StoreWithoutCastEEEviT_T0_T2_T3_T4_T5_ --------------------------
	.section	.nv.constant0._ZN2at6native27unrolled_elementwise_kernelIZZZNS0_65_GLOBAL__N__eb3311e5_27_ActivationHardtanhKernel_cu_9e10b42f_292624hardtanh_backward_kernelERNS_14TensorIteratorERKN3c106ScalarES8_ENKUlvE_clEvENKUlvE_clEvEUlddE_St5arrayIPcLm3EELi4E23TrivialOffsetCalculatorILi2EjESF_ILi1EjENS0_6memory15LoadWithoutCastENSI_16StoreWithoutCastEEEviT_T0_T2_T3_T4_T5_,"a",@progbits
	.sectionflags	@""
	.align	4
.nv.constant0._ZN2at6native27unrolled_elementwise_kernelIZZZNS0_65_GLOBAL__N__eb3311e5_27_ActivationHardtanhKernel_cu_9e10b42f_292624hardtanh_backward_kernelERNS_14TensorIteratorERKN3c106ScalarES8_ENKUlvE_clEvENKUlvE_clEvEUlddE_St5arrayIPcLm3EELi4E23TrivialOffsetCalculatorILi2EjESF_ILi1EjENS0_6memory15LoadWithoutCastENSI_16StoreWithoutCastEEEviT_T0_T2_T3_T4_T5_:
	.zero		412


//--------------------- .nv.constant0._ZN2at6native29vectorized_elementwise_kernelILi2EZZZNS0_65_GLOBAL__N__eb3311e5_27_ActivationHardtanhKernel_cu_9e10b42f_292624hardtanh_backward_kernelERNS_14TensorIteratorERKN3c106ScalarES8_ENKUlvE_clEvENKUlvE_clEvEUlddE_St5arrayIPcLm3EEEEviT0_T1_ --------------------------
	.section	.nv.constant0._ZN2at6native29vectorized_elementwise_kernelILi2EZZZNS0_65_GLOBAL__N__eb3311e5_27_ActivationHardtanhKernel_cu_9e10b42f_292624hardtanh_backward_kernelERNS_14TensorIteratorERKN3c106ScalarES8_ENKUlvE_clEvENKUlvE_clEvEUlddE_St5arrayIPcLm3EEEEviT0_T1_,"a",@progbits
	.sectionflags	@""
	.align	4
.nv.constant0._ZN2at6native29vectorized_elementwise_kernelILi2EZZZNS0_65_GLOBAL__N__eb3311e5_27_ActivationHardtanhKernel_cu_9e10b42f_292624hardtanh_backward_kernelERNS_14TensorIteratorERKN3c106ScalarES8_ENKUlvE_clEvENKUlvE_clEvEUlddE_St5arrayIPcLm3EEEEviT0_T1_:
	.zero		408


//--------------------- .nv.constant0._ZN2at6native29vectorized_elementwise_kernelILi4EZZZNS0_65_GLOBAL__N__eb3311e5_27_ActivationHardtanhKernel_cu_9e10b42f_292624hardtanh_backward_kernelERNS_14TensorIteratorERKN3c106ScalarES8_ENKUlvE_clEvENKUlvE_clEvEUlddE_St5arrayIPcLm3EEEEviT0_T1_ --------------------------
	.section	.nv.constant0._ZN2at6native29vectorized_elementwise_kernelILi4EZZZNS0_65_GLOBAL__N__eb3311e5_27_ActivationHardtanhKernel_cu_9e10b42f_292624hardtanh_backward_kernelERNS_14TensorIteratorERKN3c106ScalarES8_ENKUlvE_clEvENKUlvE_clEvEUlddE_St5arrayIPcLm3EEEEviT0_T1_,"a",@progbits
	.sectionflags	@""
	.align	4
.nv.constant0._ZN2at6native29vectorized_elementwise_kernelILi4EZZZNS0_65_GLOBAL__N__eb3311e5_27_ActivationHardtanhKernel_cu_9e10b42f_292624hardtanh_backward_kernelERNS_14TensorIteratorERKN3c106ScalarES8_ENKUlvE_clEvENKUlvE_clEvEUlddE_St5arrayIPcLm3EEEEviT0_T1_:
	.zero		408


//--------------------- .nv.constant0._ZN2at6native29vectorized_elementwise_kernelILi8EZZZNS0_65_GLOBAL__N__eb3311e5_27_ActivationHardtanhKernel_cu_9e10b42f_292624hardtanh_backward_kernelERNS_14TensorIteratorERKN3c106ScalarES8_ENKUlvE_clEvENKUlvE_clEvEUlddE_St5arrayIPcLm3EEEEviT0_T1_ --------------------------
	.section	.nv.constant0._ZN2at6native29vectorized_elementwise_kernelILi8EZZZNS0_65_GLOBAL__N__eb3311e5_27_ActivationHardtanhKernel_cu_9e10b42f_292624hardtanh_backward_kernelERNS_14TensorIteratorERKN3c106ScalarES8_ENKUlvE_clEvENKUlvE_clEvEUlddE_St5arrayIPcLm3EEEEviT0_T1_,"a",@progbits
	.sectionflags	@""
	.align	4
.nv.constant0._ZN2at6native29vectorized_elementwise_kernelILi8EZZZNS0_65_GLOBAL__N__eb3311e5_27_ActivationHardtanhKernel_cu_9e10b42f_292624hardtanh_backward_kernelERNS_14TensorIteratorERKN3c106ScalarES8_ENKUlvE_clEvENKUlvE_clEvEUlddE_St5arrayIPcLm3EEEEviT0_T1_:
	.zero		408


//--------------------- .text._ZN2at6native18elementwise_kernelILi128ELi4EZNS0_15gpu_kernel_implIZZZNS0_65_GLOBAL__N__eb3311e5_27_ActivationHardtanhKernel_cu_9e10b42f_292624hardtanh_backward_kernelERNS_14TensorIteratorERKN3c106ScalarES9_ENKUlvE_clEvENKUlvE2_clEvEUlNS6_8BFloat16ESC_E_EEvRNS_18TensorIteratorBaseERKT_EUliE_EEviT1_ --------------------------
	.section	.text._ZN2at6native18elementwise_kernelILi128ELi4EZNS0_15gpu_kernel_implIZZZNS0_65_GLOBAL__N__eb3311e5_27_ActivationHardtanhKernel_cu_9e10b42f_292624hardtanh_backward_kernelERNS_14TensorIteratorERKN3c106ScalarES9_ENKUlvE_clEvENKUlvE2_clEvEUlNS6_8BFloat16ESC_E_EEvRNS_18TensorIteratorBaseERKT_EUliE_EEviT1_,"ax",@progbits
	.sectioninfo	@"SHI_REGISTERS=26"
	.align	128
        .global         _ZN2at6native18elementwise_kernelILi128ELi4EZNS0_15gpu_kernel_implIZZZNS0_65_GLOBAL__N__eb3311e5_27_ActivationHardtanhKernel_cu_9e10b42f_292624hardtanh_backward_kernelERNS_14TensorIteratorERKN3c106ScalarES9_ENKUlvE_clEvENKUlvE2_clEvEUlNS6_8BFloat16ESC_E_EEvRNS_18TensorIteratorBaseERKT_EUliE_EEviT1_
        .type           _ZN2at6native18elementwise_kernelILi128ELi4EZNS0_15gpu_kernel_implIZZZNS0_65_GLOBAL__N__eb3311e5_27_ActivationHardtanhKernel_cu_9e10b42f_292624hardtanh_backward_kernelERNS_14TensorIteratorERKN3c106ScalarES9_ENKUlvE_clEvENKUlvE2_clEvEUlNS6_8BFloat16ESC_E_EEvRNS_18TensorIteratorBaseERKT_EUliE_EEviT1_,@function
        .size           _ZN2at6native18elementwise_kernelILi128ELi4EZNS0_15gpu_kernel_implIZZZNS0_65_GLOBAL__N__eb3311e5_27_ActivationHardtanhKernel_cu_9e10b42f_292624hardtanh_backward_kernelERNS_14TensorIteratorERKN3c106ScalarES9_ENKUlvE_clEvENKUlvE2_clEvEUlNS6_8BFloat16ESC_E_EEvRNS_18TensorIteratorBaseERKT_EUliE_EEviT1_,(.L_x_3211 - _ZN2at6native18elementwise_kernelILi128ELi4EZNS0_15gpu_kernel_implIZZZNS0_65_GLOBAL__N__eb3311e5_27_ActivationHardtanhKernel_cu_9e10b42f_292624hardtanh_backward_kernelERNS_14TensorIteratorERKN3c106ScalarES9_ENKUlvE_clEvENKUlvE2_clEvEUlNS6_8BFloat16ESC_E_EEvRNS_18TensorIteratorBaseERKT_EUliE_EEviT1_)
        .other          _ZN2at6native18elementwise_kernelILi128ELi4EZNS0_15gpu_kernel_implIZZZNS0_65_GLOBAL__N__eb3311e5_27_ActivationHardtanhKernel_cu_9e10b42f_292624hardtanh_backward_kernelERNS_14TensorIteratorERKN3c106ScalarES9_ENKUlvE_clEvENKUlvE2_clEvEUlNS6_8BFloat16ESC_E_EEvRNS_18TensorIteratorBaseERKT_EUliE_EEviT1_,@"STO_CUDA_ENTRY STV_DEFAULT"
_ZN2at6native18elementwise_kernelILi128ELi4EZNS0_15gpu_kernel_implIZZZNS0_65_GLOBAL__N__eb3311e5_27_ActivationHardtanhKernel_cu_9e10b42f_292624hardtanh_backward_kernelERNS_14TensorIteratorERKN3c106ScalarES9_ENKUlvE_clEvENKUlvE2_clEvEUlNS6_8BFloat16ESC_E_EEvRNS_18TensorIteratorBaseERKT_EUliE_EEviT1_:
.text._ZN2at6native18elementwise_kernelILi128ELi4EZNS0_15gpu_kernel_implIZZZNS0_65_GLOBAL__N__eb3311e5_27_ActivationHardtanhKernel_cu_9e10b42f_292624hardtanh_backward_kernelERNS_14TensorIteratorERKN3c106ScalarES9_ENKUlvE_clEvENKUlvE2_clEvEUlNS6_8BFloat16ESC_E_EEvRNS_18TensorIteratorBaseERKT_EUliE_EEviT1_:
[----:B------:R-:W-:Y:S02]  /*0000*/  IMAD.MOV.U32 R1, RZ, RZ, c[0x0][0x28] ;  /* 0x00000a00ff017624 */ /* 0x000fe400078e00ff */
[----:B------:R-:W0:Y:S01]  /*0010*/  S2R R19, SR_CTAID.X ;  /* 0x0000000000137919 */ /* 0x000e220000002500 */
[----:B------:R-:W-:Y:S01]  /*0020*/  ULDC.64 UR36, c[0x0][0x118] ;  /* 0x0000460000247ab9 */ /* 0x000fe20000000a00 */
[----:B------:R-:W-:Y:S02]  /*0030*/  BSSY B6, `(.L_x_0) ;  /* 0x0000409000067945 */ /* 0x000fe40003800000 */
[----:B------:R-:W0:Y:S02]  /*0040*/  S2R R18, SR_TID.X ;  /* 0x0000000000127919 */ /* 0x000e240000002100 */
[----:B0-----:R-:W-:-:S05]  /*0050*/  IMAD R23, R19, 0x200, R18 ;  /* 0x0000020013177824 */ /* 0x001fca00078e0212 */
[----:B------:R-:W-:-:S13]  /*0060*/  ISETP.GE.AND P0, PT, R23, c[0x0][0x160], PT ;  /* 0x0000580017007a0c */ /* 0x000fda0003f06270 */
[----:B------:R-:W-:Y:S05]  /*0070*/  @P0 BRA `(.L_x_1) ;  /* 0x0000404000000947 */ /* 0x000fea0003800000 */
[----:B------:R-:W-:Y:S01]  /*0080*/  ISETP.NE.AND P0, PT, RZ, c[0x0][0x168], PT ;  /* 0x00005a00ff007a0c */ /* 0x000fe20003f05270 */
[----:B------:R-:W-:Y:S02]  /*0090*/  IMAD.MOV.U32 R22, RZ, RZ, RZ ;  /* 0x000000ffff167224 */ /* 0x000fe400078e00ff */
[----:B------:R-:W-:Y:S02]  /*00a0*/  IMAD.MOV.U32 R0, RZ, RZ, RZ ;  /* 0x000000ffff007224 */ /* 0x000fe400078e00ff */
[----:B------:R-:W-:-:S08]  /*00b0*/  IMAD.MOV.U32 R16, RZ, RZ, RZ ;  /* 0x000000ffff107224 */ /* 0x000fd000078e00ff */
[----:B------:R-:W-:Y:S05]  /*00c0*/  @!P0 BRA `(.L_x_2) ;  /* 0x00000fa000008947 */ /* 0x000fea0003800000 */
[----:B------:R-:W-:Y:S02]  /*00d0*/  IMAD.MOV.U32 R22, RZ, RZ, RZ ;  /* 0x000000ffff167224 */ /* 0x000fe400078e00ff */
[----:B------:R-:W-:Y:S02]  /*00e0*/  IMAD.MOV.U32 R6, RZ, RZ, c[0x0][0x168] ;  /* 0x00005a00ff067624 */ /* 0x000fe400078e00ff */
[----:B------:R-:W-:-:S03]  /*00f0*/  IMAD.HI.U32 R4, R23, c[0x0][0x170], R22 ;  /* 0x00005c0017047a27 */ /* 0x000fc600078e0016 */
[----:B------:R-:W-:Y:S02]  /*0100*/  ISETP.NE.AND P0, PT, R6, 0x1, PT ;  /* 0x000000010600780c */ /* 0x000fe40003f05270 */
[----:B------:R-:W-:-:S05]  /*0110*/  SHF.R.U32.HI R5, RZ, c[0x0][0x174], R4 ;  /* 0x00005d00ff057a19 */ /* 0x000fca0000011604 */
[----:B------:R-:W-:-:S04]  /*0120*/  IMAD.MOV R0, RZ, RZ, -R5 ;  /* 0x000000ffff007224 */ /* 0x000fc800078e0a05 */
[----:B------:R-:W-:-:S04]  /*0130*/  IMAD R23, R0, c[0x0][0x16c], R23 ;  /* 0x00005b0000177a24 */ /* 0x000fc800078e0217 */
[C---:B------:R-:W-:Y:S02]  /*0140*/  IMAD R16, R23.reuse, c[0x0][0x298], RZ ;  /* 0x0000a60017107a24 */ /* 0x040fe400078e02ff */
[C---:B------:R-:W-:Y:S02]  /*0150*/  IMAD R0, R23.reuse, c[0x0][0x29c], RZ ;  /* 0x0000a70017007a24 */ /* 0x040fe400078e02ff */
[----:B------:R-:W-:Y:S01]  /*0160*/  IMAD R22, R23, c[0x0][0x2a0], RZ ;  /* 0x0000a80017167a24 */ /* 0x000fe200078e02ff */
[----:B------:R-:W-:Y:S05]  /*0170*/  @!P0 BRA `(.L_x_2) ;  /* 0x00000ef000008947 */ /* 0x000fea0003800000 */
[----:B------:R-:W-:Y:S01]  /*0180*/  IMAD.MOV.U32 R4, RZ, RZ, RZ ;  /* 0x000000ffff047224 */ /* 0x000fe200078e00ff */
[----:B------:R-:W-:-:S03]  /*0190*/  ISETP.NE.AND P0, PT, R6, 0x2, PT ;  /* 0x000000020600780c */ /* 0x000fc60003f05270 */
[----:B------:R-:W-:-:S05]  /*01a0*/  IMAD.HI.U32 R2, R5, c[0x0][0x17c], R4 ;  /* 0x00005f0005027a27 */ /* 0x000fca00078e0004 */
[----:B------:R-:W-:-:S05]  /*01b0*/  SHF.R.U32.HI R3, RZ, c[0x0][0x180], R2 ;  /* 0x00006000ff037a19 */ /* 0x000fca0000011602 */
[----:B------:R-:W-:-:S04]  /*01c0*/  IMAD.MOV R4, RZ, RZ, -R3 ;  /* 0x000000ffff047224 */ /* 0x000fc800078e0a03 */
[----:B------:R-:W-:-:S04]  /*01d0*/  IMAD R5, R4, c[0x0][0x178], R5 ;  /* 0x00005e0004057a24 */ /* 0x000fc800078e0205 */
[C---:B------:R-:W-:Y:S02]  /*01e0*/  IMAD R22, R5.reuse, c[0x0][0x2ac], RZ ;  /* 0x0000ab0005167a24 */ /* 0x040fe400078e02ff */
[C---:B------:R-:W-:Y:S02]  /*01f0*/  IMAD R16, R5.reuse, c[0x0][0x2a4], R16 ;  /* 0x0000a90005107a24 */ /* 0x040fe400078e0210 */
[----:B------:R-:W-:Y:S02]  /*0200*/  IMAD R0, R5, c[0x0][0x2a8], R0 ;  /* 0x0000aa0005007a24 */ /* 0x000fe400078e0200 */
[----:B------:R-:W-:Y:S01]  /*0210*/  IMAD R22, R23, c[0x0][0x2a0], R22 ;  /* 0x0000a80017167a24 */ /* 0x000fe200078e0216 */
[----:B------:R-:W-:Y:S05]  /*0220*/  @!P0 BRA `(.L_x_2) ;  /* 0x00000e4000008947 */ /* 0x000fea0003800000 */
[----:B------:R-:W-:Y:S01]  /*0230*/  IMAD.MOV.U32 R2, RZ, RZ, RZ ;  /* 0x000000ffff027224 */ /* 0x000fe200078e00ff */
[----:B------:R-:W-:-:S03]  /*0240*/  ISETP.NE.AND P0, PT, R6, 0x3, PT ;  /* 0x000000030600780c */ /* 0x000fc60003f05270 */
[----:B------:R-:W-:-:S05]  /*0250*/  IMAD.HI.U32 R4, R3, c[0x0][0x188], R2 ;  /* 0x0000620003047a27 */ /* 0x000fca00078e0002 */
[----:B------:R-:W-:-:S05]  /*0260*/  SHF.R.U32.HI R5, RZ, c[0x0][0x18c], R4 ;  /* 0x00006300ff057a19 */ /* 0x000fca0000011604 */
[----:B------:R-:W-:-:S04]  /*0270*/  IMAD.MOV R2, RZ, RZ, -R5 ;  /* 0x000000ffff027224 */ /* 0x000fc800078e0a05 */
[----:B------:R-:W-:-:S04]  /*0280*/  IMAD R3, R2, c[0x0][0x184], R3 ;  /* 0x0000610002037a24 */ /* 0x000fc800078e0203 */
[C---:B------:R-:W-:Y:S02]  /*0290*/  IMAD R16, R3.reuse, c[0x0][0x2b0], R16 ;  /* 0x0000ac0003107a24 */ /* 0x040fe400078e0210 */
[C---:B------:R-:W-:Y:S02]  /*02a0*/  IMAD R0, R3.reuse, c[0x0][0x2b4], R0 ;  /* 0x0000ad0003007a24 */ /* 0x040fe400078e0200 */
        /* <DEDUP_REMOVED lines=212> */
[----:B------:R-:W-:-:S04]  /*0ff0*/  IMAD.MOV.U32 R2, RZ, RZ, RZ ;  /* 0x000000ffff027224 */ /* 0x000fc800078e00ff */
[----:B------:R-:W-:-:S05]  /*1000*/  IMAD.HI.U32 R2, R3, c[0x0][0x290], R2 ;  /* 0x0000a40003027a27 */ /* 0x000fca00078e0002 */
[----:B------:R-:W-:-:S05]  /*1010*/  SHF.R.U32.HI R2, RZ, c[0x0][0x294], R2 ;  /* 0x0000a500ff027a19 */ /* 0x000fca0000011602 */
[----:B------:R-:W-:-:S04]  /*1020*/  IMAD.MOV R2, RZ, RZ, -R2 ;  /* 0x000000ffff027224 */ /* 0x000fc800078e0a02 */
[----:B------:R-:W-:-:S04]  /*1030*/  IMAD R3, R2, c[0x0][0x28c], R3 ;  /* 0x0000a30002037a24 */ /* 0x000fc800078e0203 */
[C---:B------:R-:W-:Y:S02]  /*1040*/  IMAD R16, R3.reuse, c[0x0][0x3b8], R16 ;  /* 0x0000ee0003107a24 */ /* 0x040fe400078e0210 */
[C---:B------:R-:W-:Y:S02]  /*1050*/  IMAD R0, R3.reuse, c[0x0][0x3bc], R0 ;  /* 0x0000ef0003007a24 */ /* 0x040fe400078e0200 */
[----:B------:R-:W-:Y:S02]  /*1060*/  IMAD R22, R3, c[0x0][0x3c0], R22 ;  /* 0x0000f00003167a24 */ /* 0x000fe400078e0216 */
.L_x_2:
[----:B------:R-:W0:Y:S01]  /*1070*/  LDC.U8 R5, c[0x0][0x3f1] ;  /* 0x0000fc40ff057b82 */ /* 0x000e220000000000 */
[----:B------:R-:W-:Y:S02]  /*1080*/  IADD3 R16, P1, R16, c[0x0][0x3c8], RZ ;  /* 0x0000f20010107a10 */ /* 0x000fe40007f3e0ff */
[----:B------:R-:W-:-:S03]  /*1090*/  IADD3 R2, P2, R0, c[0x0][0x3d0], RZ ;  /* 0x0000f40000027a10 */ /* 0x000fc60007f5e0ff */
[----:B------:R-:W-:Y:S02]  /*10a0*/  IMAD.X R17, RZ, RZ, c[0x0][0x3cc], P1 ;  /* 0x0000f300ff117624 */ /* 0x000fe400008e06ff */
[----:B------:R-:W-:Y:S01]  /*10b0*/  IMAD.X R3, RZ, RZ, c[0x0][0x3d4], P2 ;  /* 0x0000f500ff037624 */ /* 0x000fe200010e06ff */
[----:B0-----:R-:W-:-:S04]  /*10c0*/  PRMT R4, R5, 0x9910, RZ ;  /* 0x0000991005047816 */ /* 0x001fc800000000ff */
[----:B------:R-:W-:-:S13]  /*10d0*/  ISETP.GT.AND P0, PT, R4, 0x9, PT ;  /* 0x000000090400780c */ /* 0x000fda0003f04270 */
[----:B------:R-:W-:Y:S05]  /*10e0*/  @P0 BRA `(.L_x_3) ;  /* 0x000004a000000947 */ /* 0x000fea0003800000 */
[----:B------:R-:W-:-:S13]  /*10f0*/  ISETP.GT.AND P0, PT, R4, 0x4, PT ;  /* 0x000000040400780c */ /* 0x000fda0003f04270 */
[----:B------:R-:W-:Y:S05]  /*1100*/  @P0 BRA `(.L_x_4) ;  /* 0x0000025000000947 */ /* 0x000fea0003800000 */
[----:B------:R-:W-:-:S13]  /*1110*/  ISETP.GT.AND P0, PT, R4, 0x1, PT ;  /* 0x000000010400780c */ /* 0x000fda0003f04270 */
[----:B------:R-:W-:Y:S05]  /*1120*/  @P0 BRA `(.L_x_5) ;  /* 0x000000e000000947 */ /* 0x000fea0003800000 */
[----:B------:R-:W-:-:S13]  /*1130*/  ISETP.NE.AND P0, PT, R5, RZ, PT ;  /* 0x000000ff0500720c */ /* 0x000fda0003f05270 */
[----:B------:R-:W-:Y:S05]  /*1140*/  @!P0 BRA `(.L_x_6) ;  /* 0x0000007000008947 */ /* 0x000fea0003800000 */
[----:B------:R-:W-:-:S13]  /*1150*/  ISETP.NE.AND P0, PT, R4, 0x1, PT ;  /* 0x000000010400780c */ /* 0x000fda0003f05270 */
[----:B------:R-:W-:Y:S05]  /*1160*/  @P0 BRA `(.L_x_7) ;  /* 0x00000dc000000947 */ /* 0x000fea0003800000 */
[----:B------:R-:W2:Y:S02]  /*1170*/  LDG.E.S8 R2, [R2.64] ;  /* 0x0000002402027981 */ /* 0x000ea4000c1e1300 */
[----:B--2---:R-:W0:Y:S02]  /*1180*/  I2F.S16 R0, R2 ;  /* 0x0000000200007306 */ /* 0x004e240000101400 */
[----:B0-----:R-:W-:-:S04]  /*1190*/  F2FP.BF16.PACK_AB R0, RZ, R0 ;  /* 0x00000000ff00723e */ /* 0x001fc800000010ff */
[----:B------:R-:W-:Y:S01]  /*11a0*/  PRMT R23, R0, 0x7610, R23 ;  /* 0x0000761000177816 */ /* 0x000fe20000000017 */
[----:B------:R-:W-:Y:S05]  /*11b0*/  BRA `(.L_x_8) ;  /* 0x00000f5000007947 */ /* 0x000fea0003800000 */
.L_x_6:
[----:B------:R-:W2:Y:S02]  /*11c0*/  LDG.E.U8 R2, [R2.64] ;  /* 0x0000002402027981 */ /* 0x000ea4000c1e1100 */
[----:B--2---:R-:W0:Y:S02]  /*11d0*/  I2F.U16 R0, R2 ;  /* 0x0000000200007306 */ /* 0x004e240000101000 */
[----:B0-----:R-:W-:-:S04]  /*11e0*/  F2FP.BF16.PACK_AB R0, RZ, R0 ;  /* 0x00000000ff00723e */ /* 0x001fc800000010ff */
[----:B------:R-:W-:Y:S01]  /*11f0*/  PRMT R23, R0, 0x7610, R23 ;  /* 0x0000761000177816 */ /* 0x000fe20000000017 */
[----:B------:R-:W-:Y:S05]  /*1200*/  BRA `(.L_x_8) ;  /* 0x00000f0000007947 */ /* 0x000fea0003800000 */
.L_x_5:
[----:B------:R-:W-:-:S13]  /*1210*/  ISETP.NE.AND P0, PT, R4, 0x2, PT ;  /* 0x000000020400780c */ /* 0x000fda0003f05270 */
[----:B------:R-:W-:Y:S05]  /*1220*/  @!P0 BRA `(.L_x_9) ;  /* 0x000000e000008947 */ /* 0x000fea0003800000 */
[----:B------:R-:W-:-:S13]  /*1230*/  ISETP.NE.AND P0, PT, R4, 0x3, PT ;  /* 0x000000030400780c */ /* 0x000fda0003f05270 */
[----:B------:R-:W-:Y:S05]  /*1240*/  @!P0 BRA `(.L_x_10) ;  /* 0x0000007000008947 */ /* 0x000fea0003800000 */
[----:B------:R-:W-:-:S13]  /*1250*/  ISETP.NE.AND P0, PT, R4, 0x4, PT ;  /* 0x000000040400780c */ /* 0x000fda0003f05270 */
[----:B------:R-:W-:Y:S05]  /*1260*/  @P0 BRA `(.L_x_7) ;  /* 0x00000cc000000947 */ /* 0x000fea0003800000 */
[----:B------:R-:W2:Y:S02]  /*1270*/  LDG.E.64 R2, [R2.64] ;  /* 0x0000002402027981 */ /* 0x000ea4000c1e1b00 */
[----:B--2---:R-:W0:Y:S02]  /*1280*/  I2F.S64 R0, R2 ;  /* 0x0000000200007312 */ /* 0x004e240000301400 */
[----:B0-----:R-:W-:-:S04]  /*1290*/  F2FP.BF16.PACK_AB R0, RZ, R0 ;  /* 0x00000000ff00723e */ /* 0x001fc800000010ff */
[----:B------:R-:W-:Y:S01]  /*12a0*/  PRMT R23, R0, 0x7610, R23 ;  /* 0x0000761000177816 */ /* 0x000fe20000000017 */
[----:B------:R-:W-:Y:S05]  /*12b0*/  BRA `(.L_x_8) ;  /* 0x00000e5000007947 */ /* 0x000fea0003800000 */
.L_x_10:
[----:B------:R-:W2:Y:S02]  /*12c0*/  LDG.E R2, [R2.64] ;  /* 0x0000002402027981 */ /* 0x000ea4000c1e1900 */
[----:B--2---:R-:W0:Y:S02]  /*12d0*/  I2F R0, R2 ;  /* 0x0000000200007306 */ /* 0x004e240000201400 */
[----:B0-----:R-:W-:-:S04]  /*12e0*/  F2FP.BF16.PACK_AB R0, RZ, R0 ;  /* 0x00000000ff00723e */ /* 0x001fc800000010ff */
[----:B------:R-:W-:Y:S01]  /*12f0*/  PRMT R23, R0, 0x7610, R23 ;  /* 0x0000761000177816 */ /* 0x000fe20000000017 */
[----:B------:R-:W-:Y:S05]  /*1300*/  BRA `(.L_x_8) ;  /* 0x00000e0000007947 */ /* 0x000fea0003800000 */
.L_x_9:
[----:B------:R-:W2:Y:S02]  /*1310*/  LDG.E.U16 R2, [R2.64] ;  /* 0x0000002402027981 */ /* 0x000ea4000c1e1500 */
[----:B--2---:R-:W0:Y:S02]  /*1320*/  I2F.S16 R0, R2 ;  /* 0x0000000200007306 */ /* 0x004e240000101400 */
[----:B0-----:R-:W-:-:S04]  /*1330*/  F2FP.BF16.PACK_AB R0, RZ, R0 ;  /* 0x00000000ff00723e */ /* 0x001fc800000010ff */
[----:B------:R-:W-:Y:S01]  /*1340*/  PRMT R23, R0, 0x7610, R23 ;  /* 0x0000761000177816 */ /* 0x000fe20000000017 */
[----:B------:R-:W-:Y:S05]  /*1350*/  BRA `(.L_x_8) ;  /* 0x00000db000007947 */ /* 0x000fea0003800000 */
.L_x_4:
[----:B------:R-:W-:-:S13]  /*1360*/  ISETP.GT.AND P0, PT, R4, 0x6, PT ;  /* 0x000000060400780c */ /* 0x000fda0003f04270 */
[----:B------:R-:W-:Y:S05]  /*1370*/  @P0 BRA `(.L_x_11) ;  /* 0x000000c000000947 */ /* 0x000fea0003800000 */
[----:B------:R-:W-:-:S13]  /*1380*/  ISETP.NE.AND P0, PT, R4, 0x5, PT ;  /* 0x000000050400780c */ /* 0x000fda0003f05270 */
[----:B------:R-:W-:Y:S05]  /*1390*/  @!P0 BRA `(.L_x_12) ;  /* 0x0000005000008947 */ /* 0x000fea0003800000 */
[----:B------:R-:W-:-:S13]  /*13a0*/  ISETP.NE.AND P0, PT, R4, 0x6, PT ;  /* 0x000000060400780c */ /* 0x000fda0003f05270 */
[----:B------:R-:W-:Y:S05]  /*13b0*/  @P0 BRA `(.L_x_7) ;  /* 0x00000b7000000947 */ /* 0x000fea0003800000 */
[----:B------:R-:W2:Y:S02]  /*13c0*/  LDG.E R2, [R2.64] ;  /* 0x0000002402027981 */ /* 0x000ea4000c1e1900 */
[----:B--2---:R-:W-:Y:S01]  /*13d0*/  F2FP.BF16.PACK_AB R23, RZ, R2 ;  /* 0x00000002ff17723e */ /* 0x004fe200000010ff */
[----:B------:R-:W-:Y:S05]  /*13e0*/  BRA `(.L_x_8) ;  /* 0x00000d2000007947 */ /* 0x000fea0003800000 */
.L_x_12:
[----:B------:R-:W2:Y:S02]  /*13f0*/  LDG.E.U16 R0, [R2.64] ;  /* 0x0000002402007981 */ /* 0x000ea4000c1e1500 */
[----:B--2---:R-:W-:-:S05]  /*1400*/  HADD2.F32 R0, -RZ, R0.H0_H0 ;  /* 0x20000000ff007230 */ /* 0x004fca0000004100 */
[----:B------:R-:W-:-:S04]  /*1410*/  F2FP.BF16.PACK_AB R0, RZ, R0 ;  /* 0x00000000ff00723e */ /* 0x000fc800000010ff */
[----:B------:R-:W-:Y:S01]  /*1420*/  PRMT R23, R0, 0x7610, R23 ;  /* 0x0000761000177816 */ /* 0x000fe20000000017 */
[----:B------:R-:W-:Y:S05]  /*1430*/  BRA `(.L_x_8) ;  /* 0x00000cd000007947 */ /* 0x000fea0003800000 */
.L_x_11:
[----:B------:R-:W-:-:S13]  /*1440*/  ISETP.NE.AND P0, PT, R4, 0x7, PT ;  /* 0x000000070400780c */ /* 0x000fda0003f05270 */
[----:B------:R-:W-:Y:S05]  /*1450*/  @!P0 BRA `(.L_x_13) ;  /* 0x000000c000008947 */ /* 0x000fea0003800000 */
[----:B------:R-:W-:-:S13]  /*1460*/  ISETP.NE.AND P0, PT, R4, 0x8, PT ;  /* 0x000000080400780c */ /* 0x000fda0003f05270 */
[----:B------:R-:W-:Y:S05]  /*1470*/  @!P0 BRA `(.L_x_14) ;  /* 0x0000005000008947 */ /* 0x000fea0003800000 */
[----:B------:R-:W-:-:S13]  /*1480*/  ISETP.NE.AND P0, PT, R4, 0x9, PT ;  /* 0x000000090400780c */ /* 0x000fda0003f05270 */
[----:B------:R-:W-:Y:S05]  /*1490*/  @P0 BRA `(.L_x_7) ;  /* 0x00000a9000000947 */ /* 0x000fea0003800000 */
[----:B------:R-:W2:Y:S02]  /*14a0*/  LDG.E R2, [R2.64] ;  /* 0x0000002402027981 */ /* 0x000ea4000c1e1900 */
[----:B--2---:R-:W-:Y:S01]  /*14b0*/  F2FP.BF16.PACK_AB R23, RZ, R2 ;  /* 0x00000002ff17723e */ /* 0x004fe200000010ff */
[----:B------:R-:W-:Y:S05]  /*14c0*/  BRA `(.L_x_8) ;  /* 0x00000c4000007947 */ /* 0x000fea0003800000 */
.L_x_14:
[----:B------:R-:W2:Y:S02]  /*14d0*/  LDG.E.U16 R2, [R2.64] ;  /* 0x0000002402027981 */ /* 0x000ea4000c1e1500 */
[----:B--2---:R-:W-:-:S05]  /*14e0*/  HADD2.F32 R0, -RZ, R2.H0_H0 ;  /* 0x20000002ff007230 */ /* 0x004fca0000004100 */
[----:B------:R-:W-:-:S04]  /*14f0*/  F2FP.BF16.PACK_AB R0, RZ, R0 ;  /* 0x00000000ff00723e */ /* 0x000fc800000010ff */
[----:B------:R-:W-:Y:S01]  /*1500*/  PRMT R23, R0, 0x7610, R23 ;  /* 0x0000761000177816 */ /* 0x000fe20000000017 */
[----:B------:R-:W-:Y:S05]  /*1510*/  BRA `(.L_x_8) ;  /* 0x00000bf000007947 */ /* 0x000fea0003800000 */
.L_x_13:
[----:B------:R-:W2:Y:S02]  /*1520*/  LDG.E.64 R2, [R2.64] ;  /* 0x0000002402027981 */ /* 0x000ea4000c1e1b00 */
[----:B--2---:R-:W0:Y:S01]  /*1530*/  F2F.F32.F64 R0, R2 ;  /* 0x0000000200007310 */ /* 0x004e220000301000 */
[----:B------:R-:W0:-:S14]  /*1540*/  DSETP.GEU.AND P0, PT, |R2|, c[0x2][0x0], PT ;  /* 0x008000000200762a */ /* 0x000e1c0003f0e200 */
[----:B0-----:R-:W-:-:S05]  /*1550*/  @!P0 FMUL R0, R0, 1.175494350822287508e-38 ;  /* 0x0080000000008820 */ /* 0x001fca0000400000 */
[----:B------:R-:W-:-:S04]  /*1560*/  F2FP.BF16.PACK_AB R0, RZ, R0 ;  /* 0x00000000ff00723e */ /* 0x000fc800000010ff */
[----:B------:R-:W-:Y:S01]  /*1570*/  PRMT R23, R0, 0x7610, R23 ;  /* 0x0000761000177816 */ /* 0x000fe20000000017 */
[----:B------:R-:W-:Y:S05]  /*1580*/  BRA `(.L_x_8) ;  /* 0x00000b8000007947 */ /* 0x000fea0003800000 */
.L_x_3:
[----:B------:R-:W-:-:S13]  /*1590*/  ISETP.GT.AND P0, PT, R4, 0x18, PT ;  /* 0x000000180400780c */ /* 0x000fda0003f04270 */
[----:B------:R-:W-:Y:S05]  /*15a0*/  @P0 BRA `(.L_x_15) ;  /* 0x0000040000000947 */ /* 0x000fea0003800000 */
[----:B------:R-:W-:-:S13]  /*15b0*/  ISETP.GT.AND P0, PT, R4, 0xe, PT ;  /* 0x0000000e0400780c */ /* 0x000fda0003f04270 */
[----:B------:R-:W-:Y:S05]  /*15c0*/  @P0 BRA `(.L_x_16) ;  /* 0x0000011000000947 */ /* 0x000fea0003800000 */
[----:B------:R-:W-:-:S13]  /*15d0*/  ISETP.NE.AND P0, PT, R4, 0xa, PT ;  /* 0x0000000a0400780c */ /* 0x000fda0003f05270 */
[----:B------:R-:W-:Y:S05]  /*15e0*/  @!P0 BRA `(.L_x_17) ;  /* 0x0000008000008947 */ /* 0x000fea0003800000 */
[----:B------:R-:W-:-:S13]  /*15f0*/  ISETP.NE.AND P0, PT, R4, 0xb, PT ;  /* 0x0000000b0400780c */ /* 0x000fda0003f05270 */
[----:B------:R-:W-:Y:S05]  /*1600*/  @P0 BRA `(.L_x_7) ;  /* 0x0000092000000947 */ /* 0x000fea0003800000 */
[----:B------:R-:W2:Y:S02]  /*1610*/  LDG.E.U8 R2, [R2.64] ;  /* 0x0000002402027981 */ /* 0x000ea4000c1e1100 */
[----:B--2---:R-:W-:-:S04]  /*1620*/  ISETP.NE.AND P0, PT, R2, RZ, PT ;  /* 0x000000ff0200720c */ /* 0x004fc80003f05270 */
[----:B------:R-:W-:-:S04]  /*1630*/  FSEL R0, RZ, 1, !P0 ;  /* 0x3f800000ff007808 */ /* 0x000fc80004000000 */
[----:B------:R-:W-:-:S04]  /*1640*/  F2FP.BF16.PACK_AB R0, RZ, R0 ;  /* 0x00000000ff00723e */ /* 0x000fc800000010ff */
[----:B------:R-:W-:Y:S01]  /*1650*/  PRMT R23, R0, 0x7610, R23 ;  /* 0x0000761000177816 */ /* 0x000fe20000000017 */
[----:B------:R-:W-:Y:S05]  /*1660*/  BRA `(.L_x_8) ;  /* 0x00000aa000007947 */ /* 0x000fea0003800000 */
.L_x_17:
[----:B------:R-:W2:Y:S02]  /*1670*/  LDG.E.64 R2, [R2.64] ;  /* 0x0000002402027981 */ /* 0x000ea4000c1e1b00 */
[----:B--2---:R-:W0:Y:S01]  /*1680*/  F2F.F32.F64 R0, R2 ;  /* 0x0000000200007310 */ /* 0x004e220000301000 */
[----:B------:R-:W0:-:S14]  /*1690*/  DSETP.GEU.AND P0, PT, |R2|, c[0x2][0x0], PT ;  /* 0x008000000200762a */ /* 0x000e1c0003f0e200 */
[----:B0-----:R-:W-:-:S05]  /*16a0*/  @!P0 FMUL R0, R0, 1.175494350822287508e-38 ;  /* 0x0080000000008820 */ /* 0x001fca0000400000 */
[----:B------:R-:W-:-:S04]  /*16b0*/  F2FP.BF16.PACK_AB R0, RZ, R0 ;  /* 0x00000000ff00723e */ /* 0x000fc800000010ff */
[----:B------:R-:W-:Y:S01]  /*16c0*/  PRMT R23, R0, 0x7610, R23 ;  /* 0x0000761000177816 */ /* 0x000fe20000000017 */
[----:B------:R-:W-:Y:S05]  /*16d0*/  BRA `(.L_x_8) ;  /* 0x00000a3000007947 */ /* 0x000fea0003800000 */
.L_x_16:
[----:B------:R-:W-:-:S13]  /*16e0*/  ISETP.NE.AND P0, PT, R4, 0xf, PT ;  /* 0x0000000f0400780c */ /* 0x000fda0003f05270 */
[----:B------:R-:W-:Y:S05]  /*16f0*/  @!P0 BRA `(.L_x_18) ;  /* 0x0000029000008947 */ /* 0x000fea0003800000 */
[----:B------:R-:W-:-:S13]  /*1700*/  ISETP.NE.AND P0, PT, R4, 0x17, PT ;  /* 0x000000170400780c */ /* 0x000fda0003f05270 */
[----:B------:R-:W-:Y:S05]  /*1710*/  @!P0 BRA `(.L_x_19) ;  /* 0x0000018000008947 */ /* 0x000fea0003800000 */
[----:B------:R-:W-:-:S13]  /*1720*/  ISETP.NE.AND P0, PT, R4, 0x18, PT ;  /* 0x000000180400780c */ /* 0x000fda0003f05270 */
[----:B------:R-:W-:Y:S05]  /*1730*/  @P0 BRA `(.L_x_7) ;  /* 0x000007f000000947 */ /* 0x000fea0003800000 */
[----:B------:R-:W2:Y:S01]  /*1740*/  LDG.E.U8 R0, [R2.64] ;  /* 0x0000002402007981 */ /* 0x000ea2000c1e1100 */
[----:B------:R-:W-:Y:S02]  /*1750*/  IMAD.MOV.U32 R8, RZ, RZ, -0x800000 ;  /* 0xff800000ff087424 */ /* 0x000fe400078e00ff */
[----:B--2---:R-:W-:-:S05]  /*1760*/  IMAD.SHL.U32 R0, R0, 0x1000000, RZ ;  /* 0x0100000000007824 */ /* 0x004fca00078e00ff */
[----:B------:R-:W-:-:S04]  /*1770*/  LOP3.LUT R4, R0, 0x7f000000, RZ, 0xc0, !PT ;  /* 0x7f00000000047812 */ /* 0x000fc800078ec0ff */
[----:B------:R-:W0:Y:S01]  /*1780*/  FLO.U32 R5, R4 ;  /* 0x0000000400057300 */ /* 0x000e2200000e0000 */
[C---:B------:R-:W-:Y:S02]  /*1790*/  IADD3 R6, R4.reuse, 0x1000000, RZ ;  /* 0x0100000004067810 */ /* 0x040fe40007ffe0ff */
[----:B------:R-:W-:Y:S02]  /*17a0*/  IADD3 R2, R4, -0x1, RZ ;  /* 0xffffffff04027810 */ /* 0x000fe40007ffe0ff */
[----:B------:R-:W-:Y:S02]  /*17b0*/  SHF.R.S32.HI R6, RZ, 0x8, R6 ;  /* 0x00000008ff067819 */ /* 0x000fe40000011406 */
[----:B------:R-:W-:Y:S02]  /*17c0*/  SHF.R.S32.HI R2, RZ, 0x1f, R2 ;  /* 0x0000001fff027819 */ /* 0x000fe40000011402 */
[----:B0-----:R-:W-:-:S04]  /*17d0*/  IADD3 R5, -R5, 0x1f, RZ ;  /* 0x0000001f05057810 */ /* 0x001fc80007ffe1ff */
[C---:B------:R-:W-:Y:S02]  /*17e0*/  ISETP.GT.U32.AND P0, PT, R5.reuse, 0x4, PT ;  /* 0x000000040500780c */ /* 0x040fe40003f04070 */
[----:B------:R-:W-:-:S04]  /*17f0*/  IADD3 R5, R5, -0x4, RZ ;  /* 0xfffffffc05057810 */ /* 0x000fc80007ffe0ff */
[----:B------:R-:W-:-:S05]  /*1800*/  SEL R5, R5, RZ, P0 ;  /* 0x000000ff05057207 */ /* 0x000fca0000000000 */
[----:B------:R-:W-:Y:S01]  /*1810*/  IMAD R8, R5, R8, 0x3c000000 ;  /* 0x3c00000005087424 */ /* 0x000fe200078e0208 */
[----:B------:R-:W-:-:S04]  /*1820*/  SHF.L.U32 R5, R4, R5, RZ ;  /* 0x0000000504057219 */ /* 0x000fc800000006ff */
[----:B------:R-:W-:-:S04]  /*1830*/  LEA.HI R5, R5, R8, RZ, 0x1c ;  /* 0x0000000805057211 */ /* 0x000fc800078fe0ff */
[----:B------:R-:W-:-:S04]  /*1840*/  LOP3.LUT R5, R5, 0x7f800000, R6, 0xf8, !PT ;  /* 0x7f80000005057812 */ /* 0x000fc800078ef806 */
[----:B------:R-:W-:-:S04]  /*1850*/  LOP3.LUT R5, R5, R2, RZ, 0x30, !PT ;  /* 0x0000000205057212 */ /* 0x000fc800078e30ff */
[----:B------:R-:W-:-:S04]  /*1860*/  LOP3.LUT R5, R5, 0x80000000, R0, 0xf8, !PT ;  /* 0x8000000005057812 */ /* 0x000fc800078ef800 */
[----:B------:R-:W-:-:S04]  /*1870*/  F2FP.BF16.PACK_AB R5, RZ, R5 ;  /* 0x00000005ff05723e */ /* 0x000fc800000010ff */
[----:B------:R-:W-:Y:S01]  /*1880*/  PRMT R23, R5, 0x7610, R23 ;  /* 0x0000761005177816 */ /* 0x000fe20000000017 */
[----:B------:R-:W-:Y:S05]  /*1890*/  BRA `(.L_x_8) ;  /* 0x0000087000007947 */ /* 0x000fea0003800000 */
.L_x_19:
[----:B------:R-:W2:Y:S02]  /*18a0*/  LDG.E.U8 R2, [R2.64] ;  /* 0x0000002402027981 */ /* 0x000ea4000c1e1100 */
[C---:B--2---:R-:W-:Y:S02]  /*18b0*/  IMAD.SHL.U32 R0, R2.reuse, 0x2000000, RZ ;  /* 0x0200000002007824 */ /* 0x044fe400078e00ff */
[----:B------:R-:W-:-:S03]  /*18c0*/  IMAD.SHL.U32 R5, R2, 0x1000000, RZ ;  /* 0x0100000002057824 */ /* 0x000fc600078e00ff */
[----:B------:R-:W-:-:S13]  /*18d0*/  ISETP.GE.U32.AND P0, PT, R0, 0x8000000, PT ;  /* 0x080000000000780c */ /* 0x000fda0003f06070 */
[C---:B------:R-:W-:Y:S02]  /*18e0*/  @!P0 IMAD.SHL.U32 R0, R2.reuse, 0x100, RZ ;  /* 0x0000010002008824 */ /* 0x040fe400078e00ff */
[----:B------:R-:W-:-:S03]  /*18f0*/  @P0 IMAD.SHL.U32 R4, R2, 0x200000, RZ ;  /* 0x0020000002040824 */ /* 0x000fc600078e00ff */
[----:B------:R-:W-:Y:S02]  /*1900*/  @!P0 LOP3.LUT R0, R0, 0x7f00, RZ, 0xc0, !PT ;  /* 0x00007f0000008812 */ /* 0x000fe400078ec0ff */
[----:B------:R-:W-:Y:S02]  /*1910*/  @P0 LOP3.LUT R4, R4, 0x70000000, RZ, 0xfc, !PT ;  /* 0x7000000004040812 */ /* 0x000fe400078efcff */
[----:B------:R-:W-:-:S03]  /*1920*/  @!P0 LOP3.LUT R0, R0, 0x3f000000, RZ, 0xfc, !PT ;  /* 0x3f00000000008812 */ /* 0x000fc600078efcff */
[----:B------:R-:W-:Y:S02]  /*1930*/  @P0 FMUL.FTZ R4, R4, 1.9259299443872358531e-34 ;  /* 0x0780000004040820 */ /* 0x000fe40000410000 */
[----:B------:R-:W-:-:S05]  /*1940*/  @!P0 FADD.FTZ R4, R0, -0.5 ;  /* 0xbf00000000048421 */ /* 0x000fca0000010000 */
[----:B------:R-:W-:-:S04]  /*1950*/  LOP3.LUT R4, R4, 0x80000000, R5, 0xf8, !PT ;  /* 0x8000000004047812 */ /* 0x000fc800078ef805 */
[----:B------:R-:W-:-:S04]  /*1960*/  F2FP.BF16.PACK_AB R4, RZ, R4 ;  /* 0x00000004ff04723e */ /* 0x000fc800000010ff */
[----:B------:R-:W-:Y:S01]  /*1970*/  PRMT R23, R4, 0x7610, R23 ;  /* 0x0000761004177816 */ /* 0x000fe20000000017 */
[----:B------:R-:W-:Y:S05]  /*1980*/  BRA `(.L_x_8) ;  /* 0x0000078000007947 */ /* 0x000fea0003800000 */
.L_x_18:
[----:B------:R0:W5:Y:S01]  /*1990*/  LDG.E.U16 R23, [R2.64] ;  /* 0x0000002402177981 */ /* 0x000162000c1e1500 */
[----:B------:R-:W-:Y:S05]  /*19a0*/  BRA `(.L_x_8) ;  /* 0x0000076000007947 */ /* 0x000fea0003800000 */
.L_x_15:
[----:B------:R-:W-:-:S13]  /*19b0*/  ISETP.GT.AND P0, PT, R4, 0x1b, PT ;  /* 0x0000001b0400780c */ /* 0x000fda0003f04270 */
[----:B------:R-:W-:Y:S05]  /*19c0*/  @P0 BRA `(.L_x_20) ;  /* 0x0000044000000947 */ /* 0x000fea0003800000 */
[----:B------:R-:W-:-:S13]  /*19d0*/  ISETP.NE.AND P0, PT, R4, 0x19, PT ;  /* 0x000000190400780c */ /* 0x000fda0003f05270 */
[----:B------:R-:W-:Y:S05]  /*19e0*/  @!P0 BRA `(.L_x_21) ;  /* 0x0000025000008947 */ /* 0x000fea0003800000 */
[----:B------:R-:W-:-:S13]  /*19f0*/  ISETP.NE.AND P0, PT, R4, 0x1a, PT ;  /* 0x0000001a0400780c */ /* 0x000fda0003f05270 */
[----:B------:R-:W-:Y:S05]  /*1a00*/  @!P0 BRA `(.L_x_22) ;  /* 0x0000006000008947 */ /* 0x000fea0003800000 */
[----:B------:R-:W-:-:S13]  /*1a10*/  ISETP.NE.AND P0, PT, R4, 0x1b, PT ;  /* 0x0000001b0400780c */ /* 0x000fda0003f05270 */
[----:B------:R-:W-:Y:S05]  /*1a20*/  @P0 BRA `(.L_x_7) ;  /* 0x0000050000000947 */ /* 0x000fea0003800000 */
[----:B------:R-:W2:Y:S02]  /*1a30*/  LDG.E.U16 R0, [R2.64] ;  /* 0x0000002402007981 */ /* 0x000ea4000c1e1500 */
[----:B--2---:R-:W0:Y:S02]  /*1a40*/  I2F.U16 R0, R0 ;  /* 0x0000000000007306 */ /* 0x004e240000101000 */
[----:B0-----:R-:W-:Y:S01]  /*1a50*/  F2FP.BF16.PACK_AB R23, RZ, R0 ;  /* 0x00000000ff17723e */ /* 0x001fe200000010ff */
[----:B------:R-:W-:Y:S05]  /*1a60*/  BRA `(.L_x_8) ;  /* 0x000006a000007947 */ /* 0x000fea0003800000 */
.L_x_22:
[----:B------:R-:W2:Y:S01]  /*1a70*/  LDG.E.U8 R2, [R2.64] ;  /* 0x0000002402027981 */ /* 0x000ea2000c1e1100 */
[----:B------:R-:W-:Y:S01]  /*1a80*/  BSSY B0, `(.L_x_23) ;  /* 0x0000018000007945 */ /* 0x000fe20003800000 */
[----:B------:R-:W-:Y:S01]  /*1a90*/  IMAD.MOV.U32 R0, RZ, RZ, RZ ;  /* 0x000000ffff007224 */ /* 0x000fe200078e00ff */
[----:B--2---:R-:W-:-:S13]  /*1aa0*/  ISETP.NE.AND P0, PT, R2, RZ, PT ;  /* 0x000000ff0200720c */ /* 0x004fda0003f05270 */
[----:B------:R-:W-:Y:S05]  /*1ab0*/  @!P0 BRA `(.L_x_24) ;  /* 0x0000014000008947 */ /* 0x000fea0003800000 */
[----:B------:R-:W-:-:S13]  /*1ac0*/  ISETP.NE.AND P0, PT, R2, 0x80, PT ;  /* 0x000000800200780c */ /* 0x000fda0003f05270 */
[----:B------:R-:W-:Y:S01]  /*1ad0*/  @!P0 IMAD.MOV.U32 R0, RZ, RZ, 0x7f800001 ;  /* 0x7f800001ff008424 */ /* 0x000fe200078e00ff */
[----:B------:R-:W-:Y:S05]  /*1ae0*/  @!P0 BRA `(.L_x_24) ;  /* 0x0000011000008947 */ /* 0x000fea0003800000 */
[C---:B------:R-:W-:Y:S01]  /*1af0*/  LOP3.LUT P0, R0, R2.reuse, 0x78, RZ, 0xc0, !PT ;  /* 0x0000007802007812 */ /* 0x040fe2000780c0ff */
[----:B------:R-:W-:Y:S01]  /*1b00*/  BSSY B1, `(.L_x_25) ;  /* 0x000000c000017945 */ /* 0x000fe20003800000 */
[----:B------:R-:W-:Y:S02]  /*1b10*/  SHF.R.U32.HI R3, RZ, 0x7, R2 ;  /* 0x00000007ff037819 */ /* 0x000fe40000011602 */
[----:B------:R-:W-:Y:S02]  /*1b20*/  LOP3.LUT R2, R2, 0x7, RZ, 0xc0, !PT ;  /* 0x0000000702027812 */ /* 0x000fe400078ec0ff */
[----:B------:R-:W-:Y:S01]  /*1b30*/  SHF.R.U32.HI R0, RZ, 0x3, R0 ;  /* 0x00000003ff007819 */ /* 0x000fe20000011600 */
[----:B------:R-:W-:-:S06]  /*1b40*/  IMAD.U32 R4, R3, -0x80000000, RZ ;  /* 0x8000000003047824 */ /* 0x000fcc00078e00ff */
[----:B------:R-:W-:Y:S05]  /*1b50*/  @P0 BRA `(.L_x_26) ;  /* 0x0000006000000947 */ /* 0x000fea0003800000 */
[----:B------:R-:W0:Y:S02]  /*1b60*/  FLO.U32 R3, R2 ;  /* 0x0000000200037300 */ /* 0x000e2400000e0000 */
[----:B0-----:R-:W-:-:S04]  /*1b70*/  IADD3 R3, -R3, 0x1f, RZ ;  /* 0x0000001f03037810 */ /* 0x001fc80007ffe1ff */
[----:B------:R-:W-:Y:S02]  /*1b80*/  IADD3 R5, R3, -0x1c, RZ ;  /* 0xffffffe403057810 */ /* 0x000fe40007ffe0ff */
[----:B------:R-:W-:Y:S02]  /*1b90*/  IADD3 R0, R0, 0x1d, -R3 ;  /* 0x0000001d00007810 */ /* 0x000fe40007ffe803 */
[----:B------:R-:W-:-:S04]  /*1ba0*/  SHF.L.U32 R5, R2, R5, RZ ;  /* 0x0000000502057219 */ /* 0x000fc800000006ff */
[----:B------:R-:W-:Y:S02]  /*1bb0*/  LOP3.LUT R2, R5, 0x7, RZ, 0xc0, !PT ;  /* 0x0000000705027812 */ /* 0x000fe400078ec0ff */
.L_x_26:
[----:B------:R-:W-:Y:S05]  /*1bc0*/  BSYNC B1 ;  /* 0x0000000000017941 */ /* 0x000fea0003800000 */
.L_x_25:
[----:B------:R-:W-:Y:S01]  /*1bd0*/  LEA R3, R0, 0x3b800000, 0x17 ;  /* 0x3b80000000037811 */ /* 0x000fe200078eb8ff */
[----:B------:R-:W-:-:S05]  /*1be0*/  IMAD.SHL.U32 R0, R2, 0x100000, RZ ;  /* 0x0010000002007824 */ /* 0x000fca00078e00ff */
[----:B------:R-:W-:Y:S02]  /*1bf0*/  LOP3.LUT R0, R3, R0, R4, 0xfe, !PT ;  /* 0x0000000003007212 */ /* 0x000fe400078efe04 */
.L_x_24:
[----:B------:R-:W-:Y:S05]  /*1c00*/  BSYNC B0 ;  /* 0x0000000000007941 */ /* 0x000fea0003800000 */
.L_x_23:
[----:B------:R-:W-:-:S04]  /*1c10*/  F2FP.BF16.PACK_AB R0, RZ, R0 ;  /* 0x00000000ff00723e */ /* 0x000fc800000010ff */
[----:B------:R-:W-:Y:S01]  /*1c20*/  PRMT R23, R0, 0x7610, R23 ;  /* 0x0000761000177816 */ /* 0x000fe20000000017 */
[----:B------:R-:W-:Y:S05]  /*1c30*/  BRA `(.L_x_8) ;  /* 0x000004d000007947 */ /* 0x000fea0003800000 */
.L_x_21:
        /* <DEDUP_REMOVED lines=21> */
.L_x_30:
[----:B------:R-:W-:Y:S05]  /*1d90*/  BSYNC B1 ;  /* 0x0000000000017941 */ /* 0x000fea0003800000 */
.L_x_29:
[----:B------:R-:W-:Y:S01]  /*1da0*/  LEA R3, R0, 0x37800000, 0x17 ;  /* 0x3780000000037811 */ /* 0x000fe200078eb8ff */
[----:B------:R-:W-:-:S05]  /*1db0*/  IMAD.SHL.U32 R0, R2, 0x200000, RZ ;  /* 0x0020000002007824 */ /* 0x000fca00078e00ff */
[----:B------:R-:W-:Y:S02]  /*1dc0*/  LOP3.LUT R0, R3, R0, R4, 0xfe, !PT ;  /* 0x0000000003007212 */ /* 0x000fe400078efe04 */
.L_x_28:
[----:B------:R-:W-:Y:S05]  /*1dd0*/  BSYNC B0 ;  /* 0x0000000000007941 */ /* 0x000fea0003800000 */
.L_x_27:
[----:B------:R-:W-:-:S04]  /*1de0*/  F2FP.BF16.PACK_AB R0, RZ, R0 ;  /* 0x00000000ff00723e */ /* 0x000fc800000010ff */
[----:B------:R-:W-:Y:S01]  /*1df0*/  PRMT R23, R0, 0x7610, R23 ;  /* 0x0000761000177816 */ /* 0x000fe20000000017 */
[----:B------:R-:W-:Y:S05]  /*1e00*/  BRA `(.L_x_8) ;  /* 0x0000030000007947 */ /* 0x000fea0003800000 */
.L_x_20:
[----:B------:R-:W-:-:S13]  /*1e10*/  ISETP.NE.AND P0, PT, R4, 0x1c, PT ;  /* 0x0000001c0400780c */ /* 0x000fda0003f05270 */
[----:B------:R-:W-:Y:S05]  /*1e20*/  @!P0 BRA `(.L_x_31) ;  /* 0x000002a000008947 */ /* 0x000fea0003800000 */
[----:B------:R-:W-:-:S13]  /*1e30*/  ISETP.NE.AND P0, PT, R4, 0x1d, PT ;  /* 0x0000001d0400780c */ /* 0x000fda0003f05270 */
[----:B------:R-:W-:Y:S05]  /*1e40*/  @!P0 BRA `(.L_x_32) ;  /* 0x0000023000008947 */ /* 0x000fea0003800000 */
[----:B------:R-:W-:-:S13]  /*1e50*/  ISETP.NE.AND P0, PT, R4, 0x2c, PT ;  /* 0x0000002c0400780c */ /* 0x000fda0003f05270 */
[----:B------:R-:W-:Y:S05]  /*1e60*/  @P0 BRA `(.L_x_7) ;  /* 0x000000c000000947 */ /* 0x000fea0003800000 */
[----:B------:R-:W2:Y:S01]  /*1e70*/  LDG.E.U8 R2, [R2.64] ;  /* 0x0000002402027981 */ /* 0x000ea2000c1e1100 */
[----:B------:R-:W-:Y:S01]  /*1e80*/  BSSY B0, `(.L_x_33) ;  /* 0x0000007000007945 */ /* 0x000fe20003800000 */
[----:B------:R-:W-:Y:S01]  /*1e90*/  IMAD.MOV.U32 R0, RZ, RZ, 0x400000 ;  /* 0x00400000ff007424 */ /* 0x000fe200078e00ff */
[----:B--2---:R-:W-:-:S13]  /*1ea0*/  ISETP.NE.AND P0, PT, R2, RZ, PT ;  /* 0x000000ff0200720c */ /* 0x004fda0003f05270 */
[----:B------:R-:W-:Y:S05]  /*1eb0*/  @!P0 BRA `(.L_x_34) ;  /* 0x0000003000008947 */ /* 0x000fea0003800000 */
[----:B------:R-:W-:-:S13]  /*1ec0*/  ISETP.NE.AND P0, PT, R2, 0xff, PT ;  /* 0x000000ff0200780c */ /* 0x000fda0003f05270 */
[----:B------:R-:W-:Y:S02]  /*1ed0*/  @!P0 IMAD.MOV.U32 R0, RZ, RZ, 0x7f800001 ;  /* 0x7f800001ff008424 */ /* 0x000fe400078e00ff */
[----:B------:R-:W-:Y:S02]  /*1ee0*/  @P0 IMAD.SHL.U32 R0, R2, 0x800000, RZ ;  /* 0x0080000002000824 */ /* 0x000fe400078e00ff */
.L_x_34:
[----:B------:R-:W-:Y:S05]  /*1ef0*/  BSYNC B0 ;  /* 0x0000000000007941 */ /* 0x000fea0003800000 */
.L_x_33:
[----:B------:R-:W-:-:S04]  /*1f00*/  F2FP.BF16.PACK_AB R0, RZ, R0 ;  /* 0x00000000ff00723e */ /* 0x000fc800000010ff */
[----:B------:R-:W-:Y:S01]  /*1f10*/  PRMT R23, R0, 0x7610, R23 ;  /* 0x0000761000177816 */ /* 0x000fe20000000017 */
[----:B------:R-:W-:Y:S05]  /*1f20*/  BRA `(.L_x_8) ;  /* 0x000001e000007947 */ /* 0x000fea0003800000 */
.L_x_7:
[----:B------:R-:W-:Y:S01]  /*1f30*/  MOV R2, 0x0 ;  /* 0x0000000000027802 */ /* 0x000fe20000000f00 */
[----:B------:R-:W-:Y:S02]  /*1f40*/  IMAD.MOV.U32 R4, RZ, RZ, c[0x4][0x128] ;  /* 0x01004a00ff047624 */ /* 0x000fe400078e00ff */
[----:B------:R-:W-:Y:S02]  /*1f50*/  IMAD.MOV.U32 R5, RZ, RZ, c[0x4][0x12c] ;  /* 0x01004b00ff057624 */ /* 0x000fe400078e00ff */
[----:B------:R-:W-:Y:S01]  /*1f60*/  IMAD.MOV.U32 R6, RZ, RZ, c[0x4][0x130] ;  /* 0x01004c00ff067624 */ /* 0x000fe200078e00ff */
[----:B------:R-:W0:Y:S01]  /*1f70*/  LDC.64 R2, c[0x4][R2] ;  /* 0x0100000002027b82 */ /* 0x000e220000000a00 */
[----:B------:R-:W-:Y:S02]  /*1f80*/  IMAD.MOV.U32 R7, RZ, RZ, c[0x4][0x134] ;  /* 0x01004d00ff077624 */ /* 0x000fe400078e00ff */
[----:B------:R-:W-:-:S02]  /*1f90*/  IMAD.MOV.U32 R8, RZ, RZ, 0x4e ;  /* 0x0000004eff087424 */ /* 0x000fc400078e00ff */
[----:B------:R-:W-:Y:S02]  /*1fa0*/  IMAD.MOV.U32 R10, RZ, RZ, c[0x4][0x38] ;  /* 0x01000e00ff0a7624 */ /* 0x000fe400078e00ff */
[----:B------:R-:W-:Y:S02]  /*1fb0*/  IMAD.MOV.U32 R11, RZ, RZ, c[0x4][0x3c] ;  /* 0x01000f00ff0b7624 */ /* 0x000fe400078e00ff */
[----:B------:R-:W-:Y:S02]  /*1fc0*/  IMAD.MOV.U32 R12, RZ, RZ, 0x1 ;  /* 0x00000001ff0c7424 */ /* 0x000fe400078e00ff */
[----:B------:R-:W-:Y:S02]  /*1fd0*/  IMAD.MOV.U32 R13, RZ, RZ, RZ ;  /* 0x000000ffff0d7224 */ /* 0x000fe400078e00ff */
[----:B------:R-:W-:Y:S01]  /*1fe0*/  LEPC R14 ;  /* 0x00000000000e734e */ /* 0x000fe20000000000 */
[----:B------:R-:W-:Y:S02]  /*1ff0*/  MOV R9, 0x2060 ;  /* 0x0000206000097802 */ /* 0x000fe40000000f00 */
[----:B------:R-:W-:Y:S02]  /*2000*/  MOV R20, 0x1fe0 ;  /* 0x00001fe000147802 */ /* 0x000fe40000000f00 */
[----:B------:R-:W-:-:S02]  /*2010*/  MOV R21, 0x0 ;  /* 0x0000000000157802 */ /* 0x000fc40000000f00 */
[----:B------:R-:W-:Y:S02]  /*2020*/  MOV R0, 0x0 ;  /* 0x0000000000007802 */ /* 0x000fe40000000f00 */
[----:B------:R-:W-:-:S04]  /*2030*/  IADD3 R20, P0, P1, -R20, R9, R14 ;  /* 0x0000000914147210 */ /* 0x000fc8000791e10e */
[----:B------:R-:W-:-:S04]  /*2040*/  IADD3.X R21, ~R0, R21, R15, P0, P1 ;  /* 0x0000001500157210 */ /* 0x000fc800007e250f */
[----:B0-----:R-:W-:Y:S05]  /*2050*/  CALL.ABS.NOINC R2 ;  /* 0x0000000002007343 */ /* 0x001fea0003c00000 */
[----:B------:R-:W-:Y:S01]  /*2060*/  PRMT R23, RZ, 0x7610, R23 ;  /* 0x00007610ff177816 */ /* 0x000fe20000000017 */
[----:B------:R-:W-:Y:S05]  /*2070*/  BRA `(.L_x_8) ;  /* 0x0000009000007947 */ /* 0x000fea0003800000 */
.L_x_32:
[----:B------:R-:W2:Y:S02]  /*2080*/  LDG.E.64 R2, [R2.64] ;  /* 0x0000002402027981 */ /* 0x000ea4000c1e1b00 */
[----:B--2---:R-:W0:Y:S02]  /*2090*/  I2F.U64 R0, R2 ;  /* 0x0000000200007312 */ /* 0x004e240000301000 */
[----:B0-----:R-:W-:-:S04]  /*20a0*/  F2FP.BF16.PACK_AB R0, RZ, R0 ;  /* 0x00000000ff00723e */ /* 0x001fc800000010ff */
[----:B------:R-:W-:Y:S01]  /*20b0*/  PRMT R23, R0, 0x7610, R23 ;  /* 0x0000761000177816 */ /* 0x000fe20000000017 */
[----:B------:R-:W-:Y:S05]  /*20c0*/  BRA `(.L_x_8) ;  /* 0x0000004000007947 */ /* 0x000fea0003800000 */
.L_x_31:
[----:B------:R-:W2:Y:S02]  /*20d0*/  LDG.E R2, [R2.64] ;  /* 0x0000002402027981 */ /* 0x000ea4000c1e1900 */
[----:B--2---:R-:W0:Y:S02]  /*20e0*/  I2F.U32 R0, R2 ;  /* 0x0000000200007306 */ /* 0x004e240000201000 */
[----:B0-----:R-:W-:-:S04]  /*20f0*/  F2FP.BF16.PACK_AB R0, RZ, R0 ;  /* 0x00000000ff00723e */ /* 0x001fc800000010ff */
[----:B------:R-:W-:Y:S02]  /*2100*/  PRMT R23, R0, 0x7610, R23 ;  /* 0x0000761000177816 */ /* 0x000fe40000000017 */
.L_x_8:
[----:B------:R-:W1:Y:S01]  /*2110*/  LDC.U8 R4, c[0x0][0x3f2] ;  /* 0x0000fc80ff047b82 */ /* 0x000e620000000000 */
[----:B0-----:R-:W-:-:S05]  /*2120*/  IADD3 R2, P1, R22, c[0x0][0x3d8], RZ ;  /* 0x0000f60016027a10 */ /* 0x001fca0007f3e0ff */
[----:B------:R-:W-:Y:S01]  /*2130*/  IMAD.X R3, RZ, RZ, c[0x0][0x3dc], P1 ;  /* 0x0000f700ff037624 */ /* 0x000fe200008e06ff */
[----:B-1----:R-:W-:-:S04]  /*2140*/  PRMT R0, R4, 0x9910, RZ ;  /* 0x0000991004007816 */ /* 0x002fc800000000ff */
        /* <DEDUP_REMOVED lines=12> */
[----:B0-----:R-:W-:Y:S01]  /*2210*/  F2FP.BF16.PACK_AB R0, RZ, R0 ;  /* 0x00000000ff00723e */ /* 0x001fe200000010ff */
[----:B------:R-:W-:Y:S05]  /*2220*/  BRA `(.L_x_40) ;  /* 0x00000e7000007947 */ /* 0x000fea0003800000 */
.L_x_38:
[----:B------:R-:W2:Y:S02]  /*2230*/  LDG.E.U8 R2, [R2.64] ;  /* 0x0000002402027981 */ /* 0x000ea4000c1e1100 */
[----:B--2---:R-:W0:Y:S02]  /*2240*/  I2F.U16 R0, R2 ;  /* 0x0000000200007306 */ /* 0x004e240000101000 */
[----:B0-----:R-:W-:Y:S01]  /*2250*/  F2FP.BF16.PACK_AB R0, RZ, R0 ;  /* 0x00000000ff00723e */ /* 0x001fe200000010ff */
[----:B------:R-:W-:Y:S05]  /*2260*/  BRA `(.L_x_40) ;  /* 0x00000e3000007947 */ /* 0x000fea0003800000 */
.L_x_37:
        /* <DEDUP_REMOVED lines=8> */
[----:B0-----:R-:W-:Y:S01]  /*22f0*/  F2FP.BF16.PACK_AB R0, RZ, R0 ;  /* 0x00000000ff00723e */ /* 0x001fe200000010ff */
[----:B------:R-:W-:Y:S05]  /*2300*/  BRA `(.L_x_40) ;  /* 0x00000d9000007947 */ /* 0x000fea0003800000 */
.L_x_42:
[----:B------:R-:W2:Y:S02]  /*2310*/  LDG.E R2, [R2.64] ;  /* 0x0000002402027981 */ /* 0x000ea4000c1e1900 */
[----:B--2---:R-:W0:Y:S02]  /*2320*/  I2F R0, R2 ;  /* 0x0000000200007306 */ /* 0x004e240000201400 */
[----:B0-----:R-:W-:Y:S01]  /*2330*/  F2FP.BF16.PACK_AB R0, RZ, R0 ;  /* 0x00000000ff00723e */ /* 0x001fe200000010ff */
[----:B------:R-:W-:Y:S05]  /*2340*/  BRA `(.L_x_40) ;  /* 0x00000d5000007947 */ /* 0x000fea0003800000 */
.L_x_41:
[----:B------:R-:W2:Y:S02]  /*2350*/  LDG.E.U16 R2, [R2.64] ;  /* 0x0000002402027981 */ /* 0x000ea4000c1e1500 */
[----:B--2---:R-:W0:Y:S02]  /*2360*/  I2F.S16 R0, R2 ;  /* 0x0000000200007306 */ /* 0x004e240000101400 */
[----:B0-----:R-:W-:Y:S01]  /*2370*/  F2FP.BF16.PACK_AB R0, RZ, R0 ;  /* 0x00000000ff00723e */ /* 0x001fe200000010ff */
[----:B------:R-:W-:Y:S05]  /*2380*/  BRA `(.L_x_40) ;  /* 0x00000d1000007947 */ /* 0x000fea0003800000 */
.L_x_36:
        /* <DEDUP_REMOVED lines=9> */
.L_x_44:
[----:B------:R-:W2:Y:S02]  /*2420*/  LDG.E.U16 R0, [R2.64] ;  /* 0x0000002402007981 */ /* 0x000ea4000c1e1500 */
[----:B--2---:R-:W-:-:S05]  /*2430*/  HADD2.F32 R0, -RZ, R0.H0_H0 ;  /* 0x20000000ff007230 */ /* 0x004fca0000004100 */
[----:B------:R-:W-:Y:S01]  /*2440*/  F2FP.BF16.PACK_AB R0, RZ, R0 ;  /* 0x00000000ff00723e */ /* 0x000fe200000010ff */
[----:B------:R-:W-:Y:S05]  /*2450*/  BRA `(.L_x_40) ;  /* 0x00000c4000007947 */ /* 0x000fea0003800000 */
.L_x_43:
        /* <DEDUP_REMOVED lines=9> */
.L_x_46:
[----:B------:R-:W2:Y:S02]  /*24f0*/  LDG.E.U16 R2, [R2.64] ;  /* 0x0000002402027981 */ /* 0x000ea4000c1e1500 */
[----:B--2---:R-:W-:-:S05]  /*2500*/  HADD2.F32 R0, -RZ, R2.H0_H0 ;  /* 0x20000002ff007230 */ /* 0x004fca0000004100 */
[----:B------:R-:W-:Y:S01]  /*2510*/  F2FP.BF16.PACK_AB R0, RZ, R0 ;  /* 0x00000000ff00723e */ /* 0x000fe200000010ff */
[----:B------:R-:W-:Y:S05]  /*2520*/  BRA `(.L_x_40) ;  /* 0x00000b7000007947 */ /* 0x000fea0003800000 */
.L_x_45:
[----:B------:R-:W2:Y:S02]  /*2530*/  LDG.E.64 R2, [R2.64] ;  /* 0x0000002402027981 */ /* 0x000ea4000c1e1b00 */
[----:B--2---:R-:W0:Y:S01]  /*2540*/  F2F.F32.F64 R0, R2 ;  /* 0x0000000200007310 */ /* 0x004e220000301000 */
[----:B------:R-:W0:-:S14]  /*2550*/  DSETP.GEU.AND P0, PT, |R2|, c[0x2][0x0], PT ;  /* 0x008000000200762a */ /* 0x000e1c0003f0e200 */
[----:B0-----:R-:W-:-:S05]  /*2560*/  @!P0 FMUL R0, R0, 1.175494350822287508e-38 ;  /* 0x0080000000008820 */ /* 0x001fca0000400000 */
[----:B------:R-:W-:Y:S01]  /*2570*/  F2FP.BF16.PACK_AB R0, RZ, R0 ;  /* 0x00000000ff00723e */ /* 0x000fe200000010ff */
[----:B------:R-:W-:Y:S05]  /*2580*/  BRA `(.L_x_40) ;  /* 0x00000b1000007947 */ /* 0x000fea0003800000 */
.L_x_35:
        /* <DEDUP_REMOVED lines=11> */
[----:B------:R-:W-:Y:S01]  /*2640*/  F2FP.BF16.PACK_AB R0, RZ, R0 ;  /* 0x00000000ff00723e */ /* 0x000fe200000010ff */
[----:B------:R-:W-:Y:S05]  /*2650*/  BRA `(.L_x_40) ;  /* 0x00000a4000007947 */ /* 0x000fea0003800000 */
.L_x_49:
[----:B------:R-:W2:Y:S02]  /*2660*/  LDG.E.64 R2, [R2.64] ;  /* 0x0000002402027981 */ /* 0x000ea4000c1e1b00 */
[----:B--2---:R-:W0:Y:S01]  /*2670*/  F2F.F32.F64 R0, R2 ;  /* 0x0000000200007310 */ /* 0x004e220000301000 */
[----:B------:R-:W0:-:S14]  /*2680*/  DSETP.GEU.AND P0, PT, |R2|, c[0x2][0x0], PT ;  /* 0x008000000200762a */ /* 0x000e1c0003f0e200 */
[----:B0-----:R-:W-:-:S05]  /*2690*/  @!P0 FMUL R0, R0, 1.175494350822287508e-38 ;  /* 0x0080000000008820 */ /* 0x001fca0000400000 */
[----:B------:R-:W-:Y:S01]  /*26a0*/  F2FP.BF16.PACK_AB R0, RZ, R0 ;  /* 0x00000000ff00723e */ /* 0x000fe200000010ff */
[----:B------:R-:W-:Y:S05]  /*26b0*/  BRA `(.L_x_40) ;  /* 0x000009e000007947 */ /* 0x000fea0003800000 */
.L_x_48:
        /* <DEDUP_REMOVED lines=28> */
.L_x_51:
        /* <DEDUP_REMOVED lines=15> */
.L_x_50:
[----:B------:R0:W5:Y:S01]  /*2970*/  LDG.E.U16 R0, [R2.64] ;  /* 0x0000002402007981 */ /* 0x000162000c1e1500 */
[----:B------:R-:W-:Y:S05]  /*2980*/  BRA `(.L_x_40) ;  /* 0x0000071000007947 */ /* 0x000fea0003800000 */
.L_x_47:
        /* <DEDUP_REMOVED lines=12> */
.L_x_54:
        /* <DEDUP_REMOVED lines=21> */
.L_x_58:
[----:B------:R-:W-:Y:S05]  /*2ba0*/  BSYNC B1 ;  /* 0x0000000000017941 */ /* 0x000fea0003800000 */
.L_x_57:
[----:B------:R-:W-:Y:S01]  /*2bb0*/  LEA R3, R0, 0x3b800000, 0x17 ;  /* 0x3b80000000037811 */ /* 0x000fe200078eb8ff */
[----:B------:R-:W-:-:S05]  /*2bc0*/  IMAD.SHL.U32 R0, R2, 0x100000, RZ ;  /* 0x0010000002007824 */ /* 0x000fca00078e00ff */
[----:B------:R-:W-:Y:S02]  /*2bd0*/  LOP3.LUT R0, R3, R0, R4, 0xfe, !PT ;  /* 0x0000000003007212 */ /* 0x000fe400078efe04 */
.L_x_56:
[----:B------:R-:W-:Y:S05]  /*2be0*/  BSYNC B0 ;  /* 0x0000000000007941 */ /* 0x000fea0003800000 */
.L_x_55:
[----:B------:R-:W-:Y:S01]  /*2bf0*/  F2FP.BF16.PACK_AB R0, RZ, R0 ;  /* 0x00000000ff00723e */ /* 0x000fe200000010ff */
[----:B------:R-:W-:Y:S05]  /*2c00*/  BRA `(.L_x_40) ;  /* 0x0000049000007947 */ /* 0x000fea0003800000 */
.L_x_53:
        /* <DEDUP_REMOVED lines=21> */
.L_x_62:
[----:B------:R-:W-:Y:S05]  /*2d60*/  BSYNC B1 ;  /* 0x0000000000017941 */ /* 0x000fea0003800000 */
.L_x_61:
[----:B------:R-:W-:Y:S01]  /*2d70*/  LEA R3, R0, 0x37800000, 0x17 ;  /* 0x3780000000037811 */ /* 0x000fe200078eb8ff */
[----:B------:R-:W-:-:S05]  /*2d80*/  IMAD.SHL.U32 R0, R2, 0x200000, RZ ;  /* 0x0020000002007824 */ /* 0x000fca00078e00ff */
[----:B------:R-:W-:Y:S02]  /*2d90*/  LOP3.LUT R0, R3, R0, R4, 0xfe, !PT ;  /* 0x0000000003007212 */ /* 0x000fe400078efe04 */
.L_x_60:
[----:B------:R-:W-:Y:S05]  /*2da0*/  BSYNC B0 ;  /* 0x0000000000007941 */ /* 0x000fea0003800000 */
.L_x_59:
[----:B------:R-:W-:Y:S01]  /*2db0*/  F2FP.BF16.PACK_AB R0, RZ, R0 ;  /* 0x00000000ff00723e */ /* 0x000fe200000010ff */
[----:B------:R-:W-:Y:S05]  /*2dc0*/  BRA `(.L_x_40) ;  /* 0x000002d000007947 */ /* 0x000fea0003800000 */
.L_x_52:
        /* <DEDUP_REMOVED lines=14> */
.L_x_66:
[----:B------:R-:W-:Y:S05]  /*2eb0*/  BSYNC B0 ;  /* 0x0000000000007941 */ /* 0x000fea0003800000 */
.L_x_65:
[----:B------:R-:W-:Y:S01]  /*2ec0*/  F2FP.BF16.PACK_AB R0, RZ, R0 ;  /* 0x00000000ff00723e */ /* 0x000fe200000010ff */
[----:B------:R-:W-:Y:S05]  /*2ed0*/  BRA `(.L_x_40) ;  /* 0x000001c000007947 */ /* 0x000fea0003800000 */
.L_x_39:
[----:B------:R-:W-:Y:S01]  /*2ee0*/  MOV R2, 0x0 ;  /* 0x0000000000027802 */ /* 0x000fe20000000f00 */
[----:B------:R-:W-:Y:S02]  /*2ef0*/  IMAD.MOV.U32 R4, RZ, RZ, c[0x4][0x128] ;  /* 0x01004a00ff047624 */ /* 0x000fe400078e00ff */
[----:B------:R-:W-:Y:S02]  /*2f00*/  IMAD.MOV.U32 R5, RZ, RZ, c[0x4][0x12c] ;  /* 0x01004b00ff057624 */ /* 0x000fe400078e00ff */
[----:B------:R-:W-:Y:S01]  /*2f10*/  IMAD.MOV.U32 R6, RZ, RZ, c[0x4][0x130] ;  /* 0x01004c00ff067624 */ /* 0x000fe200078e00ff */
[----:B------:R-:W0:Y:S01]  /*2f20*/  LDC.64 R2, c[0x4][R2] ;  /* 0x0100000002027b82 */ /* 0x000e220000000a00 */
[----:B------:R-:W-:-:S02]  /*2f30*/  IMAD.MOV.U32 R7, RZ, RZ, c[0x4][0x134] ;  /* 0x01004d00ff077624 */ /* 0x000fc400078e00ff */
[----:B------:R-:W-:Y:S02]  /*2f40*/  IMAD.MOV.U32 R8, RZ, RZ, 0x4e ;  /* 0x0000004eff087424 */ /* 0x000fe400078e00ff */
[----:B------:R-:W-:Y:S02]  /*2f50*/  IMAD.MOV.U32 R10, RZ, RZ, c[0x4][0x38] ;  /* 0x01000e00ff0a7624 */ /* 0x000fe400078e00ff */
[----:B------:R-:W-:Y:S02]  /*2f60*/  IMAD.MOV.U32 R11, RZ, RZ, c[0x4][0x3c] ;  /* 0x01000f00ff0b7624 */ /* 0x000fe400078e00ff */
[----:B------:R-:W-:Y:S02]  /*2f70*/  IMAD.MOV.U32 R12, RZ, RZ, 0x1 ;  /* 0x00000001ff0c7424 */ /* 0x000fe400078e00ff */
[----:B------:R-:W-:Y:S02]  /*2f80*/  IMAD.MOV.U32 R13, RZ, RZ, RZ ;  /* 0x000000ffff0d7224 */ /* 0x000fe400078e00ff */
[----:B------:R-:W-:Y:S01]  /*2f90*/  LEPC R14 ;  /* 0x00000000000e734e */ /* 0x000fe20000000000 */
[----:B------:R-:W-:Y:S02]  /*2fa0*/  MOV R9, 0x3010 ;  /* 0x0000301000097802 */ /* 0x000fe40000000f00 */
[----:B------:R-:W-:-:S02]  /*2fb0*/  MOV R20, 0x2f90 ;  /* 0x00002f9000147802 */ /* 0x000fc40000000f00 */
[----:B------:R-:W-:Y:S02]  /*2fc0*/  MOV R21, 0x0 ;  /* 0x0000000000157802 */ /* 0x000fe40000000f00 */
[----:B------:R-:W-:Y:S02]  /*2fd0*/  MOV R0, 0x0 ;  /* 0x0000000000007802 */ /* 0x000fe40000000f00 */
[----:B------:R-:W-:-:S04]  /*2fe0*/  IADD3 R20, P0, P1, -R20, R9, R14 ;  /* 0x0000000914147210 */ /* 0x000fc8000791e10e */
[----:B------:R-:W-:-:S04]  /*2ff0*/  IADD3.X R21, ~R0, R21, R15, P0, P1 ;  /* 0x0000001500157210 */ /* 0x000fc800007e250f */
[----:B0----5:R-:W-:Y:S05]  /*3000*/  CALL.ABS.NOINC R2 ;  /* 0x0000000002007343 */ /* 0x021fea0003c00000 */
[----:B------:R-:W-:Y:S01]  /*3010*/  PRMT R0, RZ, 0x7610, R0 ;  /* 0x00007610ff007816 */ /* 0x000fe20000000000 */
[----:B------:R-:W-:Y:S05]  /*3020*/  BRA `(.L_x_40) ;  /* 0x0000007000007947 */ /* 0x000fea0003800000 */
.L_x_64:
[----:B------:R-:W2:Y:S02]  /*3030*/  LDG.E.64 R2, [R2.64] ;  /* 0x0000002402027981 */ /* 0x000ea4000c1e1b00 */
[----:B--2---:R-:W0:Y:S02]  /*3040*/  I2F.U64 R0, R2 ;  /* 0x0000000200007312 */ /* 0x004e240000301000 */
[----:B0-----:R-:W-:Y:S01]  /*3050*/  F2FP.BF16.PACK_AB R0, RZ, R0 ;  /* 0x00000000ff00723e */ /* 0x001fe200000010ff */
[----:B------:R-:W-:Y:S05]  /*3060*/  BRA `(.L_x_40) ;  /* 0x0000003000007947 */ /* 0x000fea0003800000 */
.L_x_63:
[----:B------:R-:W2:Y:S02]  /*3070*/  LDG.E R2, [R2.64] ;  /* 0x0000002402027981 */ /* 0x000ea4000c1e1900 */
[----:B--2---:R-:W0:Y:S02]  /*3080*/  I2F.U32 R0, R2 ;  /* 0x0000000200007306 */ /* 0x004e240000201000 */
[----:B0-----:R-:W-:-:S06]  /*3090*/  F2FP.BF16.PACK_AB R0, RZ, R0 ;  /* 0x00000000ff00723e */ /* 0x001fcc00000010ff */
.L_x_40:
[----:B0-----:R-:W0:Y:S01]  /*30a0*/  LDC.U8 R3, c[0x0][0x3f0] ;  /* 0x0000fc00ff037b82 */ /* 0x001e220000000000 */
[----:B-----5:R-:W-:-:S02]  /*30b0*/  PRMT R0, RZ, 0x5410, R0 ;  /* 0x00005410ff007816 */ /* 0x020fc40000000000 */
[----:B------:R-:W-:Y:S02]  /*30c0*/  PRMT R23, RZ, 0x5410, R23 ;  /* 0x00005410ff177816 */ /* 0x000fe40000000017 */
[C---:B------:R-:W-:Y:S02]  /*30d0*/  FSETP.GTU.FTZ.AND P0, PT, R0.reuse, c[0x0][0x3e0], PT ;  /* 0x0000f80000007a0b */ /* 0x040fe40003f1c000 */
[----:B------:R-:W-:-:S04]  /*30e0*/  FSETP.GE.FTZ.AND P1, PT, R0, c[0x0][0x3e4], PT ;  /* 0x0000f90000007a0b */ /* 0x000fc80003f36000 */
[----:B------:R-:W-:-:S04]  /*30f0*/  PLOP3.LUT P0, PT, P0, P1, PT, 0x20, 0x0 ;  /* 0x000000000000781c */ /* 0x000fc80000702470 */
[----:B------:R-:W-:-:S04]  /*3100*/  FSEL R23, R23, RZ, P0 ;  /* 0x000000ff17177208 */ /* 0x000fc80000000000 */
[----:B------:R-:W-:Y:S02]  /*3110*/  F2FP.BF16.PACK_AB R23, RZ, R23 ;  /* 0x00000017ff17723e */ /* 0x000fe400000010ff */
[----:B0-----:R-:W-:-:S05]  /*3120*/  PRMT R2, R3, 0x9910, RZ ;  /* 0x0000991003027816 */ /* 0x001fca00000000ff */
[----:B------:R-:W-:-:S05]  /*3130*/  IMAD.MOV.U32 R0, RZ, RZ, R2 ;  /* 0x000000ffff007224 */ /* 0x000fca00078e0002 */
        /* <DEDUP_REMOVED lines=10> */
[----:B------:R-:W-:-:S04]  /*31e0*/  PRMT R0, RZ, 0x5410, R23 ;  /* 0x00005410ff007816 */ /* 0x000fc80000000017 */
[----:B------:R-:W0:Y:S02]  /*31f0*/  F2I.FTZ.TRUNC.NTZ R3, R0 ;  /* 0x0000000000037305 */ /* 0x000e24000021f100 */
[----:B0-----:R0:W-:Y:S01]  /*3200*/  STG.E.U8 [R16.64], R3 ;  /* 0x0000000310007986 */ /* 0x0011e2000c101124 */
[----:B------:R-:W-:Y:S05]  /*3210*/  BRA `(.L_x_72) ;  /* 0x00000e8000007947 */ /* 0x000fea0003800000 */
.L_x_70:
[----:B------:R-:W-:-:S06]  /*3220*/  PRMT R3, RZ, 0x5410, R23 ;  /* 0x00005410ff037816 */ /* 0x000fcc0000000017 */
[----:B------:R-:W0:Y:S02]  /*3230*/  F2I.S64.TRUNC R2, R3 ;  /* 0x0000000300027311 */ /* 0x000e24000020d900 */
[----:B0-----:R0:W-:Y:S01]  /*3240*/  STG.E.U8 [R16.64], R2 ;  /* 0x0000000210007986 */ /* 0x0011e2000c101124 */
[----:B------:R-:W-:Y:S05]  /*3250*/  BRA `(.L_x_72) ;  /* 0x00000e4000007947 */ /* 0x000fea0003800000 */
.L_x_69:
[----:B------:R-:W-:-:S13]  /*3260*/  ISETP.NE.AND P0, PT, R0, 0x2, PT ;  /* 0x000000020000780c */ /* 0x000fda0003f05270 */
[----:B------:R-:W-:Y:S05]  /*3270*/  @!P0 BRA `(.L_x_73) ;  /* 0x000000c000008947 */ /* 0x000fea0003800000 */
[----:B------:R-:W-:-:S13]  /*3280*/  ISETP.NE.AND P0, PT, R0, 0x3, PT ;  /* 0x000000030000780c */ /* 0x000fda0003f05270 */
[----:B------:R-:W-:Y:S05]  /*3290*/  @!P0 BRA `(.L_x_74) ;  /* 0x0000006000008947 */ /* 0x000fea0003800000 */
[----:B------:R-:W-:-:S13]  /*32a0*/  ISETP.NE.AND P0, PT, R0, 0x4, PT ;  /* 0x000000040000780c */ /* 0x000fda0003f05270 */
[----:B------:R-:W-:Y:S05]  /*32b0*/  @P0 BRA `(.L_x_71) ;  /* 0x00000c3000000947 */ /* 0x000fea0003800000 */
[----:B------:R-:W-:-:S06]  /*32c0*/  PRMT R2, RZ, 0x5410, R23 ;  /* 0x00005410ff027816 */ /* 0x000fcc0000000017 */
[----:B------:R-:W0:Y:S02]  /*32d0*/  F2I.S64.TRUNC R2, R2 ;  /* 0x0000000200027311 */ /* 0x000e24000020d900 */
[----:B0-----:R0:W-:Y:S01]  /*32e0*/  STG.E.64 [R16.64], R2 ;  /* 0x0000000210007986 */ /* 0x0011e2000c101b24 */
[----:B------:R-:W-:Y:S05]  /*32f0*/  BRA `(.L_x_72) ;  /* 0x00000da000007947 */ /* 0x000fea0003800000 */
.L_x_74:
[----:B------:R-:W-:-:S06]  /*3300*/  PRMT R23, RZ, 0x5410, R23 ;  /* 0x00005410ff177816 */ /* 0x000fcc0000000017 */
[----:B------:R-:W0:Y:S02]  /*3310*/  F2I.FTZ.TRUNC.NTZ R23, R23 ;  /* 0x0000001700177305 */ /* 0x000e24000021f100 */
[----:B0-----:R0:W-:Y:S01]  /*3320*/  STG.E [R16.64], R23 ;  /* 0x0000001710007986 */ /* 0x0011e2000c101924 */
[----:B------:R-:W-:Y:S05]  /*3330*/  BRA `(.L_x_72) ;  /* 0x00000d6000007947 */ /* 0x000fea0003800000 */
.L_x_73:
[----:B------:R-:W-:-:S06]  /*3340*/  PRMT R23, RZ, 0x5410, R23 ;  /* 0x00005410ff177816 */ /* 0x000fcc0000000017 */
[----:B------:R-:W0:Y:S02]  /*3350*/  F2I.FTZ.TRUNC.NTZ R23, R23 ;  /* 0x0000001700177305 */ /* 0x000e24000021f100 */
[----:B0-----:R0:W-:Y:S01]  /*3360*/  STG.E.U16 [R16.64], R23 ;  /* 0x0000001710007986 */ /* 0x0011e2000c101524 */
[----:B------:R-:W-:Y:S05]  /*3370*/  BRA `(.L_x_72) ;  /* 0x00000d2000007947 */ /* 0x000fea0003800000 */
.L_x_68:
[----:B------:R-:W-:-:S13]  /*3380*/  ISETP.GT.AND P0, PT, R0, 0x6, PT ;  /* 0x000000060000780c */ /* 0x000fda0003f04270 */
[----:B------:R-:W-:Y:S05]  /*3390*/  @P0 BRA `(.L_x_75) ;  /* 0x000000b000000947 */ /* 0x000fea0003800000 */
[----:B------:R-:W-:-:S13]  /*33a0*/  ISETP.NE.AND P0, PT, R0, 0x5, PT ;  /* 0x000000050000780c */ /* 0x000fda0003f05270 */
[----:B------:R-:W-:Y:S05]  /*33b0*/  @!P0 BRA `(.L_x_76) ;  /* 0x0000005000008947 */ /* 0x000fea0003800000 */
[----:B------:R-:W-:-:S13]  /*33c0*/  ISETP.NE.AND P0, PT, R0, 0x6, PT ;  /* 0x000000060000780c */ /* 0x000fda0003f05270 */
[----:B------:R-:W-:Y:S05]  /*33d0*/  @P0 BRA `(.L_x_71) ;  /* 0x00000b1000000947 */ /* 0x000fea0003800000 */
[----:B------:R-:W-:-:S05]  /*33e0*/  PRMT R23, RZ, 0x5410, R23 ;  /* 0x00005410ff177816 */ /* 0x000fca0000000017 */
[----:B------:R0:W-:Y:S01]  /*33f0*/  STG.E [R16.64], R23 ;  /* 0x0000001710007986 */ /* 0x0001e2000c101924 */
[----:B------:R-:W-:Y:S05]  /*3400*/  BRA `(.L_x_72) ;  /* 0x00000c9000007947 */ /* 0x000fea0003800000 */
.L_x_76:
[----:B------:R-:W-:-:S04]  /*3410*/  PRMT R0, RZ, 0x5410, R23 ;  /* 0x00005410ff007816 */ /* 0x000fc80000000017 */
[----:B------:R-:W-:-:S05]  /*3420*/  F2FP.PACK_AB R0, RZ, R0 ;  /* 0x00000000ff00723e */ /* 0x000fca00000000ff */
[----:B------:R0:W-:Y:S01]  /*3430*/  STG.E.U16 [R16.64], R0 ;  /* 0x0000000010007986 */ /* 0x0001e2000c101524 */
[----:B------:R-:W-:Y:S05]  /*3440*/  BRA `(.L_x_72) ;  /* 0x00000c5000007947 */ /* 0x000fea0003800000 */
.L_x_75:
[----:B------:R-:W-:-:S13]  /*3450*/  ISETP.NE.AND P0, PT, R0, 0x7, PT ;  /* 0x000000070000780c */ /* 0x000fda0003f05270 */
[----:B------:R-:W-:Y:S05]  /*3460*/  @!P0 BRA `(.L_x_77) ;  /* 0x000000d000008947 */ /* 0x000fea0003800000 */
[----:B------:R-:W-:-:S13]  /*3470*/  ISETP.NE.AND P0, PT, R0, 0x8, PT ;  /* 0x000000080000780c */ /* 0x000fda0003f05270 */
[----:B------:R-:W-:Y:S05]  /*3480*/  @!P0 BRA `(.L_x_78) ;  /* 0x0000006000008947 */ /* 0x000fea0003800000 */
[----:B------:R-:W-:-:S13]  /*3490*/  ISETP.NE.AND P0, PT, R0, 0x9, PT ;  /* 0x000000090000780c */ /* 0x000fda0003f05270 */
[----:B------:R-:W-:Y:S05]  /*34a0*/  @P0 BRA `(.L_x_71) ;  /* 0x00000a4000000947 */ /* 0x000fea0003800000 */
[----:B------:R-:W-:Y:S01]  /*34b0*/  IMAD.MOV.U32 R3, RZ, RZ, RZ ;  /* 0x000000ffff037224 */ /* 0x000fe200078e00ff */
[----:B------:R-:W-:-:S05]  /*34c0*/  PRMT R2, RZ, 0x5410, R23 ;  /* 0x00005410ff027816 */ /* 0x000fca0000000017 */
[----:B------:R0:W-:Y:S01]  /*34d0*/  STG.E.64 [R16.64], R2 ;  /* 0x0000000210007986 */ /* 0x0001e2000c101b24 */
[----:B------:R-:W-:Y:S05]  /*34e0*/  BRA `(.L_x_72) ;  /* 0x00000bb000007947 */ /* 0x000fea0003800000 */
.L_x_78:
[----:B------:R-:W-:-:S04]  /*34f0*/  PRMT R23, RZ, 0x5410, R23 ;  /* 0x00005410ff177816 */ /* 0x000fc80000000017 */
[----:B------:R-:W-:-:S04]  /*3500*/  F2FP.PACK_AB R3, RZ, R23 ;  /* 0x00000017ff03723e */ /* 0x000fc800000000ff */
[----:B------:R-:W-:-:S05]  /*3510*/  PRMT R3, R3, 0x5410, RZ ;  /* 0x0000541003037816 */ /* 0x000fca00000000ff */
[----:B------:R0:W-:Y:S01]  /*3520*/  STG.E [R16.64], R3 ;  /* 0x0000000310007986 */ /* 0x0001e2000c101924 */
[----:B------:R-:W-:Y:S05]  /*3530*/  BRA `(.L_x_72) ;  /* 0x00000b6000007947 */ /* 0x000fea0003800000 */
.L_x_77:
[----:B------:R-:W-:-:S05]  /*3540*/  PRMT R2, RZ, 0x5410, R23 ;  /* 0x00005410ff027816 */ /* 0x000fca0000000017 */
[----:B------:R-:W-:-:S06]  /*3550*/  FMUL.FTZ R2, R2, 1 ;  /* 0x3f80000002027820 */ /* 0x000fcc0000410000 */
[----:B------:R-:W0:Y:S02]  /*3560*/  F2F.F64.F32 R2, R2 ;  /* 0x0000000200027310 */ /* 0x000e240000201800 */
[----:B0-----:R0:W-:Y:S01]  /*3570*/  STG.E.64 [R16.64], R2 ;  /* 0x0000000210007986 */ /* 0x0011e2000c101b24 */
[----:B------:R-:W-:Y:S05]  /*3580*/  BRA `(.L_x_72) ;  /* 0x00000b1000007947 */ /* 0x000fea0003800000 */
.L_x_67:
        /* <DEDUP_REMOVED lines=8> */
[----:B------:R-:W-:-:S04]  /*3610*/  PRMT R23, RZ, 0x5410, R23 ;  /* 0x00005410ff177816 */ /* 0x000fc80000000017 */
[----:B------:R-:W-:-:S04]  /*3620*/  FSETP.NEU.FTZ.AND P0, PT, R23, RZ, PT ;  /* 0x000000ff1700720b */ /* 0x000fc80003f1d000 */
[----:B------:R-:W-:-:S05]  /*3630*/  SEL R3, RZ, 0x1, !P0 ;  /* 0x00000001ff037807 */ /* 0x000fca0004000000 */
[----:B------:R0:W-:Y:S01]  /*3640*/  STG.E.U8 [R16.64], R3 ;  /* 0x0000000310007986 */ /* 0x0001e2000c101124 */
[----:B------:R-:W-:Y:S05]  /*3650*/  BRA `(.L_x_72) ;  /* 0x00000a4000007947 */ /* 0x000fea0003800000 */
.L_x_81:
[----:B------:R-:W-:Y:S01]  /*3660*/  PRMT R23, RZ, 0x5410, R23 ;  /* 0x00005410ff177816 */ /* 0x000fe20000000017 */
[----:B------:R-:W-:-:S04]  /*3670*/  CS2R R6, SRZ ;  /* 0x0000000000067805 */ /* 0x000fc8000001ff00 */
[----:B------:R-:W-:-:S06]  /*3680*/  FMUL.FTZ R4, R23, 1 ;  /* 0x3f80000017047820 */ /* 0x000fcc0000410000 */
[----:B------:R-:W0:Y:S02]  /*3690*/  F2F.F64.F32 R4, R4 ;  /* 0x0000000400047310 */ /* 0x000e240000201800 */
[----:B0-----:R0:W-:Y:S01]  /*36a0*/  STG.E.128 [R16.64], R4 ;  /* 0x0000000410007986 */ /* 0x0011e2000c101d24 */
[----:B------:R-:W-:Y:S05]  /*36b0*/  BRA `(.L_x_72) ;  /* 0x000009e000007947 */ /* 0x000fea0003800000 */
.L_x_80:
[----:B------:R-:W-:-:S13]  /*36c0*/  ISETP.NE.AND P0, PT, R0, 0xf, PT ;  /* 0x0000000f0000780c */ /* 0x000fda0003f05270 */
[----:B------:R-:W-:Y:S05]  /*36d0*/  @!P0 BRA `(.L_x_82) ;  /* 0x000002d000008947 */ /* 0x000fea0003800000 */
[----:B------:R-:W-:-:S13]  /*36e0*/  ISETP.NE.AND P0, PT, R0, 0x17, PT ;  /* 0x000000170000780c */ /* 0x000fda0003f05270 */
[----:B------:R-:W-:Y:S05]  /*36f0*/  @!P0 BRA `(.L_x_83) ;  /* 0x0000015000008947 */ /* 0x000fea0003800000 */
[----:B------:R-:W-:-:S13]  /*3700*/  ISETP.NE.AND P0, PT, R0, 0x18, PT ;  /* 0x000000180000780c */ /* 0x000fda0003f05270 */
[----:B------:R-:W-:Y:S05]  /*3710*/  @P0 BRA `(.L_x_71) ;  /* 0x000007d000000947 */ /* 0x000fea0003800000 */
[----:B------:R-:W-:Y:S01]  /*3720*/  PRMT R23, RZ, 0x5410, R23 ;  /* 0x00005410ff177816 */ /* 0x000fe20000000017 */
[----:B------:R-:W-:Y:S03]  /*3730*/  BSSY B0, `(.L_x_84) ;  /* 0x000000e000007945 */ /* 0x000fe60003800000 */
[C---:B------:R-:W-:Y:S02]  /*3740*/  LOP3.LUT R2, R23.reuse, 0x7fffffff, RZ, 0xc0, !PT ;  /* 0x7fffffff17027812 */ /* 0x040fe400078ec0ff */
[----:B------:R-:W-:Y:S02]  /*3750*/  LOP3.LUT R0, R23, 0x80000000, RZ, 0xc0, !PT ;  /* 0x8000000017007812 */ /* 0x000fe400078ec0ff */
[----:B------:R-:W-:Y:S02]  /*3760*/  ISETP.GT.U32.AND P0, PT, R2, 0x43efffff, PT ;  /* 0x43efffff0200780c */ /* 0x000fe40003f04070 */
[----:B------:R-:W-:Y:S01]  /*3770*/  SHF.R.U32.HI R3, RZ, 0x18, R0 ;  /* 0x00000018ff037819 */ /* 0x000fe20000011600 */
[----:B------:R-:W-:-:S10]  /*3780*/  IMAD.MOV.U32 R0, RZ, RZ, 0x7f ;  /* 0x0000007fff007424 */ /* 0x000fd400078e00ff */
[----:B------:R-:W-:Y:S05]  /*3790*/  @P0 BRA `(.L_x_85) ;  /* 0x0000007000000947 */ /* 0x000fea0003800000 */
[----:B------:R-:W-:-:S13]  /*37a0*/  ISETP.GE.U32.AND P0, PT, R2, 0x3c800000, PT ;  /* 0x3c8000000200780c */ /* 0x000fda0003f06070 */
[----:B------:R-:W-:Y:S01]  /*37b0*/  @P0 SHF.R.U32.HI R0, RZ, 0x14, R23 ;  /* 0x00000014ff000819 */ /* 0x000fe20000011617 */
[----:B------:R-:W-:-:S03]  /*37c0*/  @!P0 FADD.FTZ R2, R2, 16384 ;  /* 0x4680000002028421 */ /* 0x000fc60000010000 */
[----:B------:R-:W-:-:S04]  /*37d0*/  @P0 LOP3.LUT R0, R0, 0x1, RZ, 0xc0, !PT ;  /* 0x0000000100000812 */ /* 0x000fc800078ec0ff */
[----:B------:R-:W-:-:S04]  /*37e0*/  @P0 IADD3 R0, R23, 0x407ffff, R0 ;  /* 0x0407ffff17000810 */ /* 0x000fc80007ffe000 */
[----:B------:R-:W-:Y:S02]  /*37f0*/  @P0 SHF.R.U32.HI R0, RZ, 0x14, R0 ;  /* 0x00000014ff000819 */ /* 0x000fe40000011600 */
[----:B------:R-:W-:Y:S02]  /*3800*/  @!P0 IADD3 R0, R2, -0x46800000, RZ ;  /* 0xb980000002008810 */ /* 0x000fe40007ffe0ff */
.L_x_85:
[----:B------:R-:W-:Y:S05]  /*3810*/  BSYNC B0 ;  /* 0x0000000000007941 */ /* 0x000fea0003800000 */
.L_x_84:
[----:B------:R-:W-:-:S05]  /*3820*/  LOP3.LUT R3, R0, R3, RZ, 0xfc, !PT ;  /* 0x0000000300037212 */ /* 0x000fca00078efcff */
[----:B------:R0:W-:Y:S01]  /*3830*/  STG.E.U8 [R16.64], R3 ;  /* 0x0000000310007986 */ /* 0x0001e2000c101124 */
[----:B------:R-:W-:Y:S05]  /*3840*/  BRA `(.L_x_72) ;  /* 0x0000085000007947 */ /* 0x000fea0003800000 */
.L_x_83:
[----:B------:R-:W-:Y:S01]  /*3850*/  PRMT R23, RZ, 0x5410, R23 ;  /* 0x00005410ff177816 */ /* 0x000fe20000000017 */
[----:B------:R-:W-:Y:S03]  /*3860*/  BSSY B0, `(.L_x_86) ;  /* 0x000000f000007945 */ /* 0x000fe60003800000 */
[----:B------:R-:W-:-:S04]  /*3870*/  LOP3.LUT R2, R23, 0x7fffffff, RZ, 0xc0, !PT ;  /* 0x7fffffff17027812 */ /* 0x000fc800078ec0ff */
[----:B------:R-:W-:-:S13]  /*3880*/  ISETP.GT.U32.AND P0, PT, R2, 0x477fffff, PT ;  /* 0x477fffff0200780c */ /* 0x000fda0003f04070 */
[----:B------:R-:W-:Y:S05]  /*3890*/  @P0 BRA `(.L_x_87) ;  /* 0x0000008000000947 */ /* 0x000fea0003800000 */
[----:B------:R-:W-:-:S13]  /*38a0*/  ISETP.GE.U32.AND P0, PT, R2, 0x38800000, PT ;  /* 0x388000000200780c */ /* 0x000fda0003f06070 */
[----:B------:R-:W-:Y:S01]  /*38b0*/  @P0 SHF.R.U32.HI R0, RZ, 0x15, R23 ;  /* 0x00000015ff000819 */ /* 0x000fe20000011617 */
[----:B------:R-:W-:-:S03]  /*38c0*/  @!P0 FADD.FTZ R2, R2, 128 ;  /* 0x4300000002028421 */ /* 0x000fc60000010000 */
[----:B------:R-:W-:-:S04]  /*38d0*/  @P0 LOP3.LUT R0, R0, 0x1, RZ, 0xc0, !PT ;  /* 0x0000000100000812 */ /* 0x000fc800078ec0ff */
[----:B------:R-:W-:-:S04]  /*38e0*/  @P0 IADD3 R0, R23, 0x80fffff, R0 ;  /* 0x080fffff17000810 */ /* 0x000fc80007ffe000 */
[----:B------:R-:W-:Y:S02]  /*38f0*/  @P0 SHF.R.U32.HI R0, RZ, 0x15, R0 ;  /* 0x00000015ff000819 */ /* 0x000fe40000011600 */
[----:B------:R-:W-:Y:S01]  /*3900*/  @!P0 IADD3 R0, R2, -0x43000000, RZ ;  /* 0xbd00000002008810 */ /* 0x000fe20007ffe0ff */
[----:B------:R-:W-:Y:S05]  /*3910*/  BRA `(.L_x_88) ;  /* 0x0000003000007947 */ /* 0x000fea0003800000 */
.L_x_87:
[----:B------:R-:W-:Y:S01]  /*3920*/  IMAD.MOV.U32 R0, RZ, RZ, 0x7f ;  /* 0x0000007fff007424 */ /* 0x000fe200078e00ff */
[----:B------:R-:W-:-:S04]  /*3930*/  ISETP.GT.U32.AND P0, PT, R2, 0x7f800000, PT ;  /* 0x7f8000000200780c */ /* 0x000fc80003f04070 */
[----:B------:R-:W-:-:S04]  /*3940*/  SEL R0, R0, 0x7c, P0 ;  /* 0x0000007c00007807 */ /* 0x000fc80000000000 */
.L_x_88:
[----:B------:R-:W-:Y:S05]  /*3950*/  BSYNC B0 ;  /* 0x0000000000007941 */ /* 0x000fea0003800000 */
.L_x_86:
[----:B------:R-:W-:-:S04]  /*3960*/  LOP3.LUT R2, R23, 0x80000000, RZ, 0xc0, !PT ;  /* 0x8000000017027812 */ /* 0x000fc800078ec0ff */
[----:B------:R-:W-:-:S04]  /*3970*/  SHF.R.U32.HI R3, RZ, 0x18, R2 ;  /* 0x00000018ff037819 */ /* 0x000fc80000011602 */
[----:B------:R-:W-:-:S05]  /*3980*/  LOP3.LUT R3, R0, R3, RZ, 0xfc, !PT ;  /* 0x0000000300037212 */ /* 0x000fca00078efcff */
[----:B------:R0:W-:Y:S01]  /*3990*/  STG.E.U8 [R16.64], R3 ;  /* 0x0000000310007986 */ /* 0x0001e2000c101124 */
[----:B------:R-:W-:Y:S05]  /*39a0*/  BRA `(.L_x_72) ;  /* 0x000006f000007947 */ /* 0x000fea0003800000 */
.L_x_82:
[----:B------:R0:W-:Y:S01]  /*39b0*/  STG.E.U16 [R16.64], R23 ;  /* 0x0000001710007986 */ /* 0x0001e2000c101524 */
[----:B------:R-:W-:Y:S05]  /*39c0*/  BRA `(.L_x_72) ;  /* 0x000006d000007947 */ /* 0x000fea0003800000 */
.L_x_79:
        /* <DEDUP_REMOVED lines=8> */
[----:B------:R-:W-:-:S06]  /*3a50*/  PRMT R3, RZ, 0x5410, R23 ;  /* 0x00005410ff037816 */ /* 0x000fcc0000000017 */
[----:B------:R-:W0:Y:S02]  /*3a60*/  F2I.FTZ.U32.TRUNC.NTZ R3, R3 ;  /* 0x0000000300037305 */ /* 0x000e24000021f000 */
[----:B0-----:R0:W-:Y:S01]  /*3a70*/  STG.E.U16 [R16.64], R3 ;  /* 0x0000000310007986 */ /* 0x0011e2000c101524 */
[----:B------:R-:W-:Y:S05]  /*3a80*/  BRA `(.L_x_72) ;  /* 0x0000061000007947 */ /* 0x000fea0003800000 */
.L_x_91:
[----:B------:R-:W-:Y:S01]  /*3a90*/  PRMT R23, RZ, 0x5410, R23 ;  /* 0x00005410ff177816 */ /* 0x000fe20000000017 */
[----:B------:R-:W-:Y:S01]  /*3aa0*/  BSSY B0, `(.L_x_92) ;  /* 0x0000014000007945 */ /* 0x000fe20003800000 */
[----:B------:R-:W-:Y:S02]  /*3ab0*/  IMAD.MOV.U32 R8, RZ, RZ, 0x80 ;  /* 0x00000080ff087424 */ /* 0x000fe400078e00ff */
[----:B------:R-:W-:-:S04]  /*3ac0*/  LOP3.LUT R2, R23, 0x7fffffff, RZ, 0xc0, !PT ;  /* 0x7fffffff17027812 */ /* 0x000fc800078ec0ff */
[----:B------:R-:W-:-:S13]  /*3ad0*/  ISETP.GT.U32.AND P0, PT, R2, 0x437fffff, PT ;  /* 0x437fffff0200780c */ /* 0x000fda0003f04070 */
[----:B------:R-:W-:Y:S05]  /*3ae0*/  @P0 BRA `(.L_x_93) ;  /* 0x000000f000000947 */ /* 0x000fea0003800000 */
[----:B------:R-:W-:-:S13]  /*3af0*/  ISETP.GE.U32.AND P0, PT, R2, 0x3c000000, PT ;  /* 0x3c0000000200780c */ /* 0x000fda0003f06070 */
[----:B------:R-:W-:-:S04]  /*3b00*/  @P0 SHF.R.U32.HI R0, RZ, 0x14, R23 ;  /* 0x00000014ff000819 */ /* 0x000fc80000011617 */
[----:B------:R-:W-:-:S04]  /*3b10*/  @P0 LOP3.LUT R0, R0, 0x1, RZ, 0xc0, !PT ;  /* 0x0000000100000812 */ /* 0x000fc800078ec0ff */
[----:B------:R-:W-:-:S04]  /*3b20*/  @P0 IADD3 R0, R23, 0x487ffff, R0 ;  /* 0x0487ffff17000810 */ /* 0x000fc80007ffe000 */
[----:B------:R-:W-:-:S04]  /*3b30*/  @P0 SHF.R.U32.HI R0, RZ, 0x14, R0 ;  /* 0x00000014ff000819 */ /* 0x000fc80000011600 */
[----:B------:R-:W-:Y:S01]  /*3b40*/  @P0 LOP3.LUT R0, R0, 0xff, RZ, 0xc0, !PT ;  /* 0x000000ff00000812 */ /* 0x000fe200078ec0ff */
[----:B------:R-:W-:Y:S05]  /*3b50*/  @P0 BRA `(.L_x_94) ;  /* 0x0000004000000947 */ /* 0x000fea0003800000 */
[----:B------:R-:W-:Y:S01]  /*3b60*/  FADD.FTZ R0, R2, 8192 ;  /* 0x4600000002007421 */ /* 0x000fe20000010000 */
[----:B------:R-:W-:-:S04]  /*3b70*/  PRMT R8, RZ, 0x7610, R8 ;  /* 0x00007610ff087816 */ /* 0x000fc80000000008 */
[----:B------:R-:W-:-:S13]  /*3b80*/  LOP3.LUT P0, R0, R0, 0xff, RZ, 0xc0, !PT ;  /* 0x000000ff00007812 */ /* 0x000fda000780c0ff */
[----:B------:R-:W-:Y:S05]  /*3b90*/  @!P0 BRA `(.L_x_93) ;  /* 0x0000004000008947 */ /* 0x000fea0003800000 */
.L_x_94:
[----:B------:R-:W-:-:S04]  /*3ba0*/  LOP3.LUT R2, R23, 0x80000000, RZ, 0xc0, !PT ;  /* 0x8000000017027812 */ /* 0x000fc800078ec0ff */
[----:B------:R-:W-:-:S04]  /*3bb0*/  SHF.R.U32.HI R3, RZ, 0x18, R2 ;  /* 0x00000018ff037819 */ /* 0x000fc80000011602 */
[----:B------:R-:W-:-:S04]  /*3bc0*/  LOP3.LUT R0, R0, R3, RZ, 0xfc, !PT ;  /* 0x0000000300007212 */ /* 0x000fc800078efcff */
[----:B------:R-:W-:Y:S02]  /*3bd0*/  PRMT R8, R0, 0x7610, R8 ;  /* 0x0000761000087816 */ /* 0x000fe40000000008 */
.L_x_93:
[----:B------:R-:W-:Y:S05]  /*3be0*/  BSYNC B0 ;  /* 0x0000000000007941 */ /* 0x000fea0003800000 */
.L_x_92:
[----:B------:R0:W-:Y:S01]  /*3bf0*/  STG.E.U8 [R16.64], R8 ;  /* 0x0000000810007986 */ /* 0x0001e2000c101124 */
[----:B------:R-:W-:Y:S05]  /*3c00*/  BRA `(.L_x_72) ;  /* 0x0000049000007947 */ /* 0x000fea0003800000 */
.L_x_90:
        /* <DEDUP_REMOVED lines=17> */
.L_x_97:
[----:B------:R-:W-:-:S04]  /*3d20*/  LOP3.LUT R2, R23, 0x80000000, RZ, 0xc0, !PT ;  /* 0x8000000017027812 */ /* 0x000fc800078ec0ff */
[----:B------:R-:W-:-:S04]  /*3d30*/  SHF.R.U32.HI R3, RZ, 0x18, R2 ;  /* 0x00000018ff037819 */ /* 0x000fc80000011602 */
[----:B------:R-:W-:-:S04]  /*3d40*/  LOP3.LUT R0, R0, R3, RZ, 0xfc, !PT ;  /* 0x0000000300007212 */ /* 0x000fc800078efcff */
[----:B------:R-:W-:Y:S02]  /*3d50*/  PRMT R8, R0, 0x7610, R8 ;  /* 0x0000761000087816 */ /* 0x000fe40000000008 */
.L_x_96:
[----:B------:R-:W-:Y:S05]  /*3d60*/  BSYNC B0 ;  /* 0x0000000000007941 */ /* 0x000fea0003800000 */
.L_x_95:
[----:B------:R0:W-:Y:S01]  /*3d70*/  STG.E.U8 [R16.64], R8 ;  /* 0x0000000810007986 */ /* 0x0001e2000c101124 */
[----:B------:R-:W-:Y:S05]  /*3d80*/  BRA `(.L_x_72) ;  /* 0x0000031000007947 */ /* 0x000fea0003800000 */
.L_x_89:
[----:B------:R-:W-:-:S13]  /*3d90*/  ISETP.NE.AND P0, PT, R0, 0x1c, PT ;  /* 0x0000001c0000780c */ /* 0x000fda0003f05270 */
[----:B------:R-:W-:Y:S05]  /*3da0*/  @!P0 BRA `(.L_x_98) ;  /* 0x000002c000008947 */ /* 0x000fea0003800000 */
[----:B------:R-:W-:-:S13]  /*3db0*/  ISETP.NE.AND P0, PT, R0, 0x1d, PT ;  /* 0x0000001d0000780c */ /* 0x000fda0003f05270 */
[----:B------:R-:W-:Y:S05]  /*3dc0*/  @!P0 BRA `(.L_x_99) ;  /* 0x0000026000008947 */ /* 0x000fea0003800000 */
[----:B------:R-:W-:-:S13]  /*3dd0*/  ISETP.NE.AND P0, PT, R0, 0x2c, PT ;  /* 0x0000002c0000780c */ /* 0x000fda0003f05270 */
[----:B------:R-:W-:Y:S05]  /*3de0*/  @P0 BRA `(.L_x_71) ;  /* 0x0000010000000947 */ /* 0x000fea0003800000 */
[----:B------:R-:W-:Y:S01]  /*3df0*/  PRMT R23, RZ, 0x5410, R23 ;  /* 0x00005410ff177816 */ /* 0x000fe20000000017 */
[----:B------:R-:W-:Y:S01]  /*3e00*/  IMAD.MOV.U32 R3, RZ, RZ, 0xff ;  /* 0x000000ffff037424 */ /* 0x000fe200078e00ff */
[----:B------:R-:W-:Y:S02]  /*3e10*/  PLOP3.LUT P0, PT, PT, PT, PT, 0x80, 0x0 ;  /* 0x000000000000781c */ /* 0x000fe40003f0f070 */
[----:B------:R-:W-:-:S04]  /*3e20*/  SHF.R.U32.HI R4, RZ, 0x17, R23 ;  /* 0x00000017ff047819 */ /* 0x000fc80000011617 */
[----:B------:R-:W-:-:S04]  /*3e30*/  LOP3.LUT R2, R4, 0xff, RZ, 0xc0, !PT ;  /* 0x000000ff04027812 */ /* 0x000fc800078ec0ff */
[----:B------:R-:W-:-:S13]  /*3e40*/  ISETP.NE.AND P2, PT, R2, 0xff, PT ;  /* 0x000000ff0200780c */ /* 0x000fda0003f45270 */
[--C-:B------:R-:W-:Y:S02]  /*3e50*/  @P2 SHF.R.U32.HI R0, RZ, 0x16, R23.reuse ;  /* 0x00000016ff002819 */ /* 0x100fe40000011617 */
[----:B------:R-:W-:Y:S02]  /*3e60*/  @P2 LOP3.LUT P1, RZ, R2, 0x3fffff, R23, 0xf8, !PT ;  /* 0x003fffff02ff2812 */ /* 0x000fe4000782f817 */
[----:B------:R-:W-:-:S04]  /*3e70*/  @P2 LOP3.LUT R0, R0, 0x1, RZ, 0xc0, !PT ;  /* 0x0000000100002812 */ /* 0x000fc800078ec0ff */
[----:B------:R-:W-:Y:S02]  /*3e80*/  @P2 ISETP.EQ.U32.AND P1, PT, R0, 0x1, P1 ;  /* 0x000000010000280c */ /* 0x000fe40000f22070 */
[----:B------:R-:W-:Y:S02]  /*3e90*/  @P2 IADD3 R0, R4, 0x1, RZ ;  /* 0x0000000104002810 */ /* 0x000fe40007ffe0ff */
[----:B------:R-:W-:-:S13]  /*3ea0*/  @P2 PLOP3.LUT P0, PT, P1, PT, PT, 0x80, 0x0 ;  /* 0x000000000000281c */ /* 0x000fda0000f0f070 */
[----:B------:R-:W-:-:S04]  /*3eb0*/  @!P0 IMAD.MOV R0, RZ, RZ, R4 ;  /* 0x000000ffff008224 */ /* 0x000fc800078e0204 */
[----:B------:R-:W-:-:S05]  /*3ec0*/  @P2 IMAD.MOV.U32 R3, RZ, RZ, R0 ;  /* 0x000000ffff032224 */ /* 0x000fca00078e0000 */
[----:B------:R0:W-:Y:S01]  /*3ed0*/  STG.E.U8 [R16.64], R3 ;  /* 0x0000000310007986 */ /* 0x0001e2000c101124 */
[----:B------:R-:W-:Y:S05]  /*3ee0*/  BRA `(.L_x_72) ;  /* 0x000001b000007947 */ /* 0x000fea0003800000 */
.L_x_71:
        /* <DEDUP_REMOVED lines=19> */
[----:B------:R-:W-:Y:S05]  /*4020*/  BRA `(.L_x_72) ;  /* 0x0000007000007947 */ /* 0x000fea0003800000 */
.L_x_99:
[----:B------:R-:W-:-:S06]  /*4030*/  PRMT R2, RZ, 0x5410, R23 ;  /* 0x00005410ff027816 */ /* 0x000fcc0000000017 */
[----:B------:R-:W0:Y:S02]  /*4040*/  F2I.U64.TRUNC R2, R2 ;  /* 0x0000000200027311 */ /* 0x000e24000020d800 */
[----:B0-----:R0:W-:Y:S01]  /*4050*/  STG.E.64 [R16.64], R2 ;  /* 0x0000000210007986 */ /* 0x0011e2000c101b24 */
[----:B------:R-:W-:Y:S05]  /*4060*/  BRA `(.L_x_72) ;  /* 0x0000003000007947 */ /* 0x000fea0003800000 */
.L_x_98:
[----:B------:R-:W-:-:S06]  /*4070*/  PRMT R23, RZ, 0x5410, R23 ;  /* 0x00005410ff177816 */ /* 0x000fcc0000000017 */
[----:B------:R-:W0:Y:S02]  /*4080*/  F2I.FTZ.U32.TRUNC.NTZ R23, R23 ;  /* 0x0000001700177305 */ /* 0x000e24000021f000 */
[----:B0-----:R0:W-:Y:S02]  /*4090*/  STG.E [R16.64], R23 ;  /* 0x0000001710007986 */ /* 0x0011e4000c101924 */
.L_x_72:
[----:B------:R-:W-:-:S05]  /*40a0*/  IMAD R18, R19, 0x200, R18 ;  /* 0x0000020013127824 */ /* 0x000fca00078e0212 */
[----:B0-----:R-:W-:Y:S02]  /*40b0*/  IADD3 R23, R18, 0x80, RZ ;  /* 0x0000008012177810 */ /* 0x001fe40007ffe0ff */
.L_x_1:
[----:B------:R-:W-:Y:S05]  /*40c0*/  BSYNC B6 ;  /* 0x0000000000067941 */ /* 0x000fea0003800000 */
.L_x_0:
[----:B------:R-:W-:Y:S01]  /*40d0*/  ISETP.GE.AND P0, PT, R23, c[0x0][0x160], PT ;  /* 0x0000580017007a0c */ /* 0x000fe20003f06270 */
[----:B------:R-:W-:-:S12]  /*40e0*/  BSSY B6, `(.L_x_100) ;  /* 0x000080a000067945 */ /* 0x000fd80003800000 */
[----:B------:R-:W-:Y:S05]  /*40f0*/  @P0 BRA `(.L_x_101) ;  /* 0x0000808000000947 */ /* 0x000fea0003800000 */
[----:B------:R-:W-:Y:S01]  /*4100*/  ISETP.NE.AND P0, PT, RZ, c[0x0][0x168], PT ;  /* 0x00005a00ff007a0c */ /* 0x000fe20003f05270 */
[----:B------:R-:W-:Y:S02]  /*4110*/  IMAD.MOV.U32 R18, RZ, RZ, RZ ;  /* 0x000000ffff127224 */ /* 0x000fe400078e00ff */
[----:B------:R-:W-:Y:S02]  /*4120*/  IMAD.MOV.U32 R0, RZ, RZ, RZ ;  /* 0x000000ffff007224 */ /* 0x000fe400078e00ff */
[----:B------:R-:W-:-:S08]  /*4130*/  IMAD.MOV.U32 R16, RZ, RZ, RZ ;  /* 0x000000ffff107224 */ /* 0x000fd000078e00ff */
[----:B------:R-:W-:Y:S05]  /*4140*/  @!P0 BRA `(.L_x_102) ;  /* 0x00000fa000008947 */ /* 0x000fea0003800000 */
[----:B------:R-:W-:Y:S02]  /*4150*/  IMAD.MOV.U32 R22, RZ, RZ, RZ ;  /* 0x000000ffff167224 */ /* 0x000fe400078e00ff */
[----:B------:R-:W-:Y:S02]  /*4160*/  IMAD.MOV.U32 R0, RZ, RZ, 0x1 ;  /* 0x00000001ff007424 */ /* 0x000fe400078e00ff */
[----:B------:R-:W-:-:S03]  /*4170*/  IMAD.HI.U32 R2, R23, c[0x0][0x170], R22 ;  /* 0x00005c0017027a27 */ /* 0x000fc600078e0016 */
[----:B------:R-:W-:Y:S02]  /*4180*/  ISETP.NE.AND P0, PT, R0, c[0x0][0x168], PT ;  /* 0x00005a0000007a0c */ /* 0x000fe40003f05270 */
[----:B------:R-:W-:-:S05]  /*4190*/  SHF.R.U32.HI R3, RZ, c[0x0][0x174], R2 ;  /* 0x00005d00ff037a19 */ /* 0x000fca0000011602 */
[----:B------:R-:W-:-:S04]  /*41a0*/  IMAD.MOV R18, RZ, RZ, -R3 ;  /* 0x000000ffff127224 */ /* 0x000fc800078e0a03 */
[----:B------:R-:W-:-:S04]  /*41b0*/  IMAD R18, R18, c[0x0][0x16c], R23 ;  /* 0x00005b0012127a24 */ /* 0x000fc800078e0217 */
[C---:B------:R-:W-:Y:S02]  /*41c0*/  IMAD R16, R18.reuse, c[0x0][0x298], RZ ;  /* 0x0000a60012107a24 */ /* 0x040fe400078e02ff */
[C---:B------:R-:W-:Y:S02]  /*41d0*/  IMAD R0, R18.reuse, c[0x0][0x29c], RZ ;  /* 0x0000a70012007a24 */ /* 0x040fe400078e02ff */
[----:B------:R-:W-:Y:S01]  /*41e0*/  IMAD R18, R18, c[0x0][0x2a0], RZ ;  /* 0x0000a80012127a24 */ /* 0x000fe200078e02ff */
        /* <DEDUP_REMOVED lines=240> */
.L_x_102:
        /* <DEDUP_REMOVED lines=21> */
.L_x_106:
[----:B------:R-:W2:Y:S02]  /*5240*/  LDG.E.U8 R2, [R2.64] ;  /* 0x0000002402027981 */ /* 0x000ea4000c1e1100 */
[----:B--2---:R-:W0:Y:S02]  /*5250*/  I2F.U16 R0, R2 ;  /* 0x0000000200007306 */ /* 0x004e240000101000 */
[----:B0-----:R-:W-:-:S04]  /*5260*/  F2FP.BF16.PACK_AB R0, RZ, R0 ;  /* 0x00000000ff00723e */ /* 0x001fc800000010ff */
[----:B------:R-:W-:Y:S01]  /*5270*/  PRMT R19, R0, 0x7610, R19 ;  /* 0x0000761000137816 */ /* 0x000fe20000000013 */
[----:B------:R-:W-:Y:S05]  /*5280*/  BRA `(.L_x_108) ;  /* 0x00000f0000007947 */ /* 0x000fea0003800000 */
.L_x_105:
        /* <DEDUP_REMOVED lines=11> */
.L_x_110:
[----:B------:R-:W2:Y:S02]  /*5340*/  LDG.E R2, [R2.64] ;  /* 0x0000002402027981 */ /* 0x000ea4000c1e1900 */
[----:B--2---:R-:W0:Y:S02]  /*5350*/  I2F R0, R2 ;  /* 0x0000000200007306 */ /* 0x004e240000201400 */
[----:B0-----:R-:W-:-:S04]  /*5360*/  F2FP.BF16.PACK_AB R0, RZ, R0 ;  /* 0x00000000ff00723e */ /* 0x001fc800000010ff */
[----:B------:R-:W-:Y:S01]  /*5370*/  PRMT R19, R0, 0x7610, R19 ;  /* 0x0000761000137816 */ /* 0x000fe20000000013 */
[----:B------:R-:W-:Y:S05]  /*5380*/  BRA `(.L_x_108) ;  /* 0x00000e0000007947 */ /* 0x000fea0003800000 */
.L_x_109:
[----:B------:R-:W2:Y:S02]  /*5390*/  LDG.E.U16 R2, [R2.64] ;  /* 0x0000002402027981 */ /* 0x000ea4000c1e1500 */
[----:B--2---:R-:W0:Y:S02]  /*53a0*/  I2F.S16 R0, R2 ;  /* 0x0000000200007306 */ /* 0x004e240000101400 */
[----:B0-----:R-:W-:-:S04]  /*53b0*/  F2FP.BF16.PACK_AB R0, RZ, R0 ;  /* 0x00000000ff00723e */ /* 0x001fc800000010ff */
[----:B------:R-:W-:Y:S01]  /*53c0*/  PRMT R19, R0, 0x7610, R19 ;  /* 0x0000761000137816 */ /* 0x000fe20000000013 */
[----:B------:R-:W-:Y:S05]  /*53d0*/  BRA `(.L_x_108) ;  /* 0x00000db000007947 */ /* 0x000fea0003800000 */
.L_x_104:
        /* <DEDUP_REMOVED lines=9> */
.L_x_112:
[----:B------:R-:W2:Y:S02]  /*5470*/  LDG.E.U16 R0, [R2.64] ;  /* 0x0000002402007981 */ /* 0x000ea4000c1e1500 */
[----:B--2---:R-:W-:-:S05]  /*5480*/  HADD2.F32 R0, -RZ, R0.H0_H0 ;  /* 0x20000000ff007230 */ /* 0x004fca0000004100 */
[----:B------:R-:W-:-:S04]  /*5490*/  F2FP.BF16.PACK_AB R0, RZ, R0 ;  /* 0x00000000ff00723e */ /* 0x000fc800000010ff */
[----:B------:R-:W-:Y:S01]  /*54a0*/  PRMT R19, R0, 0x7610, R19 ;  /* 0x0000761000137816 */ /* 0x000fe20000000013 */
[----:B------:R-:W-:Y:S05]  /*54b0*/  BRA `(.L_x_108) ;  /* 0x00000cd000007947 */ /* 0x000fea0003800000 */
.L_x_111:
        /* <DEDUP_REMOVED lines=9> */
.L_x_114:
[----:B------:R-:W2:Y:S02]  /*5550*/  LDG.E.U16 R2, [R2.64] ;  /* 0x0000002402027981 */ /* 0x000ea4000c1e1500 */
[----:B--2---:R-:W-:-:S05]  /*5560*/  HADD2.F32 R0, -RZ, R2.H0_H0 ;  /* 0x20000002ff007230 */ /* 0x004fca0000004100 */
[----:B------:R-:W-:-:S04]  /*5570*/  F2FP.BF16.PACK_AB R0, RZ, R0 ;  /* 0x00000000ff00723e */ /* 0x000fc800000010ff */
[----:B------:R-:W-:Y:S01]  /*5580*/  PRMT R19, R0, 0x7610, R19 ;  /* 0x0000761000137816 */ /* 0x000fe20000000013 */
[----:B------:R-:W-:Y:S05]  /*5590*/  BRA `(.L_x_108) ;  /* 0x00000bf000007947 */ /* 0x000fea0003800000 */
.L_x_113:
[----:B------:R-:W2:Y:S02]  /*55a0*/  LDG.E.64 R2, [R2.64] ;  /* 0x0000002402027981 */ /* 0x000ea4000c1e1b00 */
[----:B--2---:R-:W0:Y:S01]  /*55b0*/  F2F.F32.F64 R0, R2 ;  /* 0x0000000200007310 */ /* 0x004e220000301000 */
[----:B------:R-:W0:-:S14]  /*55c0*/  DSETP.GEU.AND P0, PT, |R2|, c[0x2][0x0], PT ;  /* 0x008000000200762a */ /* 0x000e1c0003f0e200 */
[----:B0-----:R-:W-:-:S05]  /*55d0*/  @!P0 FMUL R0, R0, 1.175494350822287508e-38 ;  /* 0x0080000000008820 */ /* 0x001fca0000400000 */
[----:B------:R-:W-:-:S04]  /*55e0*/  F2FP.BF16.PACK_AB R0, RZ, R0 ;  /* 0x00000000ff00723e */ /* 0x000fc800000010ff */
[----:B------:R-:W-:Y:S01]  /*55f0*/  PRMT R19, R0, 0x7610, R19 ;  /* 0x0000761000137816 */ /* 0x000fe20000000013 */
[----:B------:R-:W-:Y:S05]  /*5600*/  BRA `(.L_x_108) ;  /* 0x00000b8000007947 */ /* 0x000fea0003800000 */
.L_x_103:
        /* <DEDUP_REMOVED lines=14> */
.L_x_117:
[----:B------:R-:W2:Y:S02]  /*56f0*/  LDG.E.64 R2, [R2.64] ;  /* 0x0000002402027981 */ /* 0x000ea4000c1e1b00 */
[----:B--2---:R-:W0:Y:S01]  /*5700*/  F2F.F32.F64 R0, R2 ;  /* 0x0000000200007310 */ /* 0x004e220000301000 */
[----:B------:R-:W0:-:S14]  /*5710*/  DSETP.GEU.AND P0, PT, |R2|, c[0x2][0x0], PT ;  /* 0x008000000200762a */ /* 0x000e1c0003f0e200 */
[----:B0-----:R-:W-:-:S05]  /*5720*/  @!P0 FMUL R0, R0, 1.175494350822287508e-38 ;  /* 0x0080000000008820 */ /* 0x001fca0000400000 */
[----:B------:R-:W-:-:S04]  /*5730*/  F2FP.BF16.PACK_AB R0, RZ, R0 ;  /* 0x00000000ff00723e */ /* 0x000fc800000010ff */
[----:B------:R-:W-:Y:S01]  /*5740*/  PRMT R19, R0, 0x7610, R19 ;  /* 0x0000761000137816 */ /* 0x000fe20000000013 */
[----:B------:R-:W-:Y:S05]  /*5750*/  BRA `(.L_x_108) ;  /* 0x00000a3000007947 */ /* 0x000fea0003800000 */
.L_x_116:
        /* <DEDUP_REMOVED lines=28> */
.L_x_119:
        /* <DEDUP_REMOVED lines=15> */
.L_x_118:
[----:B------:R0:W5:Y:S01]  /*5a10*/  LDG.E.U16 R19, [R2.64] ;  /* 0x0000002402137981 */ /* 0x000162000c1e1500 */
[----:B------:R-:W-:Y:S05]  /*5a20*/  BRA `(.L_x_108) ;  /* 0x0000076000007947 */ /* 0x000fea0003800000 */
.L_x_115:
        /* <DEDUP_REMOVED lines=12> */
.L_x_122:
        /* <DEDUP_REMOVED lines=21> */
.L_x_126:
[----:B------:R-:W-:Y:S05]  /*5c40*/  BSYNC B1 ;  /* 0x0000000000017941 */ /* 0x000fea0003800000 */
.L_x_125:
[----:B------:R-:W-:Y:S01]  /*5c50*/  LEA R3, R0, 0x3b800000, 0x17 ;  /* 0x3b80000000037811 */ /* 0x000fe200078eb8ff */
[----:B------:R-:W-:-:S05]  /*5c60*/  IMAD.SHL.U32 R0, R2, 0x100000, RZ ;  /* 0x0010000002007824 */ /* 0x000fca00078e00ff */
[----:B------:R-:W-:Y:S02]  /*5c70*/  LOP3.LUT R0, R3, R0, R4, 0xfe, !PT ;  /* 0x0000000003007212 */ /* 0x000fe400078efe04 */
.L_x_124:
[----:B------:R-:W-:Y:S05]  /*5c80*/  BSYNC B0 ;  /* 0x0000000000007941 */ /* 0x000fea0003800000 */
.L_x_123:
[----:B------:R-:W-:-:S04]  /*5c90*/  F2FP.BF16.PACK_AB R0, RZ, R0 ;  /* 0x00000000ff00723e */ /* 0x000fc800000010ff */
[----:B------:R-:W-:Y:S01]  /*5ca0*/  PRMT R19, R0, 0x7610, R19 ;  /* 0x0000761000137816 */ /* 0x000fe20000000013 */
[----:B------:R-:W-:Y:S05]  /*5cb0*/  BRA `(.L_x_108) ;  /* 0x000004d000007947 */ /* 0x000fea0003800000 */
.L_x_121:
        /* <DEDUP_REMOVED lines=21> */
.L_x_130:
[----:B------:R-:W-:Y:S05]  /*5e10*/  BSYNC B1 ;  /* 0x0000000000017941 */ /* 0x000fea0003800000 */
.L_x_129:
[----:B------:R-:W-:Y:S01]  /*5e20*/  LEA R3, R0, 0x37800000, 0x17 ;  /* 0x3780000000037811 */ /* 0x000fe200078eb8ff */
[----:B------:R-:W-:-:S05]  /*5e30*/  IMAD.SHL.U32 R0, R2, 0x200000, RZ ;  /* 0x0020000002007824 */ /* 0x000fca00078e00ff */
[----:B------:R-:W-:Y:S02]  /*5e40*/  LOP3.LUT R0, R3, R0, R4, 0xfe, !PT ;  /* 0x0000000003007212 */ /* 0x000fe400078efe04 */
.L_x_128:
[----:B------:R-:W-:Y:S05]  /*5e50*/  BSYNC B0 ;  /* 0x0000000000007941 */ /* 0x000fea0003800000 */
.L_x_127:
[----:B------:R-:W-:-:S04]  /*5e60*/  F2FP.BF16.PACK_AB R0, RZ, R0 ;  /* 0x00000000ff00723e */ /* 0x000fc800000010ff */
[----:B------:R-:W-:Y:S01]  /*5e70*/  PRMT R19, R0, 0x7610, R19 ;  /* 0x0000761000137816 */ /* 0x000fe20000000013 */
[----:B------:R-:W-:Y:S05]  /*5e80*/  BRA `(.L_x_108) ;  /* 0x0000030000007947 */ /* 0x000fea0003800000 */
.L_x_120:
        /* <DEDUP_REMOVED lines=14> */
.L_x_134:
[----:B------:R-:W-:Y:S05]  /*5f70*/  BSYNC B0 ;  /* 0x0000000000007941 */ /* 0x000fea0003800000 */
.L_x_133:
[----:B------:R-:W-:-:S04]  /*5f80*/  F2FP.BF16.PACK_AB R0, RZ, R0 ;  /* 0x00000000ff00723e */ /* 0x000fc800000010ff */
[----:B------:R-:W-:Y:S01]  /*5f90*/  PRMT R19, R0, 0x7610, R19 ;  /* 0x0000761000137816 */ /* 0x000fe20000000013 */
[----:B------:R-:W-:Y:S05]  /*5fa0*/  BRA `(.L_x_108) ;  /* 0x000001e000007947 */ /* 0x000fea0003800000 */
.L_x_107:
        /* <DEDUP_REMOVED lines=21> */
.L_x_132:
[----:B------:R-:W2:Y:S02]  /*6100*/  LDG.E.64 R2, [R2.64] ;  /* 0x0000002402027981 */ /* 0x000ea4000c1e1b00 */
[----:B--2---:R-:W0:Y:S02]  /*6110*/  I2F.U64 R0, R2 ;  /* 0x0000000200007312 */ /* 0x004e240000301000 */
[----:B0-----:R-:W-:-:S04]  /*6120*/  F2FP.BF16.PACK_AB R0, RZ, R0 ;  /* 0x00000000ff00723e */ /* 0x001fc800000010ff */
[----:B------:R-:W-:Y:S01]  /*6130*/  PRMT R19, R0, 0x7610, R19 ;  /* 0x0000761000137816 */ /* 0x000fe20000000013 */
[----:B------:R-:W-:Y:S05]  /*6140*/  BRA `(.L_x_108) ;  /* 0x0000004000007947 */ /* 0x000fea0003800000 */
.L_x_131:
[----:B------:R-:W2:Y:S02]  /*6150*/  LDG.E R2, [R2.64] ;  /* 0x0000002402027981 */ /* 0x000ea4000c1e1900 */
[----:B--2---:R-:W0:Y:S02]  /*6160*/  I2F.U32 R0, R2 ;  /* 0x0000000200007306 */ /* 0x004e240000201000 */
[----:B0-----:R-:W-:-:S04]  /*6170*/  F2FP.BF16.PACK_AB R0, RZ, R0 ;  /* 0x00000000ff00723e */ /* 0x001fc800000010ff */
[----:B------:R-:W-:Y:S02]  /*6180*/  PRMT R19, R0, 0x7610, R19 ;  /* 0x0000761000137816 */ /* 0x000fe40000000013 */
.L_x_108:
        /* <DEDUP_REMOVED lines=18> */
.L_x_138:
[----:B------:R-:W2:Y:S02]  /*62b0*/  LDG.E.U8 R2, [R2.64] ;  /* 0x0000002402027981 */ /* 0x000ea4000c1e1100 */
[----:B--2---:R-:W0:Y:S02]  /*62c0*/  I2F.U16 R0, R2 ;  /* 0x0000000200007306 */ /* 0x004e240000101000 */
[----:B0-----:R-:W-:Y:S01]  /*62d0*/  F2FP.BF16.PACK_AB R0, RZ, R0 ;  /* 0x00000000ff00723e */ /* 0x001fe200000010ff */
[----:B------:R-:W-:Y:S05]  /*62e0*/  BRA `(.L_x_140) ;  /* 0x00000e3000007947 */ /* 0x000fea0003800000 */
.L_x_137:
        /* <DEDUP_REMOVED lines=10> */
.L_x_142:
[----:B------:R-:W2:Y:S02]  /*6390*/  LDG.E R2, [R2.64] ;  /* 0x0000002402027981 */ /* 0x000ea4000c1e1900 */
[----:B--2---:R-:W0:Y:S02]  /*63a0*/  I2F R0, R2 ;  /* 0x0000000200007306 */ /* 0x004e240000201400 */
[----:B0-----:R-:W-:Y:S01]  /*63b0*/  F2FP.BF16.PACK_AB R0, RZ, R0 ;  /* 0x00000000ff00723e */ /* 0x001fe200000010ff */
[----:B------:R-:W-:Y:S05]  /*63c0*/  BRA `(.L_x_140) ;  /* 0x00000d5000007947 */ /* 0x000fea0003800000 */
.L_x_141:
[----:B------:R-:W2:Y:S02]  /*63d0*/  LDG.E.U16 R2, [R2.64] ;  /* 0x0000002402027981 */ /* 0x000ea4000c1e1500 */
[----:B--2---:R-:W0:Y:S02]  /*63e0*/  I2F.S16 R0, R2 ;  /* 0x0000000200007306 */ /* 0x004e240000101400 */
[----:B0-----:R-:W-:Y:S01]  /*63f0*/  F2FP.BF16.PACK_AB R0, RZ, R0 ;  /* 0x00000000ff00723e */ /* 0x001fe200000010ff */
[----:B------:R-:W-:Y:S05]  /*6400*/  BRA `(.L_x_140) ;  /* 0x00000d1000007947 */ /* 0x000fea0003800000 */
.L_x_136:
        /* <DEDUP_REMOVED lines=9> */
.L_x_144:
[----:B------:R-:W2:Y:S02]  /*64a0*/  LDG.E.U16 R0, [R2.64] ;  /* 0x0000002402007981 */ /* 0x000ea4000c1e1500 */
[----:B--2---:R-:W-:-:S05]  /*64b0*/  HADD2.F32 R0, -RZ, R0.H0_H0 ;  /* 0x20000000ff007230 */ /* 0x004fca0000004100 */
[----:B------:R-:W-:Y:S01]  /*64c0*/  F2FP.BF16.PACK_AB R0, RZ, R0 ;  /* 0x00000000ff00723e */ /* 0x000fe200000010ff */
[----:B------:R-:W-:Y:S05]  /*64d0*/  BRA `(.L_x_140) ;  /* 0x00000c4000007947 */ /* 0x000fea0003800000 */
.L_x_143:
        /* <DEDUP_REMOVED lines=9> */
.L_x_146:
[----:B------:R-:W2:Y:S02]  /*6570*/  LDG.E.U16 R2, [R2.64] ;  /* 0x0000002402027981 */ /* 0x000ea4000c1e1500 */
[----:B--2---:R-:W-:-:S05]  /*6580*/  HADD2.F32 R0, -RZ, R2.H0_H0 ;  /* 0x20000002ff007230 */ /* 0x004fca0000004100 */
[----:B------:R-:W-:Y:S01]  /*6590*/  F2FP.BF16.PACK_AB R0, RZ, R0 ;  /* 0x00000000ff00723e */ /* 0x000fe200000010ff */
[----:B------:R-:W-:Y:S05]  /*65a0*/  BRA `(.L_x_140) ;  /* 0x00000b7000007947 */ /* 0x000fea0003800000 */
.L_x_145:
[----:B------:R-:W2:Y:S02]  /*65b0*/  LDG.E.64 R2, [R2.64] ;  /* 0x0000002402027981 */ /* 0x000ea4000c1e1b00 */
[----:B--2---:R-:W0:Y:S01]  /*65c0*/  F2F.F32.F64 R0, R2 ;  /* 0x0000000200007310 */ /* 0x004e220000301000 */
[----:B------:R-:W0:-:S14]  /*65d0*/  DSETP.GEU.AND P0, PT, |R2|, c[0x2][0x0], PT ;  /* 0x008000000200762a */ /* 0x000e1c0003f0e200 */
[----:B0-----:R-:W-:-:S05]  /*65e0*/  @!P0 FMUL R0, R0, 1.175494350822287508e-38 ;  /* 0x0080000000008820 */ /* 0x001fca0000400000 */
[----:B------:R-:W-:Y:S01]  /*65f0*/  F2FP.BF16.PACK_AB R0, RZ, R0 ;  /* 0x00000000ff00723e */ /* 0x000fe200000010ff */
[----:B------:R-:W-:Y:S05]  /*6600*/  BRA `(.L_x_140) ;  /* 0x00000b1000007947 */ /* 0x000fea0003800000 */
.L_x_135:
        /* <DEDUP_REMOVED lines=13> */
.L_x_149:
[----:B------:R-:W2:Y:S02]  /*66e0*/  LDG.E.64 R2, [R2.64] ;  /* 0x0000002402027981 */ /* 0x000ea4000c1e1b00 */
[----:B--2---:R-:W0:Y:S01]  /*66f0*/  F2F.F32.F64 R0, R2 ;  /* 0x0000000200007310 */ /* 0x004e220000301000 */
[----:B------:R-:W0:-:S14]  /*6700*/  DSETP.GEU.AND P0, PT, |R2|, c[0x2][0x0], PT ;  /* 0x008000000200762a */ /* 0x000e1c0003f0e200 */
[----:B0-----:R-:W-:-:S05]  /*6710*/  @!P0 FMUL R0, R0, 1.175494350822287508e-38 ;  /* 0x0080000000008820 */ /* 0x001fca0000400000 */
[----:B------:R-:W-:Y:S01]  /*6720*/  F2FP.BF16.PACK_AB R0, RZ, R0 ;  /* 0x00000000ff00723e */ /* 0x000fe200000010ff */
[----:B------:R-:W-:Y:S05]  /*6730*/  BRA `(.L_x_140) ;  /* 0x000009e000007947 */ /* 0x000fea0003800000 */
.L_x_148:
        /* <DEDUP_REMOVED lines=28> */
.L_x_151:
        /* <DEDUP_REMOVED lines=15> */
.L_x_150:
[----:B------:R0:W5:Y:S01]  /*69f0*/  LDG.E.U16 R0, [R2.64] ;  /* 0x0000002402007981 */ /* 0x000162000c1e1500 */
[----:B------:R-:W-:Y:S05]  /*6a00*/  BRA `(.L_x_140) ;  /* 0x0000071000007947 */ /* 0x000fea0003800000 */
.L_x_147:
        /* <DEDUP_REMOVED lines=12> */
.L_x_154:
        /* <DEDUP_REMOVED lines=21> */
.L_x_158:
[----:B------:R-:W-:Y:S05]  /*6c20*/  BSYNC B1 ;  /* 0x0000000000017941 */ /* 0x000fea0003800000 */
.L_x_157:
[----:B------:R-:W-:Y:S01]  /*6c30*/  LEA R3, R0, 0x3b800000, 0x17 ;  /* 0x3b80000000037811 */ /* 0x000fe200078eb8ff */
[----:B------:R-:W-:-:S05]  /*6c40*/  IMAD.SHL.U32 R0, R2, 0x100000, RZ ;  /* 0x0010000002007824 */ /* 0x000fca00078e00ff */
[----:B------:R-:W-:Y:S02]  /*6c50*/  LOP3.LUT R0, R3, R0, R4, 0xfe, !PT ;  /* 0x0000000003007212 */ /* 0x000fe400078efe04 */
.L_x_156:
[----:B------:R-:W-:Y:S05]  /*6c60*/  BSYNC B0 ;  /* 0x0000000000007941 */ /* 0x000fea0003800000 */
.L_x_155:
[----:B------:R-:W-:Y:S01]  /*6c70*/  F2FP.BF16.PACK_AB R0, RZ, R0 ;  /* 0x00000000ff00723e */ /* 0x000fe200000010ff */
[----:B------:R-:W-:Y:S05]  /*6c80*/  BRA `(.L_x_140) ;  /* 0x0000049000007947 */ /* 0x000fea0003800000 */
.L_x_153:
        /* <DEDUP_REMOVED lines=21> */
.L_x_162:
[----:B------:R-:W-:Y:S05]  /*6de0*/  BSYNC B1 ;  /* 0x0000000000017941 */ /* 0x000fea0003800000 */
.L_x_161:
[----:B------:R-:W-:Y:S01]  /*6df0*/  LEA R3, R0, 0x37800000, 0x17 ;  /* 0x3780000000037811 */ /* 0x000fe200078eb8ff */
[----:B------:R-:W-:-:S05]  /*6e00*/  IMAD.SHL.U32 R0, R2, 0x200000, RZ ;  /* 0x0020000002007824 */ /* 0x000fca00078e00ff */
[----:B------:R-:W-:Y:S02]  /*6e10*/  LOP3.LUT R0, R3, R0, R4, 0xfe, !PT ;  /* 0x0000000003007212 */ /* 0x000fe400078efe04 */
.L_x_160:
[----:B------:R-:W-:Y:S05]  /*6e20*/  BSYNC B0 ;  /* 0x0000000000007941 */ /* 0x000fea0003800000 */
.L_x_159:
[----:B------:R-:W-:Y:S01]  /*6e30*/  F2FP.BF16.PACK_AB R0, RZ, R0 ;  /* 0x00000000ff00723e */ /* 0x000fe200000010ff */
[----:B------:R-:W-:Y:S05]  /*6e40*/  BRA `(.L_x_140) ;  /* 0x000002d000007947 */ /* 0x000fea0003800000 */
.L_x_152:
        /* <DEDUP_REMOVED lines=14> */
.L_x_166:
[----:B------:R-:W-:Y:S05]  /*6f30*/  BSYNC B0 ;  /* 0x0000000000007941 */ /* 0x000fea0003800000 */
.L_x_165:
[----:B------:R-:W-:Y:S01]  /*6f40*/  F2FP.BF16.PACK_AB R0, RZ, R0 ;  /* 0x00000000ff00723e */ /* 0x000fe200000010ff */
[----:B------:R-:W-:Y:S05]  /*6f50*/  BRA `(.L_x_140) ;  /* 0x000001c000007947 */ /* 0x000fea0003800000 */
.L_x_139:
        /* <DEDUP_REMOVED lines=21> */
.L_x_164:
[----:B------:R-:W2:Y:S02]  /*70b0*/  LDG.E.64 R2, [R2.64] ;  /* 0x0000002402027981 */ /* 0x000ea4000c1e1b00 */
[----:B--2---:R-:W0:Y:S02]  /*70c0*/  I2F.U64 R0, R2 ;  /* 0x0000000200007312 */ /* 0x004e240000301000 */
[----:B0-----:R-:W-:Y:S01]  /*70d0*/  F2FP.BF16.PACK_AB R0, RZ, R0 ;  /* 0x00000000ff00723e */ /* 0x001fe200000010ff */
[----:B------:R-:W-:Y:S05]  /*70e0*/  BRA `(.L_x_140) ;  /* 0x0000003000007947 */ /* 0x000fea0003800000 */
.L_x_163:
[----:B------:R-:W2:Y:S02]  /*70f0*/  LDG.E R2, [R2.64] ;  /* 0x0000002402027981 */ /* 0x000ea4000c1e1900 */
[----:B--2---:R-:W0:Y:S02]  /*7100*/  I2F.U32 R0, R2 ;  /* 0x0000000200007306 */ /* 0x004e240000201000 */
[----:B0-----:R-:W-:-:S06]  /*7110*/  F2FP.BF16.PACK_AB R0, RZ, R0 ;  /* 0x00000000ff00723e */ /* 0x001fcc00000010ff */
.L_x_140:
        /* <DEDUP_REMOVED lines=24> */
.L_x_170:
[----:B------:R-:W-:-:S06]  /*72a0*/  PRMT R3, RZ, 0x5410, R19 ;  /* 0x00005410ff037816 */ /* 0x000fcc0000000013 */
[----:B------:R-:W0:Y:S02]  /*72b0*/  F2I.S64.TRUNC R2, R3 ;  /* 0x0000000300027311 */ /* 0x000e24000020d900 */
[----:B0-----:R0:W-:Y:S01]  /*72c0*/  STG.E.U8 [R16.64], R2 ;  /* 0x0000000210007986 */ /* 0x0011e2000c101124 */
[----:B------:R-:W-:Y:S05]  /*72d0*/  BRA `(.L_x_172) ;  /* 0x00000e4000007947 */ /* 0x000fea0003800000 */
.L_x_169:
        /* <DEDUP_REMOVED lines=10> */
.L_x_174:
[----:B------:R-:W-:-:S06]  /*7380*/  PRMT R19, RZ, 0x5410, R19 ;  /* 0x00005410ff137816 */ /* 0x000fcc0000000013 */
[----:B------:R-:W0:Y:S02]  /*7390*/  F2I.FTZ.TRUNC.NTZ R19, R19 ;  /* 0x0000001300137305 */ /* 0x000e24000021f100 */
[----:B0-----:R0:W-:Y:S01]  /*73a0*/  STG.E [R16.64], R19 ;  /* 0x0000001310007986 */ /* 0x0011e2000c101924 */
[----:B------:R-:W-:Y:S05]  /*73b0*/  BRA `(.L_x_172) ;  /* 0x00000d6000007947 */ /* 0x000fea0003800000 */
.L_x_173:
[----:B------:R-:W-:-:S06]  /*73c0*/  PRMT R19, RZ, 0x5410, R19 ;  /* 0x00005410ff137816 */ /* 0x000fcc0000000013 */
[----:B------:R-:W0:Y:S02]  /*73d0*/  F2I.FTZ.TRUNC.NTZ R19, R19 ;  /* 0x0000001300137305 */ /* 0x000e24000021f100 */
[----:B0-----:R0:W-:Y:S01]  /*73e0*/  STG.E.U16 [R16.64], R19 ;  /* 0x0000001310007986 */ /* 0x0011e2000c101524 */
[----:B------:R-:W-:Y:S05]  /*73f0*/  BRA `(.L_x_172) ;  /* 0x00000d2000007947 */ /* 0x000fea0003800000 */
.L_x_168:
        /* <DEDUP_REMOVED lines=9> */
.L_x_176:
[----:B------:R-:W-:-:S04]  /*7490*/  PRMT R0, RZ, 0x5410, R19 ;  /* 0x00005410ff007816 */ /* 0x000fc80000000013 */
[----:B------:R-:W-:-:S05]  /*74a0*/  F2FP.PACK_AB R0, RZ, R0 ;  /* 0x00000000ff00723e */ /* 0x000fca00000000ff */
[----:B------:R0:W-:Y:S01]  /*74b0*/  STG.E.U16 [R16.64], R0 ;  /* 0x0000000010007986 */ /* 0x0001e2000c101524 */
[----:B------:R-:W-:Y:S05]  /*74c0*/  BRA `(.L_x_172) ;  /* 0x00000c5000007947 */ /* 0x000fea0003800000 */
.L_x_175:
        /* <DEDUP_REMOVED lines=10> */
.L_x_178:
[----:B------:R-:W-:-:S04]  /*7570*/  PRMT R19, RZ, 0x5410, R19 ;  /* 0x00005410ff137816 */ /* 0x000fc80000000013 */
[----:B------:R-:W-:-:S04]  /*7580*/  F2FP.PACK_AB R3, RZ, R19 ;  /* 0x00000013ff03723e */ /* 0x000fc800000000ff */
[----:B------:R-:W-:-:S05]  /*7590*/  PRMT R3, R3, 0x5410, RZ ;  /* 0x0000541003037816 */ /* 0x000fca00000000ff */
[----:B------:R0:W-:Y:S01]  /*75a0*/  STG.E [R16.64], R3 ;  /* 0x0000000310007986 */ /* 0x0001e2000c101924 */
[----:B------:R-:W-:Y:S05]  /*75b0*/  BRA `(.L_x_172) ;  /* 0x00000b6000007947 */ /* 0x000fea0003800000 */
.L_x_177:
[----:B------:R-:W-:-:S05]  /*75c0*/  PRMT R2, RZ, 0x5410, R19 ;  /* 0x00005410ff027816 */ /* 0x000fca0000000013 */
[----:B------:R-:W-:-:S06]  /*75d0*/  FMUL.FTZ R2, R2, 1 ;  /* 0x3f80000002027820 */ /* 0x000fcc0000410000 */
[----:B------:R-:W0:Y:S02]  /*75e0*/  F2F.F64.F32 R2, R2 ;  /* 0x0000000200027310 */ /* 0x000e240000201800 */
[----:B0-----:R0:W-:Y:S01]  /*75f0*/  STG.E.64 [R16.64], R2 ;  /* 0x0000000210007986 */ /* 0x0011e2000c101b24 */
[----:B------:R-:W-:Y:S05]  /*7600*/  BRA `(.L_x_172) ;  /* 0x00000b1000007947 */ /* 0x000fea0003800000 */
.L_x_167:
        /* <DEDUP_REMOVED lines=13> */
.L_x_181:
[----:B------:R-:W-:Y:S01]  /*76e0*/  PRMT R19, RZ, 0x5410, R19 ;  /* 0x00005410ff137816 */ /* 0x000fe20000000013 */
[----:B------:R-:W-:-:S04]  /*76f0*/  CS2R R6, SRZ ;  /* 0x0000000000067805 */ /* 0x000fc8000001ff00 */
[----:B------:R-:W-:-:S06]  /*7700*/  FMUL.FTZ R4, R19, 1 ;  /* 0x3f80000013047820 */ /* 0x000fcc0000410000 */
[----:B------:R-:W0:Y:S02]  /*7710*/  F2F.F64.F32 R4, R4 ;  /* 0x0000000400047310 */ /* 0x000e240000201800 */
[----:B0-----:R0:W-:Y:S01]  /*7720*/  STG.E.128 [R16.64], R4 ;  /* 0x0000000410007986 */ /* 0x0011e2000c101d24 */
[----:B------:R-:W-:Y:S05]  /*7730*/  BRA `(.L_x_172) ;  /* 0x000009e000007947 */ /* 0x000fea0003800000 */
.L_x_180:
        /* <DEDUP_REMOVED lines=21> */
.L_x_185:
[----:B------:R-:W-:Y:S05]  /*7890*/  BSYNC B0 ;  /* 0x0000000000007941 */ /* 0x000fea0003800000 */
.L_x_184:
[----:B------:R-:W-:-:S05]  /*78a0*/  LOP3.LUT R3, R0, R3, RZ, 0xfc, !PT ;  /* 0x0000000300037212 */ /* 0x000fca00078efcff */
[----:B------:R0:W-:Y:S01]  /*78b0*/  STG.E.U8 [R16.64], R3 ;  /* 0x0000000310007986 */ /* 0x0001e2000c101124 */
[----:B------:R-:W-:Y:S05]  /*78c0*/  BRA `(.L_x_172) ;  /* 0x0000085000007947 */ /* 0x000fea0003800000 */
.L_x_183:
        /* <DEDUP_REMOVED lines=13> */
.L_x_187:
[----:B------:R-:W-:Y:S01]  /*79a0*/  IMAD.MOV.U32 R0, RZ, RZ, 0x7f ;  /* 0x0000007fff007424 */ /* 0x000fe200078e00ff */
[----:B------:R-:W-:-:S04]  /*79b0*/  ISETP.GT.U32.AND P0, PT, R2, 0x7f800000, PT ;  /* 0x7f8000000200780c */ /* 0x000fc80003f04070 */
[----:B------:R-:W-:-:S04]  /*79c0*/  SEL R0, R0, 0x7c, P0 ;  /* 0x0000007c00007807 */ /* 0x000fc80000000000 */
.L_x_188:
[----:B------:R-:W-:Y:S05]  /*79d0*/  BSYNC B0 ;  /* 0x0000000000007941 */ /* 0x000fea0003800000 */
.L_x_186:
[----:B------:R-:W-:-:S04]  /*79e0*/  LOP3.LUT R2, R19, 0x80000000, RZ, 0xc0, !PT ;  /* 0x8000000013027812 */ /* 0x000fc800078ec0ff */
[----:B------:R-:W-:-:S04]  /*79f0*/  SHF.R.U32.HI R3, RZ, 0x18, R2 ;  /* 0x00000018ff037819 */ /* 0x000fc80000011602 */
[----:B------:R-:W-:-:S05]  /*7a00*/  LOP3.LUT R3, R0, R3, RZ, 0xfc, !PT ;  /* 0x0000000300037212 */ /* 0x000fca00078efcff */
[----:B------:R0:W-:Y:S01]  /*7a10*/  STG.E.U8 [R16.64], R3 ;  /* 0x0000000310007986 */ /* 0x0001e2000c101124 */
[----:B------:R-:W-:Y:S05]  /*7a20*/  BRA `(.L_x_172) ;  /* 0x000006f000007947 */ /* 0x000fea0003800000 */
.L_x_182:
[----:B------:R0:W-:Y:S01]  /*7a30*/  STG.E.U16 [R16.64], R19 ;  /* 0x0000001310007986 */ /* 0x0001e2000c101524 */
[----:B------:R-:W-:Y:S05]  /*7a40*/  BRA `(.L_x_172) ;  /* 0x000006d000007947 */ /* 0x000fea0003800000 */
.L_x_179:
        /* <DEDUP_REMOVED lines=12> */
.L_x_191:
        /* <DEDUP_REMOVED lines=17> */
.L_x_194:
[----:B------:R-:W-:-:S04]  /*7c20*/  LOP3.LUT R2, R19, 0x80000000, RZ, 0xc0, !PT ;  /* 0x8000000013027812 */ /* 0x000fc800078ec0ff */
[----:B------:R-:W-:-:S04]  /*7c30*/  SHF.R.U32.HI R3, RZ, 0x18, R2 ;  /* 0x00000018ff037819 */ /* 0x000fc80000011602 */
[----:B------:R-:W-:-:S04]  /*7c40*/  LOP3.LUT R0, R0, R3, RZ, 0xfc, !PT ;  /* 0x0000000300007212 */ /* 0x000fc800078efcff */
[----:B------:R-:W-:Y:S02]  /*7c50*/  PRMT R8, R0, 0x7610, R8 ;  /* 0x0000761000087816 */ /* 0x000fe40000000008 */
.L_x_193:
[----:B------:R-:W-:Y:S05]  /*7c60*/  BSYNC B0 ;  /* 0x0000000000007941 */ /* 0x000fea0003800000 */
.L_x_192:
[----:B------:R0:W-:Y:S01]  /*7c70*/  STG.E.U8 [R16.64], R8 ;  /* 0x0000000810007986 */ /* 0x0001e2000c101124 */
[----:B------:R-:W-:Y:S05]  /*7c80*/  BRA `(.L_x_172) ;  /* 0x0000049000007947 */ /* 0x000fea0003800000 */
.L_x_190:
        /* <DEDUP_REMOVED lines=17> */
.L_x_197:
[----:B------:R-:W-:-:S04]  /*7da0*/  LOP3.LUT R2, R19, 0x80000000, RZ, 0xc0, !PT ;  /* 0x8000000013027812 */ /* 0x000fc800078ec0ff */
[----:B------:R-:W-:-:S04]  /*7db0*/  SHF.R.U32.HI R3, RZ, 0x18, R2 ;  /* 0x00000018ff037819 */ /* 0x000fc80000011602 */
[----:B------:R-:W-:-:S04]  /*7dc0*/  LOP3.LUT R0, R0, R3, RZ, 0xfc, !PT ;  /* 0x0000000300007212 */ /* 0x000fc800078efcff */
[----:B------:R-:W-:Y:S02]  /*7dd0*/  PRMT R8, R0, 0x7610, R8 ;  /* 0x0000761000087816 */ /* 0x000fe40000000008 */
.L_x_196:
[----:B------:R-:W-:Y:S05]  /*7de0*/  BSYNC B0 ;  /* 0x0000000000007941 */ /* 0x000fea0003800000 */
.L_x_195:
[----:B------:R0:W-:Y:S01]  /*7df0*/  STG.E.U8 [R16.64], R8 ;  /* 0x0000000810007986 */ /* 0x0001e2000c101124 */
[----:B------:R-:W-:Y:S05]  /*7e00*/  BRA `(.L_x_172) ;  /* 0x0000031000007947 */ /* 0x000fea0003800000 */
.L_x_189:
        /* <DEDUP_REMOVED lines=22> */
.L_x_171:
        /* <DEDUP_REMOVED lines=20> */
.L_x_199:
[----:B------:R-:W-:-:S06]  /*80b0*/  PRMT R2, RZ, 0x5410, R19 ;  /* 0x00005410ff027816 */ /* 0x000fcc0000000013 */
[----:B------:R-:W0:Y:S02]  /*80c0*/  F2I.U64.TRUNC R2, R2 ;  /* 0x0000000200027311 */ /* 0x000e24000020d800 */
[----:B0-----:R0:W-:Y:S01]  /*80d0*/  STG.E.64 [R16.64], R2 ;  /* 0x0000000210007986 */ /* 0x0011e2000c101b24 */
[----:B------:R-:W-:Y:S05]  /*80e0*/  BRA `(.L_x_172) ;  /* 0x0000003000007947 */ /* 0x000fea0003800000 */
.L_x_198:
[----:B------:R-:W-:-:S06]  /*80f0*/  PRMT R19, RZ, 0x5410, R19 ;  /* 0x00005410ff137816 */ /* 0x000fcc0000000013 */
[----:B------:R-:W0:Y:S02]  /*8100*/  F2I.FTZ.U32.TRUNC.NTZ R19, R19 ;  /* 0x0000001300137305 */ /* 0x000e24000021f000 */
[----:B0-----:R0:W-:Y:S02]  /*8110*/  STG.E [R16.64], R19 ;  /* 0x0000001310007986 */ /* 0x0011e4000c101924 */
.L_x_172:
[----:B------:R-:W-:-:S04]  /*8120*/  IADD3 R23, R23, 0x80, RZ ;  /* 0x0000008017177810 */ /* 0x000fc80007ffe0ff */
[----:B------:R-:W-:-:S13]  /*8130*/  ISETP.GE.AND P0, PT, R23, c[0x0][0x160], PT ;  /* 0x0000580017007a0c */ /* 0x000fda0003f06270 */
[----:B------:R-:W-:Y:S05]  /*8140*/  @P0 BRA `(.L_x_101) ;  /* 0x0000403000000947 */ /* 0x000fea0003800000 */
[----:B------:R-:W-:Y:S01]  /*8150*/  ISETP.NE.AND P0, PT, RZ, c[0x0][0x168], PT ;  /* 0x00005a00ff007a0c */ /* 0x000fe20003f05270 */
[----:B------:R-:W-:Y:S02]  /*8160*/  IMAD.MOV.U32 R18, RZ, RZ, RZ ;  /* 0x000000ffff127224 */ /* 0x000fe400078e00ff */
[----:B0-----:R-:W-:Y:S02]  /*8170*/  IMAD.MOV.U32 R0, RZ, RZ, RZ ;  /* 0x000000ffff007224 */ /* 0x001fe400078e00ff */
        /* <DEDUP_REMOVED lines=252> */
.L_x_200:
        /* <DEDUP_REMOVED lines=21> */
.L_x_204:
[----:B------:R-:W2:Y:S02]  /*9290*/  LDG.E.U8 R2, [R2.64] ;  /* 0x0000002402027981 */ /* 0x000ea4000c1e1100 */
[----:B--2---:R-:W0:Y:S02]  /*92a0*/  I2F.U16 R0, R2 ;  /* 0x0000000200007306 */ /* 0x004e240000101000 */
[----:B0-----:R-:W-:-:S04]  /*92b0*/  F2FP.BF16.PACK_AB R0, RZ, R0 ;  /* 0x00000000ff00723e */ /* 0x001fc800000010ff */
[----:B------:R-:W-:Y:S01]  /*92c0*/  PRMT R19, R0, 0x7610, R19 ;  /* 0x0000761000137816 */ /* 0x000fe20000000013 */
[----:B------:R-:W-:Y:S05]  /*92d0*/  BRA `(.L_x_206) ;  /* 0x00000f0000007947 */ /* 0x000fea0003800000 */
.L_x_203:
        /* <DEDUP_REMOVED lines=11> */
.L_x_208:
[----:B------:R-:W2:Y:S02]  /*9390*/  LDG.E R2, [R2.64] ;  /* 0x0000002402027981 */ /* 0x000ea4000c1e1900 */
[----:B--2---:R-:W0:Y:S02]  /*93a0*/  I2F R0, R2 ;  /* 0x0000000200007306 */ /* 0x004e240000201400 */
[----:B0-----:R-:W-:-:S04]  /*93b0*/  F2FP.BF16.PACK_AB R0, RZ, R0 ;  /* 0x00000000ff00723e */ /* 0x001fc800000010ff */
[----:B------:R-:W-:Y:S01]  /*93c0*/  PRMT R19, R0, 0x7610, R19 ;  /* 0x0000761000137816 */ /* 0x000fe20000000013 */
[----:B------:R-:W-:Y:S05]  /*93d0*/  BRA `(.L_x_206) ;  /* 0x00000e0000007947 */ /* 0x000fea0003800000 */
.L_x_207:
[----:B------:R-:W2:Y:S02]  /*93e0*/  LDG.E.U16 R2, [R2.64] ;  /* 0x0000002402027981 */ /* 0x000ea4000c1e1500 */
[----:B--2---:R-:W0:Y:S02]  /*93f0*/  I2F.S16 R0, R2 ;  /* 0x0000000200007306 */ /* 0x004e240000101400 */
[----:B0-----:R-:W-:-:S04]  /*9400*/  F2FP.BF16.PACK_AB R0, RZ, R0 ;  /* 0x00000000ff00723e */ /* 0x001fc800000010ff */
[----:B------:R-:W-:Y:S01]  /*9410*/  PRMT R19, R0, 0x7610, R19 ;  /* 0x0000761000137816 */ /* 0x000fe20000000013 */
[----:B------:R-:W-:Y:S05]  /*9420*/  BRA `(.L_x_206) ;  /* 0x00000db000007947 */ /* 0x000fea0003800000 */
.L_x_202:
        /* <DEDUP_REMOVED lines=9> */
.L_x_210:
[----:B------:R-:W2:Y:S02]  /*94c0*/  LDG.E.U16 R0, [R2.64] ;  /* 0x0000002402007981 */ /* 0x000ea4000c1e1500 */
[----:B--2---:R-:W-:-:S05]  /*94d0*/  HADD2.F32 R0, -RZ, R0.H0_H0 ;  /* 0x20000000ff007230 */ /* 0x004fca0000004100 */
[----:B------:R-:W-:-:S04]  /*94e0*/  F2FP.BF16.PACK_AB R0, RZ, R0 ;  /* 0x00000000ff00723e */ /* 0x000fc800000010ff */
[----:B------:R-:W-:Y:S01]  /*94f0*/  PRMT R19, R0, 0x7610, R19 ;  /* 0x0000761000137816 */ /* 0x000fe20000000013 */
[----:B------:R-:W-:Y:S05]  /*9500*/  BRA `(.L_x_206) ;  /* 0x00000cd000007947 */ /* 0x000fea0003800000 */
.L_x_209:
        /* <DEDUP_REMOVED lines=9> */
.L_x_212:
[----:B------:R-:W2:Y:S02]  /*95a0*/  LDG.E.U16 R2, [R2.64] ;  /* 0x0000002402027981 */ /* 0x000ea4000c1e1500 */
[----:B--2---:R-:W-:-:S05]  /*95b0*/  HADD2.F32 R0, -RZ, R2.H0_H0 ;  /* 0x20000002ff007230 */ /* 0x004fca0000004100 */
[----:B------:R-:W-:-:S04]  /*95c0*/  F2FP.BF16.PACK_AB R0, RZ, R0 ;  /* 0x00000000ff00723e */ /* 0x000fc800000010ff */
[----:B------:R-:W-:Y:S01]  /*95d0*/  PRMT R19, R0, 0x7610, R19 ;  /* 0x0000761000137816 */ /* 0x000fe20000000013 */
[----:B------:R-:W-:Y:S05]  /*95e0*/  BRA `(.L_x_206) ;  /* 0x00000bf000007947 */ /* 0x000fea0003800000 */
.L_x_211:
[----:B------:R-:W2:Y:S02]  /*95f0*/  LDG.E.64 R2, [R2.64] ;  /* 0x0000002402027981 */ /* 0x000ea4000c1e1b00 */
[----:B--2---:R-:W0:Y:S01]  /*9600*/  F2F.F32.F64 R0, R2 ;  /* 0x0000000200007310 */ /* 0x004e220000301000 */
[----:B------:R-:W0:-:S14]  /*9610*/  DSETP.GEU.AND P0, PT, |R2|, c[0x2][0x0], PT ;  /* 0x008000000200762a */ /* 0x000e1c0003f0e200 */
[----:B0-----:R-:W-:-:S05]  /*9620*/  @!P0 FMUL R0, R0, 1.175494350822287508e-38 ;  /* 0x0080000000008820 */ /* 0x001fca0000400000 */
[----:B------:R-:W-:-:S04]  /*9630*/  F2FP.BF16.PACK_AB R0, RZ, R0 ;  /* 0x00000000ff00723e */ /* 0x000fc800000010ff */
[----:B------:R-:W-:Y:S01]  /*9640*/  PRMT R19, R0, 0x7610, R19 ;  /* 0x0000761000137816 */ /* 0x000fe20000000013 */
[----:B------:R-:W-:Y:S05]  /*9650*/  BRA `(.L_x_206) ;  /* 0x00000b8000007947 */ /* 0x000fea0003800000 */
.L_x_201:
        /* <DEDUP_REMOVED lines=14> */
.L_x_215:
[----:B------:R-:W2:Y:S02]  /*9740*/  LDG.E.64 R2, [R2.64] ;  /* 0x0000002402027981 */ /* 0x000ea4000c1e1b00 */
[----:B--2---:R-:W0:Y:S01]  /*9750*/  F2F.F32.F64 R0, R2 ;  /* 0x0000000200007310 */ /* 0x004e220000301000 */
[----:B------:R-:W0:-:S14]  /*9760*/  DSETP.GEU.AND P0, PT, |R2|, c[0x2][0x0], PT ;  /* 0x008000000200762a */ /* 0x000e1c0003f0e200 */
[----:B0-----:R-:W-:-:S05]  /*9770*/  @!P0 FMUL R0, R0, 1.175494350822287508e-38 ;  /* 0x0080000000008820 */ /* 0x001fca0000400000 */
[----:B------:R-:W-:-:S04]  /*9780*/  F2FP.BF16.PACK_AB R0, RZ, R0 ;  /* 0x00000000ff00723e */ /* 0x000fc800000010ff */
[----:B------:R-:W-:Y:S01]  /*9790*/  PRMT R19, R0, 0x7610, R19 ;  /* 0x0000761000137816 */ /* 0x000fe20000000013 */
[----:B------:R-:W-:Y:S05]  /*97a0*/  BRA `(.L_x_206) ;  /* 0x00000a3000007947 */ /* 0x000fea0003800000 */
.L_x_214:
        /* <DEDUP_REMOVED lines=28> */
.L_x_217:
        /* <DEDUP_REMOVED lines=15> */
.L_x_216:
[----:B------:R0:W5:Y:S01]  /*9a60*/  LDG.E.U16 R19, [R2.64] ;  /* 0x0000002402137981 */ /* 0x000162000c1e1500 */
[----:B------:R-:W-:Y:S05]  /*9a70*/  BRA `(.L_x_206) ;  /* 0x0000076000007947 */ /* 0x000fea0003800000 */
.L_x_213:
        /* <DEDUP_REMOVED lines=12> */
.L_x_220:
        /* <DEDUP_REMOVED lines=21> */
.L_x_224:
[----:B------:R-:W-:Y:S05]  /*9c90*/  BSYNC B1 ;  /* 0x0000000000017941 */ /* 0x000fea0003800000 */
.L_x_223:
[----:B------:R-:W-:Y:S01]  /*9ca0*/  LEA R3, R0, 0x3b800000, 0x17 ;  /* 0x3b80000000037811 */ /* 0x000fe200078eb8ff */
[----:B------:R-:W-:-:S05]  /*9cb0*/  IMAD.SHL.U32 R0, R2, 0x100000, RZ ;  /* 0x0010000002007824 */ /* 0x000fca00078e00ff */
[----:B------:R-:W-:Y:S02]  /*9cc0*/  LOP3.LUT R0, R3, R0, R4, 0xfe, !PT ;  /* 0x0000000003007212 */ /* 0x000fe400078efe04 */
.L_x_222:
[----:B------:R-:W-:Y:S05]  /*9cd0*/  BSYNC B0 ;  /* 0x0000000000007941 */ /* 0x000fea0003800000 */
.L_x_221:
[----:B------:R-:W-:-:S04]  /*9ce0*/  F2FP.BF16.PACK_AB R0, RZ, R0 ;  /* 0x00000000ff00723e */ /* 0x000fc800000010ff */
[----:B------:R-:W-:Y:S01]  /*9cf0*/  PRMT R19, R0, 0x7610, R19 ;  /* 0x0000761000137816 */ /* 0x000fe20000000013 */
[----:B------:R-:W-:Y:S05]  /*9d00*/  BRA `(.L_x_206) ;  /* 0x000004d000007947 */ /* 0x000fea0003800000 */
.L_x_219:
        /* <DEDUP_REMOVED lines=21> */
.L_x_228:
[----:B------:R-:W-:Y:S05]  /*9e60*/  BSYNC B1 ;  /* 0x0000000000017941 */ /* 0x000fea0003800000 */
.L_x_227:
[----:B------:R-:W-:Y:S01]  /*9e70*/  LEA R3, R0, 0x37800000, 0x17 ;  /* 0x3780000000037811 */ /* 0x000fe200078eb8ff */
[----:B------:R-:W-:-:S05]  /*9e80*/  IMAD.SHL.U32 R0, R2, 0x200000, RZ ;  /* 0x0020000002007824 */ /* 0x000fca00078e00ff */
[----:B------:R-:W-:Y:S02]  /*9e90*/  LOP3.LUT R0, R3, R0, R4, 0xfe, !PT ;  /* 0x0000000003007212 */ /* 0x000fe400078efe04 */
.L_x_226:
[----:B------:R-:W-:Y:S05]  /*9ea0*/  BSYNC B0 ;  /* 0x0000000000007941 */ /* 0x000fea0003800000 */
.L_x_225:
[----:B------:R-:W-:-:S04]  /*9eb0*/  F2FP.BF16.PACK_AB R0, RZ, R0 ;  /* 0x00000000ff00723e */ /* 0x000fc800000010ff */
[----:B------:R-:W-:Y:S01]  /*9ec0*/  PRMT R19, R0, 0x7610, R19 ;  /* 0x0000761000137816 */ /* 0x000fe20000000013 */
[----:B------:R-:W-:Y:S05]  /*9ed0*/  BRA `(.L_x_206) ;  /* 0x0000030000007947 */ /* 0x000fea0003800000 */
.L_x_218:
        /* <DEDUP_REMOVED lines=14> */
.L_x_232:
[----:B------:R-:W-:Y:S05]  /*9fc0*/  BSYNC B0 ;  /* 0x0000000000007941 */ /* 0x000fea0003800000 */
.L_x_231:
[----:B------:R-:W-:-:S04]  /*9fd0*/  F2FP.BF16.PACK_AB R0, RZ, R0 ;  /* 0x00000000ff00723e */ /* 0x000fc800000010ff */
[----:B------:R-:W-:Y:S01]  /*9fe0*/  PRMT R19, R0, 0x7610, R19 ;  /* 0x0000761000137816 */ /* 0x000fe20000000013 */
[----:B------:R-:W-:Y:S05]  /*9ff0*/  BRA `(.L_x_206) ;  /* 0x000001e000007947 */ /* 0x000fea0003800000 */
.L_x_205:
        /* <DEDUP_REMOVED lines=21> */
.L_x_230:
[----:B------:R-:W2:Y:S02]  /*a150*/  LDG.E.64 R2, [R2.64] ;  /* 0x0000002402027981 */ /* 0x000ea4000c1e1b00 */
[----:B--2---:R-:W0:Y:S02]  /*a160*/  I2F.U64 R0, R2 ;  /* 0x0000000200007312 */ /* 0x004e240000301000 */
[----:B0-----:R-:W-:-:S04]  /*a170*/  F2FP.BF16.PACK_AB R0, RZ, R0 ;  /* 0x00000000ff00723e */ /* 0x001fc800000010ff */
[----:B------:R-:W-:Y:S01]  /*a180*/  PRMT R19, R0, 0x7610, R19 ;  /* 0x0000761000137816 */ /* 0x000fe20000000013 */
[----:B------:R-:W-:Y:S05]  /*a190*/  BRA `(.L_x_206) ;  /* 0x0000004000007947 */ /* 0x000fea0003800000 */
.L_x_229:
[----:B------:R-:W2:Y:S02]  /*a1a0*/  LDG.E R2, [R2.64] ;  /* 0x0000002402027981 */ /* 0x000ea4000c1e1900 */
[----:B--2---:R-:W0:Y:S02]  /*a1b0*/  I2F.U32 R0, R2 ;  /* 0x0000000200007306 */ /* 0x004e240000201000 */
[----:B0-----:R-:W-:-:S04]  /*a1c0*/  F2FP.BF16.PACK_AB R0, RZ, R0 ;  /* 0x00000000ff00723e */ /* 0x001fc800000010ff */
[----:B------:R-:W-:Y:S02]  /*a1d0*/  PRMT R19, R0, 0x7610, R19 ;  /* 0x0000761000137816 */ /* 0x000fe40000000013 */
.L_x_206:
        /* <DEDUP_REMOVED lines=18> */
.L_x_236:
[----:B------:R-:W2:Y:S02]  /*a300*/  LDG.E.U8 R2, [R2.64] ;  /* 0x0000002402027981 */ /* 0x000ea4000c1e1100 */
[----:B--2---:R-:W0:Y:S02]  /*a310*/  I2F.U16 R0, R2 ;  /* 0x0000000200007306 */ /* 0x004e240000101000 */
[----:B0-----:R-:W-:Y:S01]  /*a320*/  F2FP.BF16.PACK_AB R0, RZ, R0 ;  /* 0x00000000ff00723e */ /* 0x001fe200000010ff */
[----:B------:R-:W-:Y:S05]  /*a330*/  BRA `(.L_x_238) ;  /* 0x00000e3000007947 */ /* 0x000fea0003800000 */
.L_x_235:
        /* <DEDUP_REMOVED lines=10> */
.L_x_240:
[----:B------:R-:W2:Y:S02]  /*a3e0*/  LDG.E R2, [R2.64] ;  /* 0x0000002402027981 */ /* 0x000ea4000c1e1900 */
[----:B--2---:R-:W0:Y:S02]  /*a3f0*/  I2F R0, R2 ;  /* 0x0000000200007306 */ /* 0x004e240000201400 */
[----:B0-----:R-:W-:Y:S01]  /*a400*/  F2FP.BF16.PACK_AB R0, RZ, R0 ;  /* 0x00000000ff00723e */ /* 0x001fe200000010ff */
[----:B------:R-:W-:Y:S05]  /*a410*/  BRA `(.L_x_238) ;  /* 0x00000d5000007947 */ /* 0x000fea0003800000 */
.L_x_239:
[----:B------:R-:W2:Y:S02]  /*a420*/  LDG.E.U16 R2, [R2.64] ;  /* 0x0000002402027981 */ /* 0x000ea4000c1e1500 */
[----:B--2---:R-:W0:Y:S02]  /*a430*/  I2F.S16 R0, R2 ;  /* 0x0000000200007306 */ /* 0x004e240000101400 */
[----:B0-----:R-:W-:Y:S01]  /*a440*/  F2FP.BF16.PACK_AB R0, RZ, R0 ;  /* 0x00000000ff00723e */ /* 0x001fe200000010ff */
[----:B------:R-:W-:Y:S05]  /*a450*/  BRA `(.L_x_238) ;  /* 0x00000d1000007947 */ /* 0x000fea0003800000 */
.L_x_234:
        /* <DEDUP_REMOVED lines=9> */
.L_x_242:
[----:B------:R-:W2:Y:S02]  /*a4f0*/  LDG.E.U16 R0, [R2.64] ;  /* 0x0000002402007981 */ /* 0x000ea4000c1e1500 */
[----:B--2---:R-:W-:-:S05]  /*a500*/  HADD2.F32 R0, -RZ, R0.H0_H0 ;  /* 0x20000000ff007230 */ /* 0x004fca0000004100 */
[----:B------:R-:W-:Y:S01]  /*a510*/  F2FP.BF16.PACK_AB R0, RZ, R0 ;  /* 0x00000000ff00723e */ /* 0x000fe200000010ff */
[----:B------:R-:W-:Y:S05]  /*a520*/  BRA `(.L_x_238) ;  /* 0x00000c4000007947 */ /* 0x000fea0003800000 */
.L_x_241:
        /* <DEDUP_REMOVED lines=9> */
.L_x_244:
[----:B------:R-:W2:Y:S02]  /*a5c0*/  LDG.E.U16 R2, [R2.64] ;  /* 0x0000002402027981 */ /* 0x000ea4000c1e1500 */
[----:B--2---:R-:W-:-:S05]  /*a5d0*/  HADD2.F32 R0, -RZ, R2.H0_H0 ;  /* 0x20000002ff007230 */ /* 0x004fca0000004100 */
[----:B------:R-:W-:Y:S01]  /*a5e0*/  F2FP.BF16.PACK_AB R0, RZ, R0 ;  /* 0x00000000ff00723e */ /* 0x000fe200000010ff */
[----:B------:R-:W-:Y:S05]  /*a5f0*/  BRA `(.L_x_238) ;  /* 0x00000b7000007947 */ /* 0x000fea0003800000 */
.L_x_243:
[----:B------:R-:W2:Y:S02]  /*a600*/  LDG.E.64 R2, [R2.64] ;  /* 0x0000002402027981 */ /* 0x000ea4000c1e1b00 */
[----:B--2---:R-:W0:Y:S01]  /*a610*/  F2F.F32.F64 R0, R2 ;  /* 0x0000000200007310 */ /* 0x004e220000301000 */
[----:B------:R-:W0:-:S14]  /*a620*/  DSETP.GEU.AND P0, PT, |R2|, c[0x2][0x0], PT ;  /* 0x008000000200762a */ /* 0x000e1c0003f0e200 */
[----:B0-----:R-:W-:-:S05]  /*a630*/  @!P0 FMUL R0, R0, 1.175494350822287508e-38 ;  /* 0x0080000000008820 */ /* 0x001fca0000400000 */
[----:B------:R-:W-:Y:S01]  /*a640*/  F2FP.BF16.PACK_AB R0, RZ, R0 ;  /* 0x00000000ff00723e */ /* 0x000fe200000010ff */
[----:B------:R-:W-:Y:S05]  /*a650*/  BRA `(.L_x_238) ;  /* 0x00000b1000007947 */ /* 0x000fea0003800000 */
.L_x_233:
        /* <DEDUP_REMOVED lines=13> */
.L_x_247:
[----:B------:R-:W2:Y:S02]  /*a730*/  LDG.E.64 R2, [R2.64] ;  /* 0x0000002402027981 */ /* 0x000ea4000c1e1b00 */
[----:B--2---:R-:W0:Y:S01]  /*a740*/  F2F.F32.F64 R0, R2 ;  /* 0x0000000200007310 */ /* 0x004e220000301000 */
[----:B------:R-:W0:-:S14]  /*a750*/  DSETP.GEU.AND P0, PT, |R2|, c[0x2][0x0], PT ;  /* 0x008000000200762a */ /* 0x000e1c0003f0e200 */
[----:B0-----:R-:W-:-:S05]  /*a760*/  @!P0 FMUL R0, R0, 1.175494350822287508e-38 ;  /* 0x0080000000008820 */ /* 0x001fca0000400000 */
[----:B------:R-:W-:Y:S01]  /*a770*/  F2FP.BF16.PACK_AB R0, RZ, R0 ;  /* 0x00000000ff00723e */ /* 0x000fe200000010ff */
[----:B------:R-:W-:Y:S05]  /*a780*/  BRA `(.L_x_238) ;  /* 0x000009e000007947 */ /* 0x000fea0003800000 */
.L_x_246:
        /* <DEDUP_REMOVED lines=28> */
.L_x_249:
        /* <DEDUP_REMOVED lines=15> */
.L_x_248:
[----:B------:R0:W5:Y:S01]  /*aa40*/  LDG.E.U16 R0, [R2.64] ;  /* 0x0000002402007981 */ /* 0x000162000c1e1500 */
[----:B------:R-:W-:Y:S05]  /*aa50*/  BRA `(.L_x_238) ;  /* 0x0000071000007947 */ /* 0x000fea0003800000 */
.L_x_245:
        /* <DEDUP_REMOVED lines=12> */
.L_x_252:
        /* <DEDUP_REMOVED lines=21> */
.L_x_256:
[----:B------:R-:W-:Y:S05]  /*ac70*/  BSYNC B1 ;  /* 0x0000000000017941 */ /* 0x000fea0003800000 */
.L_x_255:
[----:B------:R-:W-:Y:S01]  /*ac80*/  LEA R3, R0, 0x3b800000, 0x17 ;  /* 0x3b80000000037811 */ /* 0x000fe200078eb8ff */
[----:B------:R-:W-:-:S05]  /*ac90*/  IMAD.SHL.U32 R0, R2, 0x100000, RZ ;  /* 0x0010000002007824 */ /* 0x000fca00078e00ff */
[----:B------:R-:W-:Y:S02]  /*aca0*/  LOP3.LUT R0, R3, R0, R4, 0xfe, !PT ;  /* 0x0000000003007212 */ /* 0x000fe400078efe04 */
.L_x_254:
[----:B------:R-:W-:Y:S05]  /*acb0*/  BSYNC B0 ;  /* 0x0000000000007941 */ /* 0x000fea0003800000 */
.L_x_253:
[----:B------:R-:W-:Y:S01]  /*acc0*/  F2FP.BF16.PACK_AB R0, RZ, R0 ;  /* 0x00000000ff00723e */ /* 0x000fe200000010ff */
[----:B------:R-:W-:Y:S05]  /*acd0*/  BRA `(.L_x_238) ;  /* 0x0000049000007947 */ /* 0x000fea0003800000 */
.L_x_251:
        /* <DEDUP_REMOVED lines=21> */
.L_x_260:
[----:B------:R-:W-:Y:S05]  /*ae30*/  BSYNC B1 ;  /* 0x0000000000017941 */ /* 0x000fea0003800000 */
.L_x_259:
[----:B------:R-:W-:Y:S01]  /*ae40*/  LEA R3, R0, 0x37800000, 0x17 ;  /* 0x3780000000037811 */ /* 0x000fe200078eb8ff */
[----:B------:R-:W-:-:S05]  /*ae50*/  IMAD.SHL.U32 R0, R2, 0x200000, RZ ;  /* 0x0020000002007824 */ /* 0x000fca00078e00ff */
[----:B------:R-:W-:Y:S02]  /*ae60*/  LOP3.LUT R0, R3, R0, R4, 0xfe, !PT ;  /* 0x0000000003007212 */ /* 0x000fe400078efe04 */
.L_x_258:
[----:B------:R-:W-:Y:S05]  /*ae70*/  BSYNC B0 ;  /* 0x0000000000007941 */ /* 0x000fea0003800000 */
.L_x_257:
[----:B------:R-:W-:Y:S01]  /*ae80*/  F2FP.BF16.PACK_AB R0, RZ, R0 ;  /* 0x00000000ff00723e */ /* 0x000fe200000010ff */
[----:B------:R-:W-:Y:S05]  /*ae90*/  BRA `(.L_x_238) ;  /* 0x000002d000007947 */ /* 0x000fea0003800000 */
.L_x_250:
        /* <DEDUP_REMOVED lines=14> */
.L_x_264:
[----:B------:R-:W-:Y:S05]  /*af80*/  BSYNC B0 ;  /* 0x0000000000007941 */ /* 0x000fea0003800000 */
.L_x_263:
[----:B------:R-:W-:Y:S01]  /*af90*/  F2FP.BF16.PACK_AB R0, RZ, R0 ;  /* 0x00000000ff00723e */ /* 0x000fe200000010ff */
[----:B------:R-:W-:Y:S05]  /*afa0*/  BRA `(.L_x_238) ;  /* 0x000001c000007947 */ /* 0x000fea0003800000 */
.L_x_237:
        /* <DEDUP_REMOVED lines=21> */
.L_x_262:
[----:B------:R-:W2:Y:S02]  /*b100*/  LDG.E.64 R2, [R2.64] ;  /* 0x0000002402027981 */ /* 0x000ea4000c1e1b00 */
[----:B--2---:R-:W0:Y:S02]  /*b110*/  I2F.U64 R0, R2 ;  /* 0x0000000200007312 */ /* 0x004e240000301000 */
[----:B0-----:R-:W-:Y:S01]  /*b120*/  F2FP.BF16.PACK_AB R0, RZ, R0 ;  /* 0x00000000ff00723e */ /* 0x001fe200000010ff */
[----:B------:R-:W-:Y:S05]  /*b130*/  BRA `(.L_x_238) ;  /* 0x0000003000007947 */ /* 0x000fea0003800000 */
.L_x_261:
[----:B------:R-:W2:Y:S02]  /*b140*/  LDG.E R2, [R2.64] ;  /* 0x0000002402027981 */ /* 0x000ea4000c1e1900 */
[----:B--2---:R-:W0:Y:S02]  /*b150*/  I2F.U32 R0, R2 ;  /* 0x0000000200007306 */ /* 0x004e240000201000 */
[----:B0-----:R-:W-:-:S06]  /*b160*/  F2FP.BF16.PACK_AB R0, RZ, R0 ;  /* 0x00000000ff00723e */ /* 0x001fcc00000010ff */
.L_x_238:
        /* <DEDUP_REMOVED lines=24> */
.L_x_268:
[----:B------:R-:W-:-:S06]  /*b2f0*/  PRMT R3, RZ, 0x5410, R19 ;  /* 0x00005410ff037816 */ /* 0x000fcc0000000013 */
[----:B------:R-:W0:Y:S02]  /*b300*/  F2I.S64.TRUNC R2, R3 ;  /* 0x0000000300027311 */ /* 0x000e24000020d900 */
[----:B0-----:R0:W-:Y:S01]  /*b310*/  STG.E.U8 [R16.64], R2 ;  /* 0x0000000210007986 */ /* 0x0011e2000c101124 */
[----:B------:R-:W-:Y:S05]  /*b320*/  BRA `(.L_x_270) ;  /* 0x00000e4000007947 */ /* 0x000fea0003800000 */
.L_x_267:
        /* <DEDUP_REMOVED lines=10> */
.L_x_272:
[----:B------:R-:W-:-:S06]  /*b3d0*/  PRMT R19, RZ, 0x5410, R19 ;  /* 0x00005410ff137816 */ /* 0x000fcc0000000013 */
[----:B------:R-:W0:Y:S02]  /*b3e0*/  F2I.FTZ.TRUNC.NTZ R19, R19 ;  /* 0x0000001300137305 */ /* 0x000e24000021f100 */
[----:B0-----:R0:W-:Y:S01]  /*b3f0*/  STG.E [R16.64], R19 ;  /* 0x0000001310007986 */ /* 0x0011e2000c101924 */
[----:B------:R-:W-:Y:S05]  /*b400*/  BRA `(.L_x_270) ;  /* 0x00000d6000007947 */ /* 0x000fea0003800000 */
.L_x_271:
[----:B------:R-:W-:-:S06]  /*b410*/  PRMT R19, RZ, 0x5410, R19 ;  /* 0x00005410ff137816 */ /* 0x000fcc0000000013 */
[----:B------:R-:W0:Y:S02]  /*b420*/  F2I.FTZ.TRUNC.NTZ R19, R19 ;  /* 0x0000001300137305 */ /* 0x000e24000021f100 */
[----:B0-----:R0:W-:Y:S01]  /*b430*/  STG.E.U16 [R16.64], R19 ;  /* 0x0000001310007986 */ /* 0x0011e2000c101524 */
[----:B------:R-:W-:Y:S05]  /*b440*/  BRA `(.L_x_270) ;  /* 0x00000d2000007947 */ /* 0x000fea0003800000 */
.L_x_266:
        /* <DEDUP_REMOVED lines=9> */
.L_x_274:
[----:B------:R-:W-:-:S04]  /*b4e0*/  PRMT R0, RZ, 0x5410, R19 ;  /* 0x00005410ff007816 */ /* 0x000fc80000000013 */
[----:B------:R-:W-:-:S05]  /*b4f0*/  F2FP.PACK_AB R0, RZ, R0 ;  /* 0x00000000ff00723e */ /* 0x000fca00000000ff */
[----:B------:R0:W-:Y:S01]  /*b500*/  STG.E.U16 [R16.64], R0 ;  /* 0x0000000010007986 */ /* 0x0001e2000c101524 */
[----:B------:R-:W-:Y:S05]  /*b510*/  BRA `(.L_x_270) ;  /* 0x00000c5000007947 */ /* 0x000fea0003800000 */
.L_x_273:
        /* <DEDUP_REMOVED lines=10> */
.L_x_276:
[----:B------:R-:W-:-:S04]  /*b5c0*/  PRMT R19, RZ, 0x5410, R19 ;  /* 0x00005410ff137816 */ /* 0x000fc80000000013 */
[----:B------:R-:W-:-:S04]  /*b5d0*/  F2FP.PACK_AB R3, RZ, R19 ;  /* 0x00000013ff03723e */ /* 0x000fc800000000ff */
[----:B------:R-:W-:-:S05]  /*b5e0*/  PRMT R3, R3, 0x5410, RZ ;  /* 0x0000541003037816 */ /* 0x000fca00000000ff */
[----:B------:R0:W-:Y:S01]  /*b5f0*/  STG.E [R16.64], R3 ;  /* 0x0000000310007986 */ /* 0x0001e2000c101924 */
[----:B------:R-:W-:Y:S05]  /*b600*/  BRA `(.L_x_270) ;  /* 0x00000b6000007947 */ /* 0x000fea0003800000 */
.L_x_275:
[----:B------:R-:W-:-:S05]  /*b610*/  PRMT R2, RZ, 0x5410, R19 ;  /* 0x00005410ff027816 */ /* 0x000fca0000000013 */
[----:B------:R-:W-:-:S06]  /*b620*/  FMUL.FTZ R2, R2, 1 ;  /* 0x3f80000002027820 */ /* 0x000fcc0000410000 */
[----:B------:R-:W0:Y:S02]  /*b630*/  F2F.F64.F32 R2, R2 ;  /* 0x0000000200027310 */ /* 0x000e240000201800 */
[----:B0-----:R0:W-:Y:S01]  /*b640*/  STG.E.64 [R16.64], R2 ;  /* 0x0000000210007986 */ /* 0x0011e2000c101b24 */
[----:B------:R-:W-:Y:S05]  /*b650*/  BRA `(.L_x_270) ;  /* 0x00000b1000007947 */ /* 0x000fea0003800000 */
.L_x_265:
        /* <DEDUP_REMOVED lines=13> */
.L_x_279:
[----:B------:R-:W-:Y:S01]  /*b730*/  PRMT R19, RZ, 0x5410, R19 ;  /* 0x00005410ff137816 */ /* 0x000fe20000000013 */
[----:B------:R-:W-:-:S04]  /*b740*/  CS2R R6, SRZ ;  /* 0x0000000000067805 */ /* 0x000fc8000001ff00 */
[----:B------:R-:W-:-:S06]  /*b750*/  FMUL.FTZ R4, R19, 1 ;  /* 0x3f80000013047820 */ /* 0x000fcc0000410000 */
[----:B------:R-:W0:Y:S02]  /*b760*/  F2F.F64.F32 R4, R4 ;  /* 0x0000000400047310 */ /* 0x000e240000201800 */
[----:B0-----:R0:W-:Y:S01]  /*b770*/  STG.E.128 [R16.64], R4 ;  /* 0x0000000410007986 */ /* 0x0011e2000c101d24 */
[----:B------:R-:W-:Y:S05]  /*b780*/  BRA `(.L_x_270) ;  /* 0x000009e000007947 */ /* 0x000fea0003800000 */
.L_x_278:
        /* <DEDUP_REMOVED lines=21> */
.L_x_283:
[----:B------:R-:W-:Y:S05]  /*b8e0*/  BSYNC B0 ;  /* 0x0000000000007941 */ /* 0x000fea0003800000 */
.L_x_282:
[----:B------:R-:W-:-:S05]  /*b8f0*/  LOP3.LUT R3, R0, R3, RZ, 0xfc, !PT ;  /* 0x0000000300037212 */ /* 0x000fca00078efcff */
[----:B------:R0:W-:Y:S01]  /*b900*/  STG.E.U8 [R16.64], R3 ;  /* 0x0000000310007986 */ /* 0x0001e2000c101124 */
[----:B------:R-:W-:Y:S05]  /*b910*/  BRA `(.L_x_270) ;  /* 0x0000085000007947 */ /* 0x000fea0003800000 */
.L_x_281:
        /* <DEDUP_REMOVED lines=13> */
.L_x_285:
[----:B------:R-:W-:Y:S01]  /*b9f0*/  IMAD.MOV.U32 R0, RZ, RZ, 0x7f ;  /* 0x0000007fff007424 */ /* 0x000fe200078e00ff */
[----:B------:R-:W-:-:S04]  /*ba00*/  ISETP.GT.U32.AND P0, PT, R2, 0x7f800000, PT ;  /* 0x7f8000000200780c */ /* 0x000fc80003f04070 */
[----:B------:R-:W-:-:S04]  /*ba10*/  SEL R0, R0, 0x7c, P0 ;  /* 0x0000007c00007807 */ /* 0x000fc80000000000 */
.L_x_286:
[----:B------:R-:W-:Y:S05]  /*ba20*/  BSYNC B0 ;  /* 0x0000000000007941 */ /* 0x000fea0003800000 */
.L_x_284:
[----:B------:R-:W-:-:S04]  /*ba30*/  LOP3.LUT R2, R19, 0x80000000, RZ, 0xc0, !PT ;  /* 0x8000000013027812 */ /* 0x000fc800078ec0ff */
[----:B------:R-:W-:-:S04]  /*ba40*/  SHF.R.U32.HI R3, RZ, 0x18, R2 ;  /* 0x00000018ff037819 */ /* 0x000fc80000011602 */
[----:B------:R-:W-:-:S05]  /*ba50*/  LOP3.LUT R3, R0, R3, RZ, 0xfc, !PT ;  /* 0x0000000300037212 */ /* 0x000fca00078efcff */
[----:B------:R0:W-:Y:S01]  /*ba60*/  STG.E.U8 [R16.64], R3 ;  /* 0x0000000310007986 */ /* 0x0001e2000c101124 */
[----:B------:R-:W-:Y:S05]  /*ba70*/  BRA `(.L_x_270) ;  /* 0x000006f000007947 */ /* 0x000fea0003800000 */
.L_x_280:
[----:B------:R0:W-:Y:S01]  /*ba80*/  STG.E.U16 [R16.64], R19 ;  /* 0x0000001310007986 */ /* 0x0001e2000c101524 */
[----:B------:R-:W-:Y:S05]  /*ba90*/  BRA `(.L_x_270) ;  /* 0x000006d000007947 */ /* 0x000fea0003800000 */
.L_x_277:
        /* <DEDUP_REMOVED lines=12> */
.L_x_289:
        /* <DEDUP_REMOVED lines=17> */
.L_x_292:
[----:B------:R-:W-:-:S04]  /*bc70*/  LOP3.LUT R2, R19, 0x80000000, RZ, 0xc0, !PT ;  /* 0x8000000013027812 */ /* 0x000fc800078ec0ff */
[----:B------:R-:W-:-:S04]  /*bc80*/  SHF.R.U32.HI R3, RZ, 0x18, R2 ;  /* 0x00000018ff037819 */ /* 0x000fc80000011602 */
[----:B------:R-:W-:-:S04]  /*bc90*/  LOP3.LUT R0, R0, R3, RZ, 0xfc, !PT ;  /* 0x0000000300007212 */ /* 0x000fc800078efcff */
[----:B------:R-:W-:Y:S02]  /*bca0*/  PRMT R8, R0, 0x7610, R8 ;  /* 0x0000761000087816 */ /* 0x000fe40000000008 */
.L_x_291:
[----:B------:R-:W-:Y:S05]  /*bcb0*/  BSYNC B0 ;  /* 0x0000000000007941 */ /* 0x000fea0003800000 */
.L_x_290:
[----:B------:R0:W-:Y:S01]  /*bcc0*/  STG.E.U8 [R16.64], R8 ;  /* 0x0000000810007986 */ /* 0x0001e2000c101124 */
[----:B------:R-:W-:Y:S05]  /*bcd0*/  BRA `(.L_x_270) ;  /* 0x0000049000007947 */ /* 0x000fea0003800000 */
.L_x_288:
        /* <DEDUP_REMOVED lines=17> */
.L_x_295:
[----:B------:R-:W-:-:S04]  /*bdf0*/  LOP3.LUT R2, R19, 0x80000000, RZ, 0xc0, !PT ;  /* 0x8000000013027812 */ /* 0x000fc800078ec0ff */
[----:B------:R-:W-:-:S04]  /*be00*/  SHF.R.U32.HI R3, RZ, 0x18, R2 ;  /* 0x00000018ff037819 */ /* 0x000fc80000011602 */
[----:B------:R-:W-:-:S04]  /*be10*/  LOP3.LUT R0, R0, R3, RZ, 0xfc, !PT ;  /* 0x0000000300007212 */ /* 0x000fc800078efcff */
[----:B------:R-:W-:Y:S02]  /*be20*/  PRMT R8, R0, 0x7610, R8 ;  /* 0x0000761000087816 */ /* 0x000fe40000000008 */
.L_x_294:
[----:B------:R-:W-:Y:S05]  /*be30*/  BSYNC B0 ;  /* 0x0000000000007941 */ /* 0x000fea0003800000 */
.L_x_293:
[----:B------:R0:W-:Y:S01]  /*be40*/  STG.E.U8 [R16.64], R8 ;  /* 0x0000000810007986 */ /* 0x0001e2000c101124 */
[----:B------:R-:W-:Y:S05]  /*be50*/  BRA `(.L_x_270) ;  /* 0x0000031000007947 */ /* 0x000fea0003800000 */
.L_x_287:
        /* <DEDUP_REMOVED lines=22> */
.L_x_269:
        /* <DEDUP_REMOVED lines=20> */
.L_x_297:
[----:B------:R-:W-:-:S06]  /*c100*/  PRMT R2, RZ, 0x5410, R19 ;  /* 0x00005410ff027816 */ /* 0x000fcc0000000013 */
[----:B------:R-:W0:Y:S02]  /*c110*/  F2I.U64.TRUNC R2, R2 ;  /* 0x0000000200027311 */ /* 0x000e24000020d800 */
[----:B0-----:R0:W-:Y:S01]  /*c120*/  STG.E.64 [R16.64], R2 ;  /* 0x0000000210007986 */ /* 0x0011e2000c101b24 */
[----:B------:R-:W-:Y:S05]  /*c130*/  BRA `(.L_x_270) ;  /* 0x0000003000007947 */ /* 0x000fea0003800000 */
.L_x_296:
[----:B------:R-:W-:-:S06]  /*c140*/  PRMT R19, RZ, 0x5410, R19 ;  /* 0x00005410ff137816 */ /* 0x000fcc0000000013 */
[----:B------:R-:W0:Y:S02]  /*c150*/  F2I.FTZ.U32.TRUNC.NTZ R19, R19 ;  /* 0x0000001300137305 */ /* 0x000e24000021f000 */
[----:B0-----:R0:W-:Y:S02]  /*c160*/  STG.E [R16.64], R19 ;  /* 0x0000001310007986 */ /* 0x0011e4000c101924 */
.L_x_270:
[----:B------:R-:W-:Y:S02]  /*c170*/  IADD3 R23, R23, 0x80, RZ ;  /* 0x0000008017177810 */ /* 0x000fe40007ffe0ff */
.L_x_101:
[----:B------:R-:W-:Y:S05]  /*c180*/  BSYNC B6 ;  /* 0x0000000000067941 */ /* 0x000fea0003800000 */
.L_x_100:
[----:B------:R-:W-:-:S13]  /*c190*/  ISETP.GE.AND P0, PT, R23, c[0x0][0x160], PT ;  /* 0x0000580017007a0c */ /* 0x000fda0003f06270 */
[----:B------:R-:W-:Y:S05]  /*c1a0*/  @P0 EXIT ;  /* 0x000000000000094d */ /* 0x000fea0003800000 */
        /* <DEDUP_REMOVED lines=255> */
.L_x_298:
        /* <DEDUP_REMOVED lines=21> */
.L_x_302:
[----:B------:R-:W2:Y:S02]  /*d2f0*/  LDG.E.U8 R2, [R2.64] ;  /* 0x0000002402027981 */ /* 0x000ea4000c1e1100 */
[----:B--2---:R-:W0:Y:S02]  /*d300*/  I2F.U16 R0, R2 ;  /* 0x0000000200007306 */ /* 0x004e240000101000 */
[----:B0-----:R-:W-:-:S04]  /*d310*/  F2FP.BF16.PACK_AB R0, RZ, R0 ;  /* 0x00000000ff00723e */ /* 0x001fc800000010ff */
[----:B------:R-:W-:Y:S01]  /*d320*/  PRMT R19, R0, 0x7610, R19 ;  /* 0x0000761000137816 */ /* 0x000fe20000000013 */
[----:B------:R-:W-:Y:S05]  /*d330*/  BRA `(.L_x_304) ;  /* 0x00000f0000007947 */ /* 0x000fea0003800000 */
.L_x_301:
        /* <DEDUP_REMOVED lines=11> */
.L_x_306:
[----:B------:R-:W2:Y:S02]  /*d3f0*/  LDG.E R2, [R2.64] ;  /* 0x0000002402027981 */ /* 0x000ea4000c1e1900 */
[----:B--2---:R-:W0:Y:S02]  /*d400*/  I2F R0, R2 ;  /* 0x0000000200007306 */ /* 0x004e240000201400 */
[----:B0-----:R-:W-:-:S04]  /*d410*/  F2FP.BF16.PACK_AB R0, RZ, R0 ;  /* 0x00000000ff00723e */ /* 0x001fc800000010ff */
[----:B------:R-:W-:Y:S01]  /*d420*/  PRMT R19, R0, 0x7610, R19 ;  /* 0x0000761000137816 */ /* 0x000fe20000000013 */
[----:B------:R-:W-:Y:S05]  /*d430*/  BRA `(.L_x_304) ;  /* 0x00000e0000007947 */ /* 0x000fea0003800000 */
.L_x_305:
[----:B------:R-:W2:Y:S02]  /*d440*/  LDG.E.U16 R2, [R2.64] ;  /* 0x0000002402027981 */ /* 0x000ea4000c1e1500 */
[----:B--2---:R-:W0:Y:S02]  /*d450*/  I2F.S16 R0, R2 ;  /* 0x0000000200007306 */ /* 0x004e240000101400 */
[----:B0-----:R-:W-:-:S04]  /*d460*/  F2FP.BF16.PACK_AB R0, RZ, R0 ;  /* 0x00000000ff00723e */ /* 0x001fc800000010ff */
[----:B------:R-:W-:Y:S01]  /*d470*/  PRMT R19, R0, 0x7610, R19 ;  /* 0x0000761000137816 */ /* 0x000fe20000000013 */
[----:B------:R-:W-:Y:S05]  /*d480*/  BRA `(.L_x_304) ;  /* 0x00000db000007947 */ /* 0x000fea0003800000 */
.L_x_300:
        /* <DEDUP_REMOVED lines=9> */
.L_x_308:
[----:B------:R-:W2:Y:S02]  /*d520*/  LDG.E.U16 R0, [R2.64] ;  /* 0x0000002402007981 */ /* 0x000ea4000c1e1500 */
[----:B--2---:R-:W-:-:S05]  /*d530*/  HADD2.F32 R0, -RZ, R0.H0_H0 ;  /* 0x20000000ff007230 */ /* 0x004fca0000004100 */
[----:B------:R-:W-:-:S04]  /*d540*/  F2FP.BF16.PACK_AB R0, RZ, R0 ;  /* 0x00000000ff00723e */ /* 0x000fc800000010ff */
[----:B------:R-:W-:Y:S01]  /*d550*/  PRMT R19, R0, 0x7610, R19 ;  /* 0x0000761000137816 */ /* 0x000fe20000000013 */
[----:B------:R-:W-:Y:S05]  /*d560*/  BRA `(.L_x_304) ;  /* 0x00000cd000007947 */ /* 0x000fea0003800000 */
.L_x_307:
        /* <DEDUP_REMOVED lines=9> */
.L_x_310:
[----:B------:R-:W2:Y:S02]  /*d600*/  LDG.E.U16 R2, [R2.64] ;  /* 0x0000002402027981 */ /* 0x000ea4000c1e1500 */
[----:B--2---:R-:W-:-:S05]  /*d610*/  HADD2.F32 R0, -RZ, R2.H0_H0 ;  /* 0x20000002ff007230 */ /* 0x004fca0000004100 */
[----:B------:R-:W-:-:S04]  /*d620*/  F2FP.BF16.PACK_AB R0, RZ, R0 ;  /* 0x00000000ff00723e */ /* 0x000fc800000010ff */
[----:B------:R-:W-:Y:S01]  /*d630*/  PRMT R19, R0, 0x7610, R19 ;  /* 0x0000761000137816 */ /* 0x000fe20000000013 */
[----:B------:R-:W-:Y:S05]  /*d640*/  BRA `(.L_x_304) ;  /* 0x00000bf000007947 */ /* 0x000fea0003800000 */
.L_x_309:
[----:B------:R-:W2:Y:S02]  /*d650*/  LDG.E.64 R2, [R2.64] ;  /* 0x0000002402027981 */ /* 0x000ea4000c1e1b00 */
[----:B--2---:R-:W0:Y:S01]  /*d660*/  F2F.F32.F64 R0, R2 ;  /* 0x0000000200007310 */ /* 0x004e220000301000 */
[----:B------:R-:W0:-:S14]  /*d670*/  DSETP.GEU.AND P0, PT, |R2|, c[0x2][0x0], PT ;  /* 0x008000000200762a */ /* 0x000e1c0003f0e200 */
[----:B0-----:R-:W-:-:S05]  /*d680*/  @!P0 FMUL R0, R0, 1.175494350822287508e-38 ;  /* 0x0080000000008820 */ /* 0x001fca0000400000 */
[----:B------:R-:W-:-:S04]  /*d690*/  F2FP.BF16.PACK_AB R0, RZ, R0 ;  /* 0x00000000ff00723e */ /* 0x000fc800000010ff */
[----:B------:R-:W-:Y:S01]  /*d6a0*/  PRMT R19, R0, 0x7610, R19 ;  /* 0x0000761000137816 */ /* 0x000fe20000000013 */
[----:B------:R-:W-:Y:S05]  /*d6b0*/  BRA `(.L_x_304) ;  /* 0x00000b8000007947 */ /* 0x000fea0003800000 */
.L_x_299:
        /* <DEDUP_REMOVED lines=14> */
.L_x_313:
[----:B------:R-:W2:Y:S02]  /*d7a0*/  LDG.E.64 R2, [R2.64] ;  /* 0x0000002402027981 */ /* 0x000ea4000c1e1b00 */
[----:B--2---:R-:W0:Y:S01]  /*d7b0*/  F2F.F32.F64 R0, R2 ;  /* 0x0000000200007310 */ /* 0x004e220000301000 */
[----:B------:R-:W0:-:S14]  /*d7c0*/  DSETP.GEU.AND P0, PT, |R2|, c[0x2][0x0], PT ;  /* 0x008000000200762a */ /* 0x000e1c0003f0e200 */
[----:B0-----:R-:W-:-:S05]  /*d7d0*/  @!P0 FMUL R0, R0, 1.175494350822287508e-38 ;  /* 0x0080000000008820 */ /* 0x001fca0000400000 */
[----:B------:R-:W-:-:S04]  /*d7e0*/  F2FP.BF16.PACK_AB R0, RZ, R0 ;  /* 0x00000000ff00723e */ /* 0x000fc800000010ff */
[----:B------:R-:W-:Y:S01]  /*d7f0*/  PRMT R19, R0, 0x7610, R19 ;  /* 0x0000761000137816 */ /* 0x000fe20000000013 */
[----:B------:R-:W-:Y:S05]  /*d800*/  BRA `(.L_x_304) ;  /* 0x00000a3000007947 */ /* 0x000fea0003800000 */
.L_x_312:
        /* <DEDUP_REMOVED lines=28> */
.L_x_315:
        /* <DEDUP_REMOVED lines=15> */
.L_x_314:
[----:B------:R0:W5:Y:S01]  /*dac0*/  LDG.E.U16 R19, [R2.64] ;  /* 0x0000002402137981 */ /* 0x000162000c1e1500 */
[----:B------:R-:W-:Y:S05]  /*dad0*/  BRA `(.L_x_304) ;  /* 0x0000076000007947 */ /* 0x000fea0003800000 */
.L_x_311:
        /* <DEDUP_REMOVED lines=12> */
.L_x_318:
        /* <DEDUP_REMOVED lines=21> */
.L_x_322:
[----:B------:R-:W-:Y:S05]  /*dcf0*/  BSYNC B1 ;  /* 0x0000000000017941 */ /* 0x000fea0003800000 */
.L_x_321:
[----:B------:R-:W-:Y:S01]  /*dd00*/  LEA R3, R0, 0x3b800000, 0x17 ;  /* 0x3b80000000037811 */ /* 0x000fe200078eb8ff */
[----:B------:R-:W-:-:S05]  /*dd10*/  IMAD.SHL.U32 R0, R2, 0x100000, RZ ;  /* 0x0010000002007824 */ /* 0x000fca00078e00ff */
[----:B------:R-:W-:Y:S02]  /*dd20*/  LOP3.LUT R0, R3, R0, R4, 0xfe, !PT ;  /* 0x0000000003007212 */ /* 0x000fe400078efe04 */
.L_x_320:
[----:B------:R-:W-:Y:S05]  /*dd30*/  BSYNC B0 ;  /* 0x0000000000007941 */ /* 0x000fea0003800000 */
.L_x_319:
[----:B------:R-:W-:-:S04]  /*dd40*/  F2FP.BF16.PACK_AB R0, RZ, R0 ;  /* 0x00000000ff00723e */ /* 0x000fc800000010ff */
[----:B------:R-:W-:Y:S01]  /*dd50*/  PRMT R19, R0, 0x7610, R19 ;  /* 0x0000761000137816 */ /* 0x000fe20000000013 */
[----:B------:R-:W-:Y:S05]  /*dd60*/  BRA `(.L_x_304) ;  /* 0x000004d000007947 */ /* 0x000fea0003800000 */
.L_x_317:
        /* <DEDUP_REMOVED lines=21> */
.L_x_326:
[----:B------:R-:W-:Y:S05]  /*dec0*/  BSYNC B1 ;  /* 0x0000000000017941 */ /* 0x000fea0003800000 */
.L_x_325:
[----:B------:R-:W-:Y:S01]  /*ded0*/  LEA R3, R0, 0x37800000, 0x17 ;  /* 0x3780000000037811 */ /* 0x000fe200078eb8ff */
[----:B------:R-:W-:-:S05]  /*dee0*/  IMAD.SHL.U32 R0, R2, 0x200000, RZ ;  /* 0x0020000002007824 */ /* 0x000fca00078e00ff */
[----:B------:R-:W-:Y:S02]  /*def0*/  LOP3.LUT R0, R3, R0, R4, 0xfe, !PT ;  /* 0x0000000003007212 */ /* 0x000fe400078efe04 */
.L_x_324:
[----:B------:R-:W-:Y:S05]  /*df00*/  BSYNC B0 ;  /* 0x0000000000007941 */ /* 0x000fea0003800000 */
.L_x_323:
[----:B------:R-:W-:-:S04]  /*df10*/  F2FP.BF16.PACK_AB R0, RZ, R0 ;  /* 0x00000000ff00723e */ /* 0x000fc800000010ff */
[----:B------:R-:W-:Y:S01]  /*df20*/  PRMT R19, R0, 0x7610, R19 ;  /* 0x0000761000137816 */ /* 0x000fe20000000013 */
[----:B------:R-:W-:Y:S05]  /*df30*/  BRA `(.L_x_304) ;  /* 0x0000030000007947 */ /* 0x000fea0003800000 */
.L_x_316:
        /* <DEDUP_REMOVED lines=14> */
.L_x_330:
[----:B------:R-:W-:Y:S05]  /*e020*/  BSYNC B0 ;  /* 0x0000000000007941 */ /* 0x000fea0003800000 */
.L_x_329:
[----:B------:R-:W-:-:S04]  /*e030*/  F2FP.BF16.PACK_AB R0, RZ, R0 ;  /* 0x00000000ff00723e */ /* 0x000fc800000010ff */
[----:B------:R-:W-:Y:S01]  /*e040*/  PRMT R19, R0, 0x7610, R19 ;  /* 0x0000761000137816 */ /* 0x000fe20000000013 */
[----:B------:R-:W-:Y:S05]  /*e050*/  BRA `(.L_x_304) ;  /* 0x000001e000007947 */ /* 0x000fea0003800000 */
.L_x_303:
        /* <DEDUP_REMOVED lines=21> */
.L_x_328:
[----:B------:R-:W2:Y:S02]  /*e1b0*/  LDG.E.64 R2, [R2.64] ;  /* 0x0000002402027981 */ /* 0x000ea4000c1e1b00 */
[----:B--2---:R-:W0:Y:S02]  /*e1c0*/  I2F.U64 R0, R2 ;  /* 0x0000000200007312 */ /* 0x004e240000301000 */
[----:B0-----:R-:W-:-:S04]  /*e1d0*/  F2FP.BF16.PACK_AB R0, RZ, R0 ;  /* 0x00000000ff00723e */ /* 0x001fc800000010ff */
[----:B------:R-:W-:Y:S01]  /*e1e0*/  PRMT R19, R0, 0x7610, R19 ;  /* 0x0000761000137816 */ /* 0x000fe20000000013 */
[----:B------:R-:W-:Y:S05]  /*e1f0*/  BRA `(.L_x_304) ;  /* 0x0000004000007947 */ /* 0x000fea0003800000 */
.L_x_327:
[----:B------:R-:W2:Y:S02]  /*e200*/  LDG.E R2, [R2.64] ;  /* 0x0000002402027981 */ /* 0x000ea4000c1e1900 */
[----:B--2---:R-:W0:Y:S02]  /*e210*/  I2F.U32 R0, R2 ;  /* 0x0000000200007306 */ /* 0x004e240000201000 */
[----:B0-----:R-:W-:-:S04]  /*e220*/  F2FP.BF16.PACK_AB R0, RZ, R0 ;  /* 0x00000000ff00723e */ /* 0x001fc800000010ff */
[----:B------:R-:W-:Y:S02]  /*e230*/  PRMT R19, R0, 0x7610, R19 ;  /* 0x0000761000137816 */ /* 0x000fe40000000013 */
.L_x_304:
        /* <DEDUP_REMOVED lines=18> */
.L_x_334:
[----:B------:R-:W2:Y:S02]  /*e360*/  LDG.E.U8 R2, [R2.64] ;  /* 0x0000002402027981 */ /* 0x000ea4000c1e1100 */
[----:B--2---:R-:W0:Y:S02]  /*e370*/  I2F.U16 R0, R2 ;  /* 0x0000000200007306 */ /* 0x004e240000101000 */
[----:B0-----:R-:W-:Y:S01]  /*e380*/  F2FP.BF16.PACK_AB R0, RZ, R0 ;  /* 0x00000000ff00723e */ /* 0x001fe200000010ff */
[----:B------:R-:W-:Y:S05]  /*e390*/  BRA `(.L_x_336) ;  /* 0x00000e3000007947 */ /* 0x000fea0003800000 */
.L_x_333:
        /* <DEDUP_REMOVED lines=10> */
.L_x_338:
[----:B------:R-:W2:Y:S02]  /*e440*/  LDG.E R2, [R2.64] ;  /* 0x0000002402027981 */ /* 0x000ea4000c1e1900 */
[----:B--2---:R-:W0:Y:S02]  /*e450*/  I2F R0, R2 ;  /* 0x0000000200007306 */ /* 0x004e240000201400 */
[----:B0-----:R-:W-:Y:S01]  /*e460*/  F2FP.BF16.PACK_AB R0, RZ, R0 ;  /* 0x00000000ff00723e */ /* 0x001fe200000010ff */
[----:B------:R-:W-:Y:S05]  /*e470*/  BRA `(.L_x_336) ;  /* 0x00000d5000007947 */ /* 0x000fea0003800000 */
.L_x_337:
[----:B------:R-:W2:Y:S02]  /*e480*/  LDG.E.U16 R2, [R2.64] ;  /* 0x0000002402027981 */ /* 0x000ea4000c1e1500 */
[----:B--2---:R-:W0:Y:S02]  /*e490*/  I2F.S16 R0, R2 ;  /* 0x0000000200007306 */ /* 0x004e240000101400 */
[----:B0-----:R-:W-:Y:S01]  /*e4a0*/  F2FP.BF16.PACK_AB R0, RZ, R0 ;  /* 0x00000000ff00723e */ /* 0x001fe200000010ff */
[----:B------:R-:W-:Y:S05]  /*e4b0*/  BRA `(.L_x_336) ;  /* 0x00000d1000007947 */ /* 0x000fea0003800000 */
.L_x_332:
        /* <DEDUP_REMOVED lines=9> */
.L_x_340:
[----:B------:R-:W2:Y:S02]  /*e550*/  LDG.E.U16 R0, [R2.64] ;  /* 0x0000002402007981 */ /* 0x000ea4000c1e1500 */
[----:B--2---:R-:W-:-:S05]  /*e560*/  HADD2.F32 R0, -RZ, R0.H0_H0 ;  /* 0x20000000ff007230 */ /* 0x004fca0000004100 */
[----:B------:R-:W-:Y:S01]  /*e570*/  F2FP.BF16.PACK_AB R0, RZ, R0 ;  /* 0x00000000ff00723e */ /* 0x000fe200000010ff */
[----:B------:R-:W-:Y:S05]  /*e580*/  BRA `(.L_x_336) ;  /* 0x00000c4000007947 */ /* 0x000fea0003800000 */
.L_x_339:
        /* <DEDUP_REMOVED lines=9> */
.L_x_342:
[----:B------:R-:W2:Y:S02]  /*e620*/  LDG.E.U16 R2, [R2.64] ;  /* 0x0000002402027981 */ /* 0x000ea4000c1e1500 */
[----:B--2---:R-:W-:-:S05]  /*e630*/  HADD2.F32 R0, -RZ, R2.H0_H0 ;  /* 0x20000002ff007230 */ /* 0x004fca0000004100 */
[----:B------:R-:W-:Y:S01]  /*e640*/  F2FP.BF16.PACK_AB R0, RZ, R0 ;  /* 0x00000000ff00723e */ /* 0x000fe200000010ff */
[----:B------:R-:W-:Y:S05]  /*e650*/  BRA `(.L_x_336) ;  /* 0x00000b7000007947 */ /* 0x000fea0003800000 */
.L_x_341:
[----:B------:R-:W2:Y:S02]  /*e660*/  LDG.E.64 R2, [R2.64] ;  /* 0x0000002402027981 */ /* 0x000ea4000c1e1b00 */
[----:B--2---:R-:W0:Y:S01]  /*e670*/  F2F.F32.F64 R0, R2 ;  /* 0x0000000200007310 */ /* 0x004e220000301000 */
[----:B------:R-:W0:-:S14]  /*e680*/  DSETP.GEU.AND P0, PT, |R2|, c[0x2][0x0], PT ;  /* 0x008000000200762a */ /* 0x000e1c0003f0e200 */
[----:B0-----:R-:W-:-:S05]  /*e690*/  @!P0 FMUL R0, R0, 1.175494350822287508e-38 ;  /* 0x0080000000008820 */ /* 0x001fca0000400000 */
[----:B------:R-:W-:Y:S01]  /*e6a0*/  F2FP.BF16.PACK_AB R0, RZ, R0 ;  /* 0x00000000ff00723e */ /* 0x000fe200000010ff */
[----:B------:R-:W-:Y:S05]  /*e6b0*/  BRA `(.L_x_336) ;  /* 0x00000b1000007947 */ /* 0x000fea0003800000 */
.L_x_331:
        /* <DEDUP_REMOVED lines=13> */
.L_x_345:
[----:B------:R-:W2:Y:S02]  /*e790*/  LDG.E.64 R2, [R2.64] ;  /* 0x0000002402027981 */ /* 0x000ea4000c1e1b00 */
[----:B--2---:R-:W0:Y:S01]  /*e7a0*/  F2F.F32.F64 R0, R2 ;  /* 0x0000000200007310 */ /* 0x004e220000301000 */
[----:B------:R-:W0:-:S14]  /*e7b0*/  DSETP.GEU.AND P0, PT, |R2|, c[0x2][0x0], PT ;  /* 0x008000000200762a */ /* 0x000e1c0003f0e200 */
[----:B0-----:R-:W-:-:S05]  /*e7c0*/  @!P0 FMUL R0, R0, 1.175494350822287508e-38 ;  /* 0x0080000000008820 */ /* 0x001fca0000400000 */
[----:B------:R-:W-:Y:S01]  /*e7d0*/  F2FP.BF16.PACK_AB R0, RZ, R0 ;  /* 0x00000000ff00723e */ /* 0x000fe200000010ff */
[----:B------:R-:W-:Y:S05]  /*e7e0*/  BRA `(.L_x_336) ;  /* 0x000009e000007947 */ /* 0x000fea0003800000 */
.L_x_344:
        /* <DEDUP_REMOVED lines=28> */
.L_x_347:
        /* <DEDUP_REMOVED lines=15> */
.L_x_346:
[----:B------:R0:W5:Y:S01]  /*eaa0*/  LDG.E.U16 R0, [R2.64] ;  /* 0x0000002402007981 */ /* 0x000162000c1e1500 */
[----:B------:R-:W-:Y:S05]  /*eab0*/  BRA `(.L_x_336) ;  /* 0x0000071000007947 */ /* 0x000fea0003800000 */
.L_x_343:
        /* <DEDUP_REMOVED lines=12> */
.L_x_350:
        /* <DEDUP_REMOVED lines=21> */
.L_x_354:
[----:B------:R-:W-:Y:S05]  /*ecd0*/  BSYNC B1 ;  /* 0x0000000000017941 */ /* 0x000fea0003800000 */
.L_x_353:
[----:B------:R-:W-:Y:S01]  /*ece0*/  LEA R3, R0, 0x3b800000, 0x17 ;  /* 0x3b80000000037811 */ /* 0x000fe200078eb8ff */
[----:B------:R-:W-:-:S05]  /*ecf0*/  IMAD.SHL.U32 R0, R2, 0x100000, RZ ;  /* 0x0010000002007824 */ /* 0x000fca00078e00ff */
[----:B------:R-:W-:Y:S02]  /*ed00*/  LOP3.LUT R0, R3, R0, R4, 0xfe, !PT ;  /* 0x0000000003007212 */ /* 0x000fe400078efe04 */
.L_x_352:
[----:B------:R-:W-:Y:S05]  /*ed10*/  BSYNC B0 ;  /* 0x0000000000007941 */ /* 0x000fea0003800000 */
.L_x_351:
[----:B------:R-:W-:Y:S01]  /*ed20*/  F2FP.BF16.PACK_AB R0, RZ, R0 ;  /* 0x00000000ff00723e */ /* 0x000fe200000010ff */
[----:B------:R-:W-:Y:S05]  /*ed30*/  BRA `(.L_x_336) ;  /* 0x0000049000007947 */ /* 0x000fea0003800000 */
.L_x_349:
        /* <DEDUP_REMOVED lines=21> */
.L_x_358:
[----:B------:R-:W-:Y:S05]  /*ee90*/  BSYNC B1 ;  /* 0x0000000000017941 */ /* 0x000fea0003800000 */
.L_x_357:
[----:B------:R-:W-:Y:S01]  /*eea0*/  LEA R3, R0, 0x37800000, 0x17 ;  /* 0x3780000000037811 */ /* 0x000fe200078eb8ff */
[----:B------:R-:W-:-:S05]  /*eeb0*/  IMAD.SHL.U32 R0, R2, 0x200000, RZ ;  /* 0x0020000002007824 */ /* 0x000fca00078e00ff */
[----:B------:R-:W-:Y:S02]  /*eec0*/  LOP3.LUT R0, R3, R0, R4, 0xfe, !PT ;  /* 0x0000000003007212 */ /* 0x000fe400078efe04 */
.L_x_356:
[----:B------:R-:W-:Y:S05]  /*eed0*/  BSYNC B0 ;  /* 0x0000000000007941 */ /* 0x000fea0003800000 */
.L_x_355:
[----:B------:R-:W-:Y:S01]  /*eee0*/  F2FP.BF16.PACK_AB R0, RZ, R0 ;  /* 0x00000000ff00723e */ /* 0x000fe200000010ff */
[----:B------:R-:W-:Y:S05]  /*eef0*/  BRA `(.L_x_336) ;  /* 0x000002d000007947 */ /* 0x000fea0003800000 */
.L_x_348:
        /* <DEDUP_REMOVED lines=14> */
.L_x_362:
[----:B------:R-:W-:Y:S05]  /*efe0*/  BSYNC B0 ;  /* 0x0000000000007941 */ /* 0x000fea0003800000 */
.L_x_361:
[----:B------:R-:W-:Y:S01]  /*eff0*/  F2FP.BF16.PACK_AB R0, RZ, R0 ;  /* 0x00000000ff00723e */ /* 0x000fe200000010ff */
[----:B------:R-:W-:Y:S05]  /*f000*/  BRA `(.L_x_336) ;  /* 0x000001c000007947 */ /* 0x000fea0003800000 */
.L_x_335:
        /* <DEDUP_REMOVED lines=21> */
.L_x_360:
[----:B------:R-:W2:Y:S02]  /*f160*/  LDG.E.64 R2, [R2.64] ;  /* 0x0000002402027981 */ /* 0x000ea4000c1e1b00 */
[----:B--2---:R-:W0:Y:S02]  /*f170*/  I2F.U64 R0, R2 ;  /* 0x0000000200007312 */ /* 0x004e240000301000 */
[----:B0-----:R-:W-:Y:S01]  /*f180*/  F2FP.BF16.PACK_AB R0, RZ, R0 ;  /* 0x00000000ff00723e */ /* 0x001fe200000010ff */
[----:B------:R-:W-:Y:S05]  /*f190*/  BRA `(.L_x_336) ;  /* 0x0000003000007947 */ /* 0x000fea0003800000 */
.L_x_359:
[----:B------:R-:W2:Y:S02]  /*f1a0*/  LDG.E R2, [R2.64] ;  /* 0x0000002402027981 */ /* 0x000ea4000c1e1900 */
[----:B--2---:R-:W0:Y:S02]  /*f1b0*/  I2F.U32 R0, R2 ;  /* 0x0000000200007306 */ /* 0x004e240000201000 */
[----:B0-----:R-:W-:-:S06]  /*f1c0*/  F2FP.BF16.PACK_AB R0, RZ, R0 ;  /* 0x00000000ff00723e */ /* 0x001fcc00000010ff */
.L_x_336:
        /* <DEDUP_REMOVED lines=22> */
[----:B0-----:R-:W-:Y:S01]  /*f330*/  STG.E.U8 [R16.64], R3 ;  /* 0x0000000310007986 */ /* 0x001fe2000c101124 */
[----:B------:R-:W-:Y:S05]  /*f340*/  EXIT ;  /* 0x000000000000794d */ /* 0x000fea0003800000 */
.L_x_366:
[----:B------:R-:W-:-:S06]  /*f350*/  PRMT R3, RZ, 0x5410, R19 ;  /* 0x00005410ff037816 */ /* 0x000fcc0000000013 */
[----:B------:R-:W0:Y:S02]  /*f360*/  F2I.S64.TRUNC R2, R3 ;  /* 0x0000000300027311 */ /* 0x000e24000020d900 */
[----:B0-----:R-:W-:Y:S01]  /*f370*/  STG.E.U8 [R16.64], R2 ;  /* 0x0000000210007986 */ /* 0x001fe2000c101124 */
[----:B------:R-:W-:Y:S05]  /*f380*/  EXIT ;  /* 0x000000000000794d */ /* 0x000fea0003800000 */
.L_x_365:
        /* <DEDUP_REMOVED lines=8> */
[----:B0-----:R-:W-:Y:S01]  /*f410*/  STG.E.64 [R16.64], R2 ;  /* 0x0000000210007986 */ /* 0x001fe2000c101b24 */
[----:B------:R-:W-:Y:S05]  /*f420*/  EXIT ;  /* 0x000000000000794d */ /* 0x000fea0003800000 */
.L_x_369:
[----:B------:R-:W-:-:S06]  /*f430*/  PRMT R19, RZ, 0x5410, R19 ;  /* 0x00005410ff137816 */ /* 0x000fcc0000000013 */
[----:B------:R-:W0:Y:S02]  /*f440*/  F2I.FTZ.TRUNC.NTZ R19, R19 ;  /* 0x0000001300137305 */ /* 0x000e24000021f100 */
[----:B0-----:R-:W-:Y:S01]  /*f450*/  STG.E [R16.64], R19 ;  /* 0x0000001310007986 */ /* 0x001fe2000c101924 */
[----:B------:R-:W-:Y:S05]  /*f460*/  EXIT ;  /* 0x000000000000794d */ /* 0x000fea0003800000 */
.L_x_368:
[----:B------:R-:W-:-:S06]  /*f470*/  PRMT R19, RZ, 0x5410, R19 ;  /* 0x00005410ff137816 */ /* 0x000fcc0000000013 */
[----:B------:R-:W0:Y:S02]  /*f480*/  F2I.FTZ.TRUNC.NTZ R19, R19 ;  /* 0x0000001300137305 */ /* 0x000e24000021f100 */
[----:B0-----:R-:W-:Y:S01]  /*f490*/  STG.E.U16 [R16.64], R19 ;  /* 0x0000001310007986 */ /* 0x001fe2000c101524 */
[----:B------:R-:W-:Y:S05]  /*f4a0*/  EXIT ;  /* 0x000000000000794d */ /* 0x000fea0003800000 */
.L_x_364:
[----:B------:R-:W-:-:S13]  /*f4b0*/  ISETP.GT.AND P0, PT, R0, 0x6, PT ;  /* 0x000000060000780c */ /* 0x000fda0003f04270 */
[----:B------:R-:W-:Y:S05]  /*f4c0*/  @P0 BRA `(.L_x_370) ;  /* 0x000000b000000947 */ /* 0x000fea0003800000 */
[----:B------:R-:W-:-:S13]  /*f4d0*/  ISETP.NE.AND P0, PT, R0, 0x5, PT ;  /* 0x000000050000780c */ /* 0x000fda0003f05270 */
[----:B------:R-:W-:Y:S05]  /*f4e0*/  @!P0 BRA `(.L_x_371) ;  /* 0x0000005000008947 */ /* 0x000fea0003800000 */
[----:B------:R-:W-:-:S13]  /*f4f0*/  ISETP.NE.AND P0, PT, R0, 0x6, PT ;  /* 0x000000060000780c */ /* 0x000fda0003f05270 */
[----:B------:R-:W-:Y:S05]  /*f500*/  @P0 BRA `(.L_x_367) ;  /* 0x00000b1000000947 */ /* 0x000fea0003800000 */
[----:B------:R-:W-:-:S05]  /*f510*/  PRMT R19, RZ, 0x5410, R19 ;  /* 0x00005410ff137816 */ /* 0x000fca0000000013 */
[----:B------:R-:W-:Y:S01]  /*f520*/  STG.E [R16.64], R19 ;  /* 0x0000001310007986 */ /* 0x000fe2000c101924 */
[----:B------:R-:W-:Y:S05]  /*f530*/  EXIT ;  /* 0x000000000000794d */ /* 0x000fea0003800000 */
.L_x_371:
[----:B------:R-:W-:-:S04]  /*f540*/  PRMT R0, RZ, 0x5410, R19 ;  /* 0x00005410ff007816 */ /* 0x000fc80000000013 */
[----:B------:R-:W-:-:S05]  /*f550*/  F2FP.PACK_AB R0, RZ, R0 ;  /* 0x00000000ff00723e */ /* 0x000fca00000000ff */
[----:B------:R-:W-:Y:S01]  /*f560*/  STG.E.U16 [R16.64], R0 ;  /* 0x0000000010007986 */ /* 0x000fe2000c101524 */
[----:B------:R-:W-:Y:S05]  /*f570*/  EXIT ;  /* 0x000000000000794d */ /* 0x000fea0003800000 */
.L_x_370:
        /* <DEDUP_REMOVED lines=8> */
[----:B------:R-:W-:Y:S01]  /*f600*/  STG.E.64 [R16.64], R2 ;  /* 0x0000000210007986 */ /* 0x000fe2000c101b24 */
[----:B------:R-:W-:Y:S05]  /*f610*/  EXIT ;  /* 0x000000000000794d */ /* 0x000fea0003800000 */
.L_x_373:
[----:B------:R-:W-:-:S04]  /*f620*/  PRMT R19, RZ, 0x5410, R19 ;  /* 0x00005410ff137816 */ /* 0x000fc80000000013 */
[----:B------:R-:W-:-:S04]  /*f630*/  F2FP.PACK_AB R3, RZ, R19 ;  /* 0x00000013ff03723e */ /* 0x000fc800000000ff */
[----:B------:R-:W-:-:S05]  /*f640*/  PRMT R3, R3, 0x5410, RZ ;  /* 0x0000541003037816 */ /* 0x000fca00000000ff */
[----:B------:R-:W-:Y:S01]  /*f650*/  STG.E [R16.64], R3 ;  /* 0x0000000310007986 */ /* 0x000fe2000c101924 */
[----:B------:R-:W-:Y:S05]  /*f660*/  EXIT ;  /* 0x000000000000794d */ /* 0x000fea0003800000 */
.L_x_372:
[----:B------:R-:W-:-:S05]  /*f670*/  PRMT R2, RZ, 0x5410, R19 ;  /* 0x00005410ff027816 */ /* 0x000fca0000000013 */
[----:B------:R-:W-:-:S06]  /*f680*/  FMUL.FTZ R2, R2, 1 ;  /* 0x3f80000002027820 */ /* 0x000fcc0000410000 */
[----:B------:R-:W0:Y:S02]  /*f690*/  F2F.F64.F32 R2, R2 ;  /* 0x0000000200027310 */ /* 0x000e240000201800 */
[----:B0-----:R-:W-:Y:S01]  /*f6a0*/  STG.E.64 [R16.64], R2 ;  /* 0x0000000210007986 */ /* 0x001fe2000c101b24 */
[----:B------:R-:W-:Y:S05]  /*f6b0*/  EXIT ;  /* 0x000000000000794d */ /* 0x000fea0003800000 */
.L_x_363:
        /* <DEDUP_REMOVED lines=11> */
[----:B------:R-:W-:Y:S01]  /*f770*/  STG.E.U8 [R16.64], R3 ;  /* 0x0000000310007986 */ /* 0x000fe2000c101124 */
[----:B------:R-:W-:Y:S05]  /*f780*/  EXIT ;  /* 0x000000000000794d */ /* 0x000fea0003800000 */
.L_x_376:
[----:B------:R-:W-:Y:S01]  /*f790*/  PRMT R19, RZ, 0x5410, R19 ;  /* 0x00005410ff137816 */ /* 0x000fe20000000013 */
[----:B------:R-:W-:-:S04]  /*f7a0*/  CS2R R6, SRZ ;  /* 0x0000000000067805 */ /* 0x000fc8000001ff00 */
[----:B------:R-:W-:-:S06]  /*f7b0*/  FMUL.FTZ R4, R19, 1 ;  /* 0x3f80000013047820 */ /* 0x000fcc0000410000 */
[----:B------:R-:W0:Y:S02]  /*f7c0*/  F2F.F64.F32 R4, R4 ;  /* 0x0000000400047310 */ /* 0x000e240000201800 */
[----:B0-----:R-:W-:Y:S01]  /*f7d0*/  STG.E.128 [R16.64], R4 ;  /* 0x0000000410007986 */ /* 0x001fe2000c101d24 */
[----:B------:R-:W-:Y:S05]  /*f7e0*/  EXIT ;  /* 0x000000000000794d */ /* 0x000fea0003800000 */
.L_x_375:
        /* <DEDUP_REMOVED lines=21> */
.L_x_380:
[----:B------:R-:W-:Y:S05]  /*f940*/  BSYNC B0 ;  /* 0x0000000000007941 */ /* 0x000fea0003800000 */
.L_x_379:
[----:B------:R-:W-:-:S05]  /*f950*/  LOP3.LUT R3, R0, R3, RZ, 0xfc, !PT ;  /* 0x0000000300037212 */ /* 0x000fca00078efcff */
[----:B------:R-:W-:Y:S01]  /*f960*/  STG.E.U8 [R16.64], R3 ;  /* 0x0000000310007986 */ /* 0x000fe2000c101124 */
[----:B------:R-:W-:Y:S05]  /*f970*/  EXIT ;  /* 0x000000000000794d */ /* 0x000fea0003800000 */
.L_x_378:
        /* <DEDUP_REMOVED lines=13> */
.L_x_382:
[----:B------:R-:W-:Y:S01]  /*fa50*/  IMAD.MOV.U32 R0, RZ, RZ, 0x7f ;  /* 0x0000007fff007424 */ /* 0x000fe200078e00ff */
[----:B------:R-:W-:-:S04]  /*fa60*/  ISETP.GT.U32.AND P0, PT, R2, 0x7f800000, PT ;  /* 0x7f8000000200780c */ /* 0x000fc80003f04070 */
[----:B------:R-:W-:-:S04]  /*fa70*/  SEL R0, R0, 0x7c, P0 ;  /* 0x0000007c00007807 */ /* 0x000fc80000000000 */
.L_x_383:
[----:B------:R-:W-:Y:S05]  /*fa80*/  BSYNC B0 ;  /* 0x0000000000007941 */ /* 0x000fea0003800000 */
.L_x_381:
[----:B------:R-:W-:-:S04]  /*fa90*/  LOP3.LUT R2, R19, 0x80000000, RZ, 0xc0, !PT ;  /* 0x8000000013027812 */ /* 0x000fc800078ec0ff */
[----:B------:R-:W-:-:S04]  /*faa0*/  SHF.R.U32.HI R3, RZ, 0x18, R2 ;  /* 0x00000018ff037819 */ /* 0x000fc80000011602 */
[----:B------:R-:W-:-:S05]  /*fab0*/  LOP3.LUT R3, R0, R3, RZ, 0xfc, !PT ;  /* 0x0000000300037212 */ /* 0x000fca00078efcff */
[----:B------:R-:W-:Y:S01]  /*fac0*/  STG.E.U8 [R16.64], R3 ;  /* 0x0000000310007986 */ /* 0x000fe2000c101124 */
[----:B------:R-:W-:Y:S05]  /*fad0*/  EXIT ;  /* 0x000000000000794d */ /* 0x000fea0003800000 */
.L_x_377:
[----:B------:R-:W-:Y:S01]  /*fae0*/  STG.E.U16 [R16.64], R19 ;  /* 0x0000001310007986 */ /* 0x000fe2000c101524 */
[----:B------:R-:W-:Y:S05]  /*faf0*/  EXIT ;  /* 0x000000000000794d */ /* 0x000fea0003800000 */
.L_x_374:
        /* <DEDUP_REMOVED lines=10> */
[----:B0-----:R-:W-:Y:S01]  /*fba0*/  STG.E.U16 [R16.64], R3 ;  /* 0x0000000310007986 */ /* 0x001fe2000c101524 */
[----:B------:R-:W-:Y:S05]  /*fbb0*/  EXIT ;  /* 0x000000000000794d */ /* 0x000fea0003800000 */
.L_x_386:
        /* <DEDUP_REMOVED lines=17> */
.L_x_389:
[----:B------:R-:W-:-:S04]  /*fcd0*/  LOP3.LUT R2, R19, 0x80000000, RZ, 0xc0, !PT ;  /* 0x8000000013027812 */ /* 0x000fc800078ec0ff */
[----:B------:R-:W-:-:S04]  /*fce0*/  SHF.R.U32.HI R3, RZ, 0x18, R2 ;  /* 0x00000018ff037819 */ /* 0x000fc80000011602 */
[----:B------:R-:W-:-:S04]  /*fcf0*/  LOP3.LUT R0, R0, R3, RZ, 0xfc, !PT ;  /* 0x0000000300007212 */ /* 0x000fc800078efcff */
[----:B------:R-:W-:Y:S02]  /*fd00*/  PRMT R8, R0, 0x7610, R8 ;  /* 0x0000761000087816 */ /* 0x000fe40000000008 */
.L_x_388:
[----:B------:R-:W-:Y:S05]  /*fd10*/  BSYNC B0 ;  /* 0x0000000000007941 */ /* 0x000fea0003800000 */
.L_x_387:
[----:B------:R-:W-:Y:S01]  /*fd20*/  STG.E.U8 [R16.64], R8 ;  /* 0x0000000810007986 */ /* 0x000fe2000c101124 */
[----:B------:R-:W-:Y:S05]  /*fd30*/  EXIT ;  /* 0x000000000000794d */ /* 0x000fea0003800000 */
.L_x_385:
        /* <DEDUP_REMOVED lines=17> */
.L_x_392:
[----:B------:R-:W-:-:S04]  /*fe50*/  LOP3.LUT R2, R19, 0x80000000, RZ, 0xc0, !PT ;  /* 0x8000000013027812 */ /* 0x000fc800078ec0ff */
[----:B------:R-:W-:-:S04]  /*fe60*/  SHF.R.U32.HI R3, RZ, 0x18, R2 ;  /* 0x00000018ff037819 */ /* 0x000fc80000011602 */
[----:B------:R-:W-:-:S04]  /*fe70*/  LOP3.LUT R0, R0, R3, RZ, 0xfc, !PT ;  /* 0x0000000300007212 */ /* 0x000fc800078efcff */
[----:B------:R-:W-:Y:S02]  /*fe80*/  PRMT R8, R0, 0x7610, R8 ;  /* 0x0000761000087816 */ /* 0x000fe40000000008 */
.L_x_391:
[----:B------:R-:W-:Y:S05]  /*fe90*/  BSYNC B0 ;  /* 0x0000000000007941 */ /* 0x000fea0003800000 */
.L_x_390:
[----:B------:R-:W-:Y:S01]  /*fea0*/  STG.E.U8 [R16.64], R8 ;  /* 0x0000000810007986 */ /* 0x000fe2000c101124 */
[----:B------:R-:W-:Y:S05]  /*feb0*/  EXIT ;  /* 0x000000000000794d */ /* 0x000fea0003800000 */
.L_x_384:
        /* <DEDUP_REMOVED lines=20> */
[----:B------:R-:W-:Y:S01]  /*10000*/  STG.E.U8 [R16.64], R3 ;  /* 0x0000000310007986 */ /* 0x000fe2000c101124 */
[----:B------:R-:W-:Y:S05]  /*10010*/  EXIT ;  /* 0x000000000000794d */ /* 0x000fea0003800000 */
.L_x_367:
        /* <DEDUP_REMOVED lines=19> */
[----:B------:R-:W-:Y:S05]  /*10150*/  EXIT ;  /* 0x000000000000794d */ /* 0x000fea0003800000 */
.L_x_394:
[----:B------:R-:W-:-:S06]  /*10160*/  PRMT R2, RZ, 0x5410, R19 ;  /* 0x00005410ff027816 */ /* 0x000fcc0000000013 */
[----:B------:R-:W0:Y:S02]  /*10170*/  F2I.U64.TRUNC R2, R2 ;  /* 0x0000000200027311 */ /* 0x000e24000020d800 */
[----:B0-----:R-:W-:Y:S01]  /*10180*/  STG.E.64 [R16.64], R2 ;  /* 0x0000000210007986 */ /* 0x001fe2000c101b24 */
[----:B------:R-:W-:Y:S05]  /*10190*/  EXIT ;  /* 0x000000000000794d */ /* 0x000fea0003800000 */
.L_x_393:
[----:B------:R-:W-:-:S06]  /*101a0*/  PRMT R19, RZ, 0x5410, R19 ;  /* 0x00005410ff137816 */ /* 0x000fcc0000000013 */
[----:B------:R-:W0:Y:S02]  /*101b0*/  F2I.FTZ.U32.TRUNC.NTZ R19, R19 ;  /* 0x0000001300137305 */ /* 0x000e24000021f000 */
[----:B0-----:R-:W-:Y:S01]  /*101c0*/  STG.E [R16.64], R19 ;  /* 0x0000001310007986 */ /* 0x001fe2000c101924 */
[----:B------:R-:W-:Y:S05]  /*101d0*/  EXIT ;  /* 0x000000000000794d */ /* 0x000fea0003800000 */
.L_x_395:
[----:B------:R-:W-:-:S00]  /*101e0*/  BRA `(.L_x_395) ;  /* 0xfffffff000007947 */ /* 0x000fc0000383ffff */
[----:B------:R-:W-:-:S00]  /*101f0*/  NOP ;  /* 0x0000000000007918 */ /* 0x000fc00000000000 */
        /* <DEDUP_REMOVED lines=8> */
.L_x_3211:


//--------------------- .text._ZN2at6native27unrolled_elementwise_kernelIZZZNS0_65_GLOBAL__N__eb3311e5_27_ActivationHardtanhKernel_cu_9e10b42f_292624hardtanh_backward_kernelERNS_14TensorIteratorERKN3c106ScalarES8_ENKUlvE_clEvENKUlvE2_clEvEUlNS5_8BFloat16ESB_E_St5arrayIPcLm3EELi4E23TrivialOffsetCalculatorILi2EjESG_ILi1EjENS0_6memory12LoadWithCastILi2EEENSJ_13StoreWithCastILi1EEEEEviT_T0_T2_T3_T4_T5_ --------------------------
	.section	.text._ZN2at6native27unrolled_elementwise_kernelIZZZNS0_65_GLOBAL__N__eb3311e5_27_ActivationHardtanhKernel_cu_9e10b42f_292624hardtanh_backward_kernelERNS_14TensorIteratorERKN3c106ScalarES8_ENKUlvE_clEvENKUlvE2_clEvEUlNS5_8BFloat16ESB_E_St5arrayIPcLm3EELi4E23TrivialOffsetCalculatorILi2EjESG_ILi1EjENS0_6memory12LoadWithCastILi2EEENSJ_13StoreWithCastILi1EEEEEviT_T0_T2_T3_T4_T5_,"ax",@progbits
	.sectioninfo	@"SHI_REGISTERS=31"
	.align	128
        .global         _ZN2at6native27unrolled_elementwise_kernelIZZZNS0_65_GLOBAL__N__eb3311e5_27_ActivationHardtanhKernel_cu_9e10b42f_292624hardtanh_backward_kernelERNS_14TensorIteratorERKN3c106ScalarES8_ENKUlvE_clEvENKUlvE2_clEvEUlNS5_8BFloat16ESB_E_St5arrayIPcLm3EELi4E23TrivialOffsetCalculatorILi2EjESG_ILi1EjENS0_6memory12LoadWithCastILi2EEENSJ_13StoreWithCastILi1EEEEEviT_T0_T2_T3_T4_T5_
        .type           _ZN2at6native27unrolled_elementwise_kernelIZZZNS0_65_GLOBAL__N__eb3311e5_27_ActivationHardtanhKernel_cu_9e10b42f_292624hardtanh_backward_kernelERNS_14TensorIteratorERKN3c106ScalarES8_ENKUlvE_clEvENKUlvE2_clEvEUlNS5_8BFloat16ESB_E_St5arrayIPcLm3EELi4E23TrivialOffsetCalculatorILi2EjESG_ILi1EjENS0_6memory12LoadWithCastILi2EEENSJ_13StoreWithCastILi1EEEEEviT_T0_T2_T3_T4_T5_,@function
        .size           _ZN2at6native27unrolled_elementwise_kernelIZZZNS0_65_GLOBAL__N__eb3311e5_27_ActivationHardtanhKernel_cu_9e10b42f_292624hardtanh_backward_kernelERNS_14TensorIteratorERKN3c106ScalarES8_ENKUlvE_clEvENKUlvE2_clEvEUlNS5_8BFloat16ESB_E_St5arrayIPcLm3EELi4E23TrivialOffsetCalculatorILi2EjESG_ILi1EjENS0_6memory12LoadWithCastILi2EEENSJ_13StoreWithCastILi1EEEEEviT_T0_T2_T3_T4_T5_,(.L_x_3212 - _ZN2at6native27unrolled_elementwise_kernelIZZZNS0_65_GLOBAL__N__eb3311e5_27_ActivationHardtanhKernel_cu_9e10b42f_292624hardtanh_backward_kernelERNS_14TensorIteratorERKN3c106ScalarES8_ENKUlvE_clEvENKUlvE2_clEvEUlNS5_8BFloat16ESB_E_St5arrayIPcLm3EELi4E23TrivialOffsetCalculatorILi2EjESG_ILi1EjENS0_6memory12LoadWithCastILi2EEENSJ_13StoreWithCastILi1EEEEEviT_T0_T2_T3_T4_T5_)
        .other          _ZN2at6native27unrolled_elementwise_kernelIZZZNS0_65_GLOBAL__N__eb3311e5_27_ActivationHardtanhKernel_cu_9e10b42f_292624hardtanh_backward_kernelERNS_14TensorIteratorERKN3c106ScalarES8_ENKUlvE_clEvENKUlvE2_clEvEUlNS5_8BFloat16ESB_E_St5arrayIPcLm3EELi4E23TrivialOffsetCalculatorILi2EjESG_ILi1EjENS0_6memory12LoadWithCastILi2EEENSJ_13StoreWithCastILi1EEEEEviT_T0_T2_T3_T4_T5_,@"STO_CUDA_ENTRY STV_DEFAULT"
_ZN2at6native27unrolled_elementwise_kernelIZZZNS0_65_GLOBAL__N__eb3311e5_27_ActivationHardtanhKernel_cu_9e10b42f_292624hardtanh_backward_kernelERNS_14TensorIteratorERKN3c106ScalarES8_ENKUlvE_clEvENKUlvE2_clEvEUlNS5_8BFloat16ESB_E_St5arrayIPcLm3EELi4E23TrivialOffsetCalculatorILi2EjESG_ILi1EjENS0_6memory12LoadWithCastILi2EEENSJ_13StoreWithCastILi1EEEEEviT_T0_T2_T3_T4_T5_:
.text._ZN2at6native27unrolled_elementwise_kernelIZZZNS0_65_GLOBAL__N__eb3311e5_27_ActivationHardtanhKernel_cu_9e10b42f_292624hardtanh_backward_kernelERNS_14TensorIteratorERKN3c106ScalarES8_ENKUlvE_clEvENKUlvE2_clEvEUlNS5_8BFloat16ESB_E_St5arrayIPcLm3EELi4E23TrivialOffsetCalculatorILi2EjESG_ILi1EjENS0_6memory12LoadWithCastILi2EEENSJ_13StoreWithCastILi1EEEEEviT_T0_T2_T3_T4_T5_:
[----:B------:R-:W-:Y:S02]  /*0000*/  IMAD.MOV.U32 R1, RZ, RZ, c[0x0][0x28] ;  /* 0x00000a00ff017624 */ /* 0x000fe400078e00ff */
[----:B------:R-:W0:Y:S01]  /*0010*/  S2R R16, SR_CTAID.X ;  /* 0x0000000000107919 */ /* 0x000e220000002500 */
[----:B------:R-:W-:Y:S01]  /*0020*/  IMAD.MOV.U32 R3, RZ, RZ, -0x200 ;  /* 0xfffffe00ff037424 */ /* 0x000fe200078e00ff */
[----:B------:R-:W1:Y:S01]  /*0030*/  LDC.U8 R18, c[0x0][0x194] ;  /* 0x00006500ff127b82 */ /* 0x000e620000000000 */
[----:B------:R-:W-:Y:S01]  /*0040*/  ULDC.64 UR36, c[0x0][0x118] ;  /* 0x0000460000247ab9 */ /* 0x000fe20000000a00 */
[----:B------:R-:W2:Y:S01]  /*0050*/  S2R R17, SR_TID.X ;  /* 0x0000000000117919 */ /* 0x000ea20000002100 */
[----:B------:R-:W-:Y:S01]  /*0060*/  BSSY B6, `(.L_x_396) ;  /* 0x000021a000067945 */ /* 0x000fe20003800000 */
[----:B------:R-:W-:Y:S02]  /*0070*/  PRMT R23, RZ, 0x7610, R23 ;  /* 0x00007610ff177816 */ /* 0x000fe40000000017 */
[----:B------:R-:W-:Y:S02]  /*0080*/  PRMT R24, RZ, 0x7610, R24 ;  /* 0x00007610ff187816 */ /* 0x000fe40000000018 */
[----:B------:R-:W3:Y:S01]  /*0090*/  LDC.U8 R19, c[0x0][0x195] ;  /* 0x00006540ff137b82 */ /* 0x000ee20000000000 */
[----:B------:R-:W-:Y:S01]  /*00a0*/  PRMT R25, RZ, 0x7610, R25 ;  /* 0x00007610ff197816 */ /* 0x000fe20000000019 */
[----:B0-----:R-:W-:-:S05]  /*00b0*/  IMAD R22, R16, R3, c[0x0][0x160] ;  /* 0x0000580010167624 */ /* 0x001fca00078e0203 */
[----:B--2---:R-:W-:-:S13]  /*00c0*/  ISETP.GE.AND P0, PT, R17, R22, PT ;  /* 0x000000161100720c */ /* 0x004fda0003f06270 */
[----:B------:R-:W-:Y:S05]  /*00d0*/  @P0 BRA `(.L_x_397) ;  /* 0x0000212000000947 */ /* 0x000fea0003800000 */
[----:B-1-3--:R-:W-:Y:S01]  /*00e0*/  PRMT R0, R18, 0x9910, RZ ;  /* 0x0000991012007816 */ /* 0x00afe200000000ff */
[----:B------:R-:W-:-:S03]  /*00f0*/  IMAD R25, R16, 0x200, R17 ;  /* 0x0000020010197824 */ /* 0x000fc600078e0211 */
[----:B------:R-:W-:Y:S01]  /*0100*/  ISETP.GT.AND P0, PT, R0, 0x9, PT ;  /* 0x000000090000780c */ /* 0x000fe20003f04270 */
[----:B------:R-:W-:-:S05]  /*0110*/  IMAD R2, R25, c[0x0][0x198], RZ ;  /* 0x0000660019027a24 */ /* 0x000fca00078e02ff */
[----:B------:R-:W-:-:S05]  /*0120*/  IADD3 R2, P1, R2, c[0x0][0x180], RZ ;  /* 0x0000600002027a10 */ /* 0x000fca0007f3e0ff */
[----:B------:R-:W-:Y:S02]  /*0130*/  IMAD.X R3, RZ, RZ, c[0x0][0x184], P1 ;  /* 0x00006100ff037624 */ /* 0x000fe400008e06ff */
        /* <DEDUP_REMOVED lines=14> */
.L_x_401:
[----:B------:R-:W2:Y:S02]  /*0220*/  LDG.E.U8 R2, [R2.64] ;  /* 0x0000002402027981 */ /* 0x000ea4000c1e1100 */
[----:B--2---:R-:W0:Y:S02]  /*0230*/  I2F.U16 R0, R2 ;  /* 0x0000000200007306 */ /* 0x004e240000101000 */
[----:B0-----:R-:W-:-:S04]  /*0240*/  F2FP.BF16.PACK_AB R0, RZ, R0 ;  /* 0x00000000ff00723e */ /* 0x001fc800000010ff */
[----:B------:R-:W-:Y:S01]  /*0250*/  PRMT R24, R0, 0x7610, R24 ;  /* 0x0000761000187816 */ /* 0x000fe20000000018 */
[----:B------:R-:W-:Y:S05]  /*0260*/  BRA `(.L_x_403) ;  /* 0x00000f0000007947 */ /* 0x000fea0003800000 */
.L_x_400:
        /* <DEDUP_REMOVED lines=11> */
.L_x_405:
[----:B------:R-:W2:Y:S02]  /*0320*/  LDG.E R2, [R2.64] ;  /* 0x0000002402027981 */ /* 0x000ea4000c1e1900 */
[----:B--2---:R-:W0:Y:S02]  /*0330*/  I2F R0, R2 ;  /* 0x0000000200007306 */ /* 0x004e240000201400 */
[----:B0-----:R-:W-:-:S04]  /*0340*/  F2FP.BF16.PACK_AB R0, RZ, R0 ;  /* 0x00000000ff00723e */ /* 0x001fc800000010ff */
[----:B------:R-:W-:Y:S01]  /*0350*/  PRMT R24, R0, 0x7610, R24 ;  /* 0x0000761000187816 */ /* 0x000fe20000000018 */
[----:B------:R-:W-:Y:S05]  /*0360*/  BRA `(.L_x_403) ;  /* 0x00000e0000007947 */ /* 0x000fea0003800000 */
.L_x_404:
[----:B------:R-:W2:Y:S02]  /*0370*/  LDG.E.U16 R2, [R2.64] ;  /* 0x0000002402027981 */ /* 0x000ea4000c1e1500 */
[----:B--2---:R-:W0:Y:S02]  /*0380*/  I2F.S16 R0, R2 ;  /* 0x0000000200007306 */ /* 0x004e240000101400 */
[----:B0-----:R-:W-:-:S04]  /*0390*/  F2FP.BF16.PACK_AB R0, RZ, R0 ;  /* 0x00000000ff00723e */ /* 0x001fc800000010ff */
[----:B------:R-:W-:Y:S01]  /*03a0*/  PRMT R24, R0, 0x7610, R24 ;  /* 0x0000761000187816 */ /* 0x000fe20000000018 */
[----:B------:R-:W-:Y:S05]  /*03b0*/  BRA `(.L_x_403) ;  /* 0x00000db000007947 */ /* 0x000fea0003800000 */
.L_x_399:
        /* <DEDUP_REMOVED lines=9> */
.L_x_407:
[----:B------:R-:W2:Y:S02]  /*0450*/  LDG.E.U16 R0, [R2.64] ;  /* 0x0000002402007981 */ /* 0x000ea4000c1e1500 */
[----:B--2---:R-:W-:-:S05]  /*0460*/  HADD2.F32 R0, -RZ, R0.H0_H0 ;  /* 0x20000000ff007230 */ /* 0x004fca0000004100 */
[----:B------:R-:W-:-:S04]  /*0470*/  F2FP.BF16.PACK_AB R0, RZ, R0 ;  /* 0x00000000ff00723e */ /* 0x000fc800000010ff */
[----:B------:R-:W-:Y:S01]  /*0480*/  PRMT R24, R0, 0x7610, R24 ;  /* 0x0000761000187816 */ /* 0x000fe20000000018 */
[----:B------:R-:W-:Y:S05]  /*0490*/  BRA `(.L_x_403) ;  /* 0x00000cd000007947 */ /* 0x000fea0003800000 */
.L_x_406:
        /* <DEDUP_REMOVED lines=9> */
.L_x_409:
[----:B------:R-:W2:Y:S02]  /*0530*/  LDG.E.U16 R2, [R2.64] ;  /* 0x0000002402027981 */ /* 0x000ea4000c1e1500 */
[----:B--2---:R-:W-:-:S05]  /*0540*/  HADD2.F32 R0, -RZ, R2.H0_H0 ;  /* 0x20000002ff007230 */ /* 0x004fca0000004100 */
[----:B------:R-:W-:-:S04]  /*0550*/  F2FP.BF16.PACK_AB R0, RZ, R0 ;  /* 0x00000000ff00723e */ /* 0x000fc800000010ff */
[----:B------:R-:W-:Y:S01]  /*0560*/  PRMT R24, R0, 0x7610, R24 ;  /* 0x0000761000187816 */ /* 0x000fe20000000018 */
[----:B------:R-:W-:Y:S05]  /*0570*/  BRA `(.L_x_403) ;  /* 0x00000bf000007947 */ /* 0x000fea0003800000 */
.L_x_408:
[----:B------:R-:W2:Y:S02]  /*0580*/  LDG.E.64 R2, [R2.64] ;  /* 0x0000002402027981 */ /* 0x000ea4000c1e1b00 */
[----:B--2---:R-:W0:Y:S01]  /*0590*/  F2F.F32.F64 R0, R2 ;  /* 0x0000000200007310 */ /* 0x004e220000301000 */
[----:B------:R-:W0:-:S14]  /*05a0*/  DSETP.GEU.AND P0, PT, |R2|, c[0x2][0x0], PT ;  /* 0x008000000200762a */ /* 0x000e1c0003f0e200 */
[----:B0-----:R-:W-:-:S05]  /*05b0*/  @!P0 FMUL R0, R0, 1.175494350822287508e-38 ;  /* 0x0080000000008820 */ /* 0x001fca0000400000 */
[----:B------:R-:W-:-:S04]  /*05c0*/  F2FP.BF16.PACK_AB R0, RZ, R0 ;  /* 0x00000000ff00723e */ /* 0x000fc800000010ff */
[----:B------:R-:W-:Y:S01]  /*05d0*/  PRMT R24, R0, 0x7610, R24 ;  /* 0x0000761000187816 */ /* 0x000fe20000000018 */
[----:B------:R-:W-:Y:S05]  /*05e0*/  BRA `(.L_x_403) ;  /* 0x00000b8000007947 */ /* 0x000fea0003800000 */
.L_x_398:
        /* <DEDUP_REMOVED lines=14> */
.L_x_412:
[----:B------:R-:W2:Y:S02]  /*06d0*/  LDG.E.64 R2, [R2.64] ;  /* 0x0000002402027981 */ /* 0x000ea4000c1e1b00 */
[----:B--2---:R-:W0:Y:S01]  /*06e0*/  F2F.F32.F64 R0, R2 ;  /* 0x0000000200007310 */ /* 0x004e220000301000 */
[----:B------:R-:W0:-:S14]  /*06f0*/  DSETP.GEU.AND P0, PT, |R2|, c[0x2][0x0], PT ;  /* 0x008000000200762a */ /* 0x000e1c0003f0e200 */
[----:B0-----:R-:W-:-:S05]  /*0700*/  @!P0 FMUL R0, R0, 1.175494350822287508e-38 ;  /* 0x0080000000008820 */ /* 0x001fca0000400000 */
[----:B------:R-:W-:-:S04]  /*0710*/  F2FP.BF16.PACK_AB R0, RZ, R0 ;  /* 0x00000000ff00723e */ /* 0x000fc800000010ff */
[----:B------:R-:W-:Y:S01]  /*0720*/  PRMT R24, R0, 0x7610, R24 ;  /* 0x0000761000187816 */ /* 0x000fe20000000018 */
[----:B------:R-:W-:Y:S05]  /*0730*/  BRA `(.L_x_403) ;  /* 0x00000a3000007947 */ /* 0x000fea0003800000 */
.L_x_411:
        /* <DEDUP_REMOVED lines=28> */
.L_x_414:
        /* <DEDUP_REMOVED lines=15> */
.L_x_413:
[----:B------:R0:W5:Y:S01]  /*09f0*/  LDG.E.U16 R24, [R2.64] ;  /* 0x0000002402187981 */ /* 0x000162000c1e1500 */
[----:B------:R-:W-:Y:S05]  /*0a00*/  BRA `(.L_x_403) ;  /* 0x0000076000007947 */ /* 0x000fea0003800000 */
.L_x_410:
        /* <DEDUP_REMOVED lines=12> */
.L_x_417:
        /* <DEDUP_REMOVED lines=21> */
.L_x_421:
[----:B------:R-:W-:Y:S05]  /*0c20*/  BSYNC B1 ;  /* 0x0000000000017941 */ /* 0x000fea0003800000 */
.L_x_420:
[----:B------:R-:W-:Y:S01]  /*0c30*/  LEA R3, R0, 0x3b800000, 0x17 ;  /* 0x3b80000000037811 */ /* 0x000fe200078eb8ff */
[----:B------:R-:W-:-:S05]  /*0c40*/  IMAD.SHL.U32 R0, R2, 0x100000, RZ ;  /* 0x0010000002007824 */ /* 0x000fca00078e00ff */
[----:B------:R-:W-:Y:S02]  /*0c50*/  LOP3.LUT R0, R3, R0, R4, 0xfe, !PT ;  /* 0x0000000003007212 */ /* 0x000fe400078efe04 */
.L_x_419:
[----:B------:R-:W-:Y:S05]  /*0c60*/  BSYNC B0 ;  /* 0x0000000000007941 */ /* 0x000fea0003800000 */
.L_x_418:
[----:B------:R-:W-:-:S04]  /*0c70*/  F2FP.BF16.PACK_AB R0, RZ, R0 ;  /* 0x00000000ff00723e */ /* 0x000fc800000010ff */
[----:B------:R-:W-:Y:S01]  /*0c80*/  PRMT R24, R0, 0x7610, R24 ;  /* 0x0000761000187816 */ /* 0x000fe20000000018 */
[----:B------:R-:W-:Y:S05]  /*0c90*/  BRA `(.L_x_403) ;  /* 0x000004d000007947 */ /* 0x000fea0003800000 */
.L_x_416:
        /* <DEDUP_REMOVED lines=21> */
.L_x_425:
[----:B------:R-:W-:Y:S05]  /*0df0*/  BSYNC B1 ;  /* 0x0000000000017941 */ /* 0x000fea0003800000 */
.L_x_424:
[----:B------:R-:W-:Y:S01]  /*0e00*/  LEA R3, R0, 0x37800000, 0x17 ;  /* 0x3780000000037811 */ /* 0x000fe200078eb8ff */
[----:B------:R-:W-:-:S05]  /*0e10*/  IMAD.SHL.U32 R0, R2, 0x200000, RZ ;  /* 0x0020000002007824 */ /* 0x000fca00078e00ff */
[----:B------:R-:W-:Y:S02]  /*0e20*/  LOP3.LUT R0, R3, R0, R4, 0xfe, !PT ;  /* 0x0000000003007212 */ /* 0x000fe400078efe04 */
.L_x_423:
[----:B------:R-:W-:Y:S05]  /*0e30*/  BSYNC B0 ;  /* 0x0000000000007941 */ /* 0x000fea0003800000 */
.L_x_422:
[----:B------:R-:W-:-:S04]  /*0e40*/  F2FP.BF16.PACK_AB R0, RZ, R0 ;  /* 0x00000000ff00723e */ /* 0x000fc800000010ff */
[----:B------:R-:W-:Y:S01]  /*0e50*/  PRMT R24, R0, 0x7610, R24 ;  /* 0x0000761000187816 */ /* 0x000fe20000000018 */
[----:B------:R-:W-:Y:S05]  /*0e60*/  BRA `(.L_x_403) ;  /* 0x0000030000007947 */ /* 0x000fea0003800000 */
.L_x_415:
        /* <DEDUP_REMOVED lines=14> */
.L_x_429:
[----:B------:R-:W-:Y:S05]  /*0f50*/  BSYNC B0 ;  /* 0x0000000000007941 */ /* 0x000fea0003800000 */
.L_x_428:
[----:B------:R-:W-:-:S04]  /*0f60*/  F2FP.BF16.PACK_AB R0, RZ, R0 ;  /* 0x00000000ff00723e */ /* 0x000fc800000010ff */
[----:B------:R-:W-:Y:S01]  /*0f70*/  PRMT R24, R0, 0x7610, R24 ;  /* 0x0000761000187816 */ /* 0x000fe20000000018 */
[----:B------:R-:W-:Y:S05]  /*0f80*/  BRA `(.L_x_403) ;  /* 0x000001e000007947 */ /* 0x000fea0003800000 */
.L_x_402:
        /* <DEDUP_REMOVED lines=21> */
.L_x_427:
[----:B------:R-:W2:Y:S02]  /*10e0*/  LDG.E.64 R2, [R2.64] ;  /* 0x0000002402027981 */ /* 0x000ea4000c1e1b00 */
[----:B--2---:R-:W0:Y:S02]  /*10f0*/  I2F.U64 R0, R2 ;  /* 0x0000000200007312 */ /* 0x004e240000301000 */
[----:B0-----:R-:W-:-:S04]  /*1100*/  F2FP.BF16.PACK_AB R0, RZ, R0 ;  /* 0x00000000ff00723e */ /* 0x001fc800000010ff */
[----:B------:R-:W-:Y:S01]  /*1110*/  PRMT R24, R0, 0x7610, R24 ;  /* 0x0000761000187816 */ /* 0x000fe20000000018 */
[----:B------:R-:W-:Y:S05]  /*1120*/  BRA `(.L_x_403) ;  /* 0x0000004000007947 */ /* 0x000fea0003800000 */
.L_x_426:
[----:B------:R-:W2:Y:S02]  /*1130*/  LDG.E R2, [R2.64] ;  /* 0x0000002402027981 */ /* 0x000ea4000c1e1900 */
[----:B--2---:R-:W0:Y:S02]  /*1140*/  I2F.U32 R0, R2 ;  /* 0x0000000200007306 */ /* 0x004e240000201000 */
[----:B0-----:R-:W-:-:S04]  /*1150*/  F2FP.BF16.PACK_AB R0, RZ, R0 ;  /* 0x00000000ff00723e */ /* 0x001fc800000010ff */
[----:B------:R-:W-:Y:S02]  /*1160*/  PRMT R24, R0, 0x7610, R24 ;  /* 0x0000761000187816 */ /* 0x000fe40000000018 */
.L_x_403:
[----:B------:R-:W-:Y:S01]  /*1170*/  PRMT R0, R19, 0x9910, RZ ;  /* 0x0000991013007816 */ /* 0x000fe200000000ff */
[----:B0-----:R-:W-:-:S03]  /*1180*/  IMAD R2, R25, c[0x0][0x19c], RZ ;  /* 0x0000670019027a24 */ /* 0x001fc600078e02ff */
[----:B------:R-:W-:Y:S02]  /*1190*/  ISETP.GT.AND P0, PT, R0, 0x9, PT ;  /* 0x000000090000780c */ /* 0x000fe40003f04270 */
[----:B------:R-:W-:-:S05]  /*11a0*/  IADD3 R2, P1, R2, c[0x0][0x188], RZ ;  /* 0x0000620002027a10 */ /* 0x000fca0007f3e0ff */
[----:B------:R-:W-:-:S06]  /*11b0*/  IMAD.X R3, RZ, RZ, c[0x0][0x18c], P1 ;  /* 0x00006300ff037624 */ /* 0x000fcc00008e06ff */
        /* <DEDUP_REMOVED lines=14> */
.L_x_433:
[----:B------:R-:W2:Y:S02]  /*12a0*/  LDG.E.U8 R2, [R2.64] ;  /* 0x0000002402027981 */ /* 0x000ea4000c1e1100 */
[----:B--2---:R-:W0:Y:S02]  /*12b0*/  I2F.U16 R0, R2 ;  /* 0x0000000200007306 */ /* 0x004e240000101000 */
[----:B0-----:R-:W-:-:S04]  /*12c0*/  F2FP.BF16.PACK_AB R0, RZ, R0 ;  /* 0x00000000ff00723e */ /* 0x001fc800000010ff */
[----:B------:R-:W-:Y:S01]  /*12d0*/  PRMT R25, R0, 0x7610, R25 ;  /* 0x0000761000197816 */ /* 0x000fe20000000019 */
[----:B------:R-:W-:Y:S05]  /*12e0*/  BRA `(.L_x_435) ;  /* 0x00000f0000007947 */ /* 0x000fea0003800000 */
.L_x_432:
        /* <DEDUP_REMOVED lines=11> */
.L_x_437:
[----:B------:R-:W2:Y:S02]  /*13a0*/  LDG.E R2, [R2.64] ;  /* 0x0000002402027981 */ /* 0x000ea4000c1e1900 */
[----:B--2---:R-:W0:Y:S02]  /*13b0*/  I2F R0, R2 ;  /* 0x0000000200007306 */ /* 0x004e240000201400 */
[----:B0-----:R-:W-:-:S04]  /*13c0*/  F2FP.BF16.PACK_AB R0, RZ, R0 ;  /* 0x00000000ff00723e */ /* 0x001fc800000010ff */
[----:B------:R-:W-:Y:S01]  /*13d0*/  PRMT R25, R0, 0x7610, R25 ;  /* 0x0000761000197816 */ /* 0x000fe20000000019 */
[----:B------:R-:W-:Y:S05]  /*13e0*/  BRA `(.L_x_435) ;  /* 0x00000e0000007947 */ /* 0x000fea0003800000 */
.L_x_436:
[----:B------:R-:W2:Y:S02]  /*13f0*/  LDG.E.U16 R2, [R2.64] ;  /* 0x0000002402027981 */ /* 0x000ea4000c1e1500 */
[----:B--2---:R-:W0:Y:S02]  /*1400*/  I2F.S16 R0, R2 ;  /* 0x0000000200007306 */ /* 0x004e240000101400 */
[----:B0-----:R-:W-:-:S04]  /*1410*/  F2FP.BF16.PACK_AB R0, RZ, R0 ;  /* 0x00000000ff00723e */ /* 0x001fc800000010ff */
[----:B------:R-:W-:Y:S01]  /*1420*/  PRMT R25, R0, 0x7610, R25 ;  /* 0x0000761000197816 */ /* 0x000fe20000000019 */
[----:B------:R-:W-:Y:S05]  /*1430*/  BRA `(.L_x_435) ;  /* 0x00000db000007947 */ /* 0x000fea0003800000 */
.L_x_431:
        /* <DEDUP_REMOVED lines=9> */
.L_x_439:
[----:B------:R-:W2:Y:S02]  /*14d0*/  LDG.E.U16 R0, [R2.64] ;  /* 0x0000002402007981 */ /* 0x000ea4000c1e1500 */
[----:B--2---:R-:W-:-:S05]  /*14e0*/  HADD2.F32 R0, -RZ, R0.H0_H0 ;  /* 0x20000000ff007230 */ /* 0x004fca0000004100 */
[----:B------:R-:W-:-:S04]  /*14f0*/  F2FP.BF16.PACK_AB R0, RZ, R0 ;  /* 0x00000000ff00723e */ /* 0x000fc800000010ff */
[----:B------:R-:W-:Y:S01]  /*1500*/  PRMT R25, R0, 0x7610, R25 ;  /* 0x0000761000197816 */ /* 0x000fe20000000019 */
[----:B------:R-:W-:Y:S05]  /*1510*/  BRA `(.L_x_435) ;  /* 0x00000cd000007947 */ /* 0x000fea0003800000 */
.L_x_438:
        /* <DEDUP_REMOVED lines=9> */
.L_x_441:
[----:B------:R-:W2:Y:S02]  /*15b0*/  LDG.E.U16 R2, [R2.64] ;  /* 0x0000002402027981 */ /* 0x000ea4000c1e1500 */
[----:B--2---:R-:W-:-:S05]  /*15c0*/  HADD2.F32 R0, -RZ, R2.H0_H0 ;  /* 0x20000002ff007230 */ /* 0x004fca0000004100 */
[----:B------:R-:W-:-:S04]  /*15d0*/  F2FP.BF16.PACK_AB R0, RZ, R0 ;  /* 0x00000000ff00723e */ /* 0x000fc800000010ff */
[----:B------:R-:W-:Y:S01]  /*15e0*/  PRMT R25, R0, 0x7610, R25 ;  /* 0x0000761000197816 */ /* 0x000fe20000000019 */
[----:B------:R-:W-:Y:S05]  /*15f0*/  BRA `(.L_x_435) ;  /* 0x00000bf000007947 */ /* 0x000fea0003800000 */
.L_x_440:
[----:B------:R-:W2:Y:S02]  /*1600*/  LDG.E.64 R2, [R2.64] ;  /* 0x0000002402027981 */ /* 0x000ea4000c1e1b00 */
[----:B--2---:R-:W0:Y:S01]  /*1610*/  F2F.F32.F64 R0, R2 ;  /* 0x0000000200007310 */ /* 0x004e220000301000 */
[----:B------:R-:W0:-:S14]  /*1620*/  DSETP.GEU.AND P0, PT, |R2|, c[0x2][0x0], PT ;  /* 0x008000000200762a */ /* 0x000e1c0003f0e200 */
[----:B0-----:R-:W-:-:S05]  /*1630*/  @!P0 FMUL R0, R0, 1.175494350822287508e-38 ;  /* 0x0080000000008820 */ /* 0x001fca0000400000 */
[----:B------:R-:W-:-:S04]  /*1640*/  F2FP.BF16.PACK_AB R0, RZ, R0 ;  /* 0x00000000ff00723e */ /* 0x000fc800000010ff */
[----:B------:R-:W-:Y:S01]  /*1650*/  PRMT R25, R0, 0x7610, R25 ;  /* 0x0000761000197816 */ /* 0x000fe20000000019 */
[----:B------:R-:W-:Y:S05]  /*1660*/  BRA `(.L_x_435) ;  /* 0x00000b8000007947 */ /* 0x000fea0003800000 */
.L_x_430:
        /* <DEDUP_REMOVED lines=14> */
.L_x_444:
[----:B------:R-:W2:Y:S02]  /*1750*/  LDG.E.64 R2, [R2.64] ;  /* 0x0000002402027981 */ /* 0x000ea4000c1e1b00 */
[----:B--2---:R-:W0:Y:S01]  /*1760*/  F2F.F32.F64 R0, R2 ;  /* 0x0000000200007310 */ /* 0x004e220000301000 */
[----:B------:R-:W0:-:S14]  /*1770*/  DSETP.GEU.AND P0, PT, |R2|, c[0x2][0x0], PT ;  /* 0x008000000200762a */ /* 0x000e1c0003f0e200 */
[----:B0-----:R-:W-:-:S05]  /*1780*/  @!P0 FMUL R0, R0, 1.175494350822287508e-38 ;  /* 0x0080000000008820 */ /* 0x001fca0000400000 */
[----:B------:R-:W-:-:S04]  /*1790*/  F2FP.BF16.PACK_AB R0, RZ, R0 ;  /* 0x00000000ff00723e */ /* 0x000fc800000010ff */
[----:B------:R-:W-:Y:S01]  /*17a0*/  PRMT R25, R0, 0x7610, R25 ;  /* 0x0000761000197816 */ /* 0x000fe20000000019 */
[----:B------:R-:W-:Y:S05]  /*17b0*/  BRA `(.L_x_435) ;  /* 0x00000a3000007947 */ /* 0x000fea0003800000 */
.L_x_443:
        /* <DEDUP_REMOVED lines=28> */
.L_x_446:
        /* <DEDUP_REMOVED lines=15> */
.L_x_445:
[----:B------:R0:W5:Y:S01]  /*1a70*/  LDG.E.U16 R25, [R2.64] ;  /* 0x0000002402197981 */ /* 0x000162000c1e1500 */
[----:B------:R-:W-:Y:S05]  /*1a80*/  BRA `(.L_x_435) ;  /* 0x0000076000007947 */ /* 0x000fea0003800000 */
.L_x_442:
        /* <DEDUP_REMOVED lines=12> */
.L_x_449:
        /* <DEDUP_REMOVED lines=21> */
.L_x_453:
[----:B------:R-:W-:Y:S05]  /*1ca0*/  BSYNC B1 ;  /* 0x0000000000017941 */ /* 0x000fea0003800000 */
.L_x_452:
[----:B------:R-:W-:Y:S01]  /*1cb0*/  LEA R3, R0, 0x3b800000, 0x17 ;  /* 0x3b80000000037811 */ /* 0x000fe200078eb8ff */
[----:B------:R-:W-:-:S05]  /*1cc0*/  IMAD.SHL.U32 R0, R2, 0x100000, RZ ;  /* 0x0010000002007824 */ /* 0x000fca00078e00ff */
[----:B------:R-:W-:Y:S02]  /*1cd0*/  LOP3.LUT R0, R3, R0, R4, 0xfe, !PT ;  /* 0x0000000003007212 */ /* 0x000fe400078efe04 */
.L_x_451:
[----:B------:R-:W-:Y:S05]  /*1ce0*/  BSYNC B0 ;  /* 0x0000000000007941 */ /* 0x000fea0003800000 */
.L_x_450:
[----:B------:R-:W-:-:S04]  /*1cf0*/  F2FP.BF16.PACK_AB R0, RZ, R0 ;  /* 0x00000000ff00723e */ /* 0x000fc800000010ff */
[----:B------:R-:W-:Y:S01]  /*1d00*/  PRMT R25, R0, 0x7610, R25 ;  /* 0x0000761000197816 */ /* 0x000fe20000000019 */
[----:B------:R-:W-:Y:S05]  /*1d10*/  BRA `(.L_x_435) ;  /* 0x000004d000007947 */ /* 0x000fea0003800000 */
.L_x_448:
        /* <DEDUP_REMOVED lines=21> */
.L_x_457:
[----:B------:R-:W-:Y:S05]  /*1e70*/  BSYNC B1 ;  /* 0x0000000000017941 */ /* 0x000fea0003800000 */
.L_x_456:
[----:B------:R-:W-:Y:S01]  /*1e80*/  LEA R3, R0, 0x37800000, 0x17 ;  /* 0x3780000000037811 */ /* 0x000fe200078eb8ff */
[----:B------:R-:W-:-:S05]  /*1e90*/  IMAD.SHL.U32 R0, R2, 0x200000, RZ ;  /* 0x0020000002007824 */ /* 0x000fca00078e00ff */
[----:B------:R-:W-:Y:S02]  /*1ea0*/  LOP3.LUT R0, R3, R0, R4, 0xfe, !PT ;  /* 0x0000000003007212 */ /* 0x000fe400078efe04 */
.L_x_455:
[----:B------:R-:W-:Y:S05]  /*1eb0*/  BSYNC B0 ;  /* 0x0000000000007941 */ /* 0x000fea0003800000 */
.L_x_454:
[----:B------:R-:W-:-:S04]  /*1ec0*/  F2FP.BF16.PACK_AB R0, RZ, R0 ;  /* 0x00000000ff00723e */ /* 0x000fc800000010ff */
[----:B------:R-:W-:Y:S01]  /*1ed0*/  PRMT R25, R0, 0x7610, R25 ;  /* 0x0000761000197816 */ /* 0x000fe20000000019 */
[----:B------:R-:W-:Y:S05]  /*1ee0*/  BRA `(.L_x_435) ;  /* 0x0000030000007947 */ /* 0x000fea0003800000 */
.L_x_447:
        /* <DEDUP_REMOVED lines=14> */
.L_x_461:
[----:B------:R-:W-:Y:S05]  /*1fd0*/  BSYNC B0 ;  /* 0x0000000000007941 */ /* 0x000fea0003800000 */
.L_x_460:
[----:B------:R-:W-:-:S04]  /*1fe0*/  F2FP.BF16.PACK_AB R0, RZ, R0 ;  /* 0x00000000ff00723e */ /* 0x000fc800000010ff */
[----:B------:R-:W-:Y:S01]  /*1ff0*/  PRMT R25, R0, 0x7610, R25 ;  /* 0x0000761000197816 */ /* 0x000fe20000000019 */
[----:B------:R-:W-:Y:S05]  /*2000*/  BRA `(.L_x_435) ;  /* 0x000001e000007947 */ /* 0x000fea0003800000 */
.L_x_434:
        /* <DEDUP_REMOVED lines=18> */
[----:B0----5:R-:W-:Y:S05]  /*2130*/  CALL.ABS.NOINC R2 ;  /* 0x0000000002007343 */ /* 0x021fea0003c00000 */
[----:B------:R-:W-:Y:S01]  /*2140*/  PRMT R25, RZ, 0x7610, R25 ;  /* 0x00007610ff197816 */ /* 0x000fe20000000019 */
[----:B------:R-:W-:Y:S05]  /*2150*/  BRA `(.L_x_435) ;  /* 0x0000009000007947 */ /* 0x000fea0003800000 */
.L_x_459:
[----:B------:R-:W2:Y:S02]  /*2160*/  LDG.E.64 R2, [R2.64] ;  /* 0x0000002402027981 */ /* 0x000ea4000c1e1b00 */
[----:B--2---:R-:W0:Y:S02]  /*2170*/  I2F.U64 R0, R2 ;  /* 0x0000000200007312 */ /* 0x004e240000301000 */
[----:B0-----:R-:W-:-:S04]  /*2180*/  F2FP.BF16.PACK_AB R0, RZ, R0 ;  /* 0x00000000ff00723e */ /* 0x001fc800000010ff */
[----:B------:R-:W-:Y:S01]  /*2190*/  PRMT R25, R0, 0x7610, R25 ;  /* 0x0000761000197816 */ /* 0x000fe20000000019 */
[----:B------:R-:W-:Y:S05]  /*21a0*/  BRA `(.L_x_435) ;  /* 0x0000004000007947 */ /* 0x000fea0003800000 */
.L_x_458:
[----:B------:R-:W2:Y:S02]  /*21b0*/  LDG.E R2, [R2.64] ;  /* 0x0000002402027981 */ /* 0x000ea4000c1e1900 */
[----:B--2---:R-:W0:Y:S02]  /*21c0*/  I2F.U32 R0, R2 ;  /* 0x0000000200007306 */ /* 0x004e240000201000 */
[----:B0-----:R-:W-:-:S04]  /*21d0*/  F2FP.BF16.PACK_AB R0, RZ, R0 ;  /* 0x00000000ff00723e */ /* 0x001fc800000010ff */
[----:B------:R-:W-:Y:S02]  /*21e0*/  PRMT R25, R0, 0x7610, R25 ;  /* 0x0000761000197816 */ /* 0x000fe40000000019 */
.L_x_435:
[----:B------:R-:W-:-:S05]  /*21f0*/  IADD3 R17, R17, 0x80, RZ ;  /* 0x0000008011117810 */ /* 0x000fca0007ffe0ff */
.L_x_397:
[----:B-1-3--:R-:W-:Y:S05]  /*2200*/  BSYNC B6 ;  /* 0x0000000000067941 */ /* 0x00afea0003800000 */
.L_x_396:
[----:B------:R-:W-:Y:S01]  /*2210*/  ISETP.GE.AND P0, PT, R17, R22, PT ;  /* 0x000000161100720c */ /* 0x000fe20003f06270 */
[----:B------:R-:W-:Y:S01]  /*2220*/  BSSY B6, `(.L_x_462) ;  /* 0x0000216000067945 */ /* 0x000fe20003800000 */
[----:B------:R-:W-:-:S11]  /*2230*/  PRMT R26, RZ, 0x7610, R26 ;  /* 0x00007610ff1a7816 */ /* 0x000fd6000000001a */
[----:B------:R-:W-:Y:S05]  /*2240*/  @P0 BRA `(.L_x_463) ;  /* 0x0000213000000947 */ /* 0x000fea0003800000 */
[----:B------:R-:W-:Y:S01]  /*2250*/  PRMT R0, R18, 0x9910, RZ ;  /* 0x0000991012007816 */ /* 0x000fe200000000ff */
[----:B------:R-:W-:-:S03]  /*2260*/  IMAD R26, R16, 0x200, R17 ;  /* 0x00000200101a7824 */ /* 0x000fc600078e0211 */
[----:B------:R-:W-:Y:S01]  /*2270*/  ISETP.GT.AND P1, PT, R0, 0x9, PT ;  /* 0x000000090000780c */ /* 0x000fe20003f24270 */
[----:B0-----:R-:W-:-:S05]  /*2280*/  IMAD R2, R26, c[0x0][0x198], RZ ;  /* 0x000066001a027a24 */ /* 0x001fca00078e02ff */
        /* <DEDUP_REMOVED lines=16> */
.L_x_467:
[----:B------:R-:W2:Y:S02]  /*2390*/  LDG.E.U8 R2, [R2.64] ;  /* 0x0000002402027981 */ /* 0x000ea4000c1e1100 */
[----:B--2---:R-:W0:Y:S02]  /*23a0*/  I2F.U16 R0, R2 ;  /* 0x0000000200007306 */ /* 0x004e240000101000 */
[----:B0-----:R-:W-:-:S04]  /*23b0*/  F2FP.BF16.PACK_AB R0, RZ, R0 ;  /* 0x00000000ff00723e */ /* 0x001fc800000010ff */
[----:B------:R-:W-:Y:S01]  /*23c0*/  PRMT R23, R0, 0x7610, R23 ;  /* 0x0000761000177816 */ /* 0x000fe20000000017 */
[----:B------:R-:W-:Y:S05]  /*23d0*/  BRA `(.L_x_469) ;  /* 0x00000f1000007947 */ /* 0x000fea0003800000 */
.L_x_466:
        /* <DEDUP_REMOVED lines=11> */
.L_x_471:
[----:B------:R-:W2:Y:S02]  /*2490*/  LDG.E R2, [R2.64] ;  /* 0x0000002402027981 */ /* 0x000ea4000c1e1900 */
[----:B--2---:R-:W0:Y:S02]  /*24a0*/  I2F R0, R2 ;  /* 0x0000000200007306 */ /* 0x004e240000201400 */
[----:B0-----:R-:W-:-:S04]  /*24b0*/  F2FP.BF16.PACK_AB R0, RZ, R0 ;  /* 0x00000000ff00723e */ /* 0x001fc800000010ff */
[----:B------:R-:W-:Y:S01]  /*24c0*/  PRMT R23, R0, 0x7610, R23 ;  /* 0x0000761000177816 */ /* 0x000fe20000000017 */
[----:B------:R-:W-:Y:S05]  /*24d0*/  BRA `(.L_x_469) ;  /* 0x00000e1000007947 */ /* 0x000fea0003800000 */
.L_x_470:
[----:B------:R-:W2:Y:S02]  /*24e0*/  LDG.E.U16 R2, [R2.64] ;  /* 0x0000002402027981 */ /* 0x000ea4000c1e1500 */
[----:B--2---:R-:W0:Y:S02]  /*24f0*/  I2F.S16 R0, R2 ;  /* 0x0000000200007306 */ /* 0x004e240000101400 */
[----:B0-----:R-:W-:-:S04]  /*2500*/  F2FP.BF16.PACK_AB R0, RZ, R0 ;  /* 0x00000000ff00723e */ /* 0x001fc800000010ff */
[----:B------:R-:W-:Y:S01]  /*2510*/  PRMT R23, R0, 0x7610, R23 ;  /* 0x0000761000177816 */ /* 0x000fe20000000017 */
[----:B------:R-:W-:Y:S05]  /*2520*/  BRA `(.L_x_469) ;  /* 0x00000dc000007947 */ /* 0x000fea0003800000 */
.L_x_465:
        /* <DEDUP_REMOVED lines=9> */
.L_x_473:
[----:B------:R-:W2:Y:S02]  /*25c0*/  LDG.E.U16 R0, [R2.64] ;  /* 0x0000002402007981 */ /* 0x000ea4000c1e1500 */
[----:B--2---:R-:W-:-:S05]  /*25d0*/  HADD2.F32 R0, -RZ, R0.H0_H0 ;  /* 0x20000000ff007230 */ /* 0x004fca0000004100 */
[----:B------:R-:W-:-:S04]  /*25e0*/  F2FP.BF16.PACK_AB R0, RZ, R0 ;  /* 0x00000000ff00723e */ /* 0x000fc800000010ff */
[----:B------:R-:W-:Y:S01]  /*25f0*/  PRMT R23, R0, 0x7610, R23 ;  /* 0x0000761000177816 */ /* 0x000fe20000000017 */
[----:B------:R-:W-:Y:S05]  /*2600*/  BRA `(.L_x_469) ;  /* 0x00000ce000007947 */ /* 0x000fea0003800000 */
.L_x_472:
        /* <DEDUP_REMOVED lines=9> */
.L_x_475:
[----:B------:R-:W2:Y:S02]  /*26a0*/  LDG.E.U16 R2, [R2.64] ;  /* 0x0000002402027981 */ /* 0x000ea4000c1e1500 */
[----:B--2---:R-:W-:-:S05]  /*26b0*/  HADD2.F32 R0, -RZ, R2.H0_H0 ;  /* 0x20000002ff007230 */ /* 0x004fca0000004100 */
[----:B------:R-:W-:-:S04]  /*26c0*/  F2FP.BF16.PACK_AB R0, RZ, R0 ;  /* 0x00000000ff00723e */ /* 0x000fc800000010ff */
[----:B------:R-:W-:Y:S01]  /*26d0*/  PRMT R23, R0, 0x7610, R23 ;  /* 0x0000761000177816 */ /* 0x000fe20000000017 */
[----:B------:R-:W-:Y:S05]  /*26e0*/  BRA `(.L_x_469) ;  /* 0x00000c0000007947 */ /* 0x000fea0003800000 */
.L_x_474:
[----:B------:R-:W2:Y:S02]  /*26f0*/  LDG.E.64 R2, [R2.64] ;  /* 0x0000002402027981 */ /* 0x000ea4000c1e1b00 */
[----:B--2---:R-:W0:Y:S01]  /*2700*/  F2F.F32.F64 R0, R2 ;  /* 0x0000000200007310 */ /* 0x004e220000301000 */
[----:B------:R-:W0:-:S14]  /*2710*/  DSETP.GEU.AND P0, PT, |R2|, c[0x2][0x0], PT ;  /* 0x008000000200762a */ /* 0x000e1c0003f0e200 */
[----:B0-----:R-:W-:-:S05]  /*2720*/  @!P0 FMUL R0, R0, 1.175494350822287508e-38 ;  /* 0x0080000000008820 */ /* 0x001fca0000400000 */
[----:B------:R-:W-:-:S04]  /*2730*/  F2FP.BF16.PACK_AB R0, RZ, R0 ;  /* 0x00000000ff00723e */ /* 0x000fc800000010ff */
[----:B------:R-:W-:Y:S01]  /*2740*/  PRMT R23, R0, 0x7610, R23 ;  /* 0x0000761000177816 */ /* 0x000fe20000000017 */
[----:B------:R-:W-:Y:S05]  /*2750*/  BRA `(.L_x_469) ;  /* 0x00000b9000007947 */ /* 0x000fea0003800000 */
.L_x_464:
        /* <DEDUP_REMOVED lines=14> */
.L_x_478:
[----:B------:R-:W2:Y:S02]  /*2840*/  LDG.E.64 R2, [R2.64] ;  /* 0x0000002402027981 */ /* 0x000ea4000c1e1b00 */
[----:B--2---:R-:W0:Y:S01]  /*2850*/  F2F.F32.F64 R0, R2 ;  /* 0x0000000200007310 */ /* 0x004e220000301000 */
[----:B------:R-:W0:-:S14]  /*2860*/  DSETP.GEU.AND P0, PT, |R2|, c[0x2][0x0], PT ;  /* 0x008000000200762a */ /* 0x000e1c0003f0e200 */
[----:B0-----:R-:W-:-:S05]  /*2870*/  @!P0 FMUL R0, R0, 1.175494350822287508e-38 ;  /* 0x0080000000008820 */ /* 0x001fca0000400000 */
[----:B------:R-:W-:-:S04]  /*2880*/  F2FP.BF16.PACK_AB R0, RZ, R0 ;  /* 0x00000000ff00723e */ /* 0x000fc800000010ff */
[----:B------:R-:W-:Y:S01]  /*2890*/  PRMT R23, R0, 0x7610, R23 ;  /* 0x0000761000177816 */ /* 0x000fe20000000017 */
[----:B------:R-:W-:Y:S05]  /*28a0*/  BRA `(.L_x_469) ;  /* 0x00000a4000007947 */ /* 0x000fea0003800000 */
.L_x_477:
        /* <DEDUP_REMOVED lines=28> */
.L_x_480:
[----:B------:R-:W2:Y:S02]  /*2a70*/  LDG.E.U8 R3, [R2.64] ;  /* 0x0000002402037981 */ /* 0x000ea4000c1e1100 */
[----:B--2---:R-:W-:-:S05]  /*2a80*/  IMAD.SHL.U32 R0, R3, 0x2000000, RZ ;  /* 0x0200000003007824 */ /* 0x004fca00078e00ff */
[----:B------:R-:W-:-:S13]  /*2a90*/  ISETP.GE.U32.AND P0, PT, R0, 0x8000000, PT ;  /* 0x080000000000780c */ /* 0x000fda0003f06070 */
[C---:B------:R-:W-:Y:S02]  /*2aa0*/  @P0 IMAD.SHL.U32 R4, R3.reuse, 0x200000, RZ ;  /* 0x0020000003040824 */ /* 0x040fe400078e00ff */
[C---:B------:R-:W-:Y:S02]  /*2ab0*/  @!P0 IMAD.SHL.U32 R0, R3.reuse, 0x100, RZ ;  /* 0x0000010003008824 */ /* 0x040fe400078e00ff */
[----:B------:R-:W-:Y:S01]  /*2ac0*/  IMAD.SHL.U32 R3, R3, 0x1000000, RZ ;  /* 0x0100000003037824 */ /* 0x000fe200078e00ff */
[----:B------:R-:W-:Y:S02]  /*2ad0*/  @P0 LOP3.LUT R4, R4, 0xfe00000, RZ, 0xc0, !PT ;  /* 0x0fe0000004040812 */ /* 0x000fe400078ec0ff */
        /* <DEDUP_REMOVED lines=9> */
.L_x_479:
[----:B------:R0:W5:Y:S01]  /*2b70*/  LDG.E.U16 R23, [R2.64] ;  /* 0x0000002402177981 */ /* 0x000162000c1e1500 */
[----:B------:R-:W-:Y:S05]  /*2b80*/  BRA `(.L_x_469) ;  /* 0x0000076000007947 */ /* 0x000fea0003800000 */
.L_x_476:
        /* <DEDUP_REMOVED lines=12> */
.L_x_483:
        /* <DEDUP_REMOVED lines=21> */
.L_x_487:
[----:B------:R-:W-:Y:S05]  /*2da0*/  BSYNC B1 ;  /* 0x0000000000017941 */ /* 0x000fea0003800000 */
.L_x_486:
[----:B------:R-:W-:Y:S01]  /*2db0*/  LEA R3, R0, 0x3b800000, 0x17 ;  /* 0x3b80000000037811 */ /* 0x000fe200078eb8ff */
[----:B------:R-:W-:-:S05]  /*2dc0*/  IMAD.SHL.U32 R0, R2, 0x100000, RZ ;  /* 0x0010000002007824 */ /* 0x000fca00078e00ff */
[----:B------:R-:W-:Y:S02]  /*2dd0*/  LOP3.LUT R0, R3, R0, R4, 0xfe, !PT ;  /* 0x0000000003007212 */ /* 0x000fe400078efe04 */
.L_x_485:
[----:B------:R-:W-:Y:S05]  /*2de0*/  BSYNC B0 ;  /* 0x0000000000007941 */ /* 0x000fea0003800000 */
.L_x_484:
[----:B------:R-:W-:-:S04]  /*2df0*/  F2FP.BF16.PACK_AB R0, RZ, R0 ;  /* 0x00000000ff00723e */ /* 0x000fc800000010ff */
[----:B------:R-:W-:Y:S01]  /*2e00*/  PRMT R23, R0, 0x7610, R23 ;  /* 0x0000761000177816 */ /* 0x000fe20000000017 */
[----:B------:R-:W-:Y:S05]  /*2e10*/  BRA `(.L_x_469) ;  /* 0x000004d000007947 */ /* 0x000fea0003800000 */
.L_x_482:
        /* <DEDUP_REMOVED lines=21> */
.L_x_491:
[----:B------:R-:W-:Y:S05]  /*2f70*/  BSYNC B1 ;  /* 0x0000000000017941 */ /* 0x000fea0003800000 */
.L_x_490:
[----:B------:R-:W-:Y:S01]  /*2f80*/  LEA R3, R0, 0x37800000, 0x17 ;  /* 0x3780000000037811 */ /* 0x000fe200078eb8ff */
[----:B------:R-:W-:-:S05]  /*2f90*/  IMAD.SHL.U32 R0, R2, 0x200000, RZ ;  /* 0x0020000002007824 */ /* 0x000fca00078e00ff */
[----:B------:R-:W-:Y:S02]  /*2fa0*/  LOP3.LUT R0, R3, R0, R4, 0xfe, !PT ;  /* 0x0000000003007212 */ /* 0x000fe400078efe04 */
.L_x_489:
[----:B------:R-:W-:Y:S05]  /*2fb0*/  BSYNC B0 ;  /* 0x0000000000007941 */ /* 0x000fea0003800000 */
.L_x_488:
[----:B------:R-:W-:-:S04]  /*2fc0*/  F2FP.BF16.PACK_AB R0, RZ, R0 ;  /* 0x00000000ff00723e */ /* 0x000fc800000010ff */
[----:B------:R-:W-:Y:S01]  /*2fd0*/  PRMT R23, R0, 0x7610, R23 ;  /* 0x0000761000177816 */ /* 0x000fe20000000017 */
[----:B------:R-:W-:Y:S05]  /*2fe0*/  BRA `(.L_x_469) ;  /* 0x0000030000007947 */ /* 0x000fea0003800000 */
.L_x_481:
        /* <DEDUP_REMOVED lines=14> */
.L_x_495:
[----:B------:R-:W-:Y:S05]  /*30d0*/  BSYNC B0 ;  /* 0x0000000000007941 */ /* 0x000fea0003800000 */
.L_x_494:
[----:B------:R-:W-:-:S04]  /*30e0*/  F2FP.BF16.PACK_AB R0, RZ, R0 ;  /* 0x00000000ff00723e */ /* 0x000fc800000010ff */
[----:B------:R-:W-:Y:S01]  /*30f0*/  PRMT R23, R0, 0x7610, R23 ;  /* 0x0000761000177816 */ /* 0x000fe20000000017 */
[----:B------:R-:W-:Y:S05]  /*3100*/  BRA `(.L_x_469) ;  /* 0x000001e000007947 */ /* 0x000fea0003800000 */
.L_x_468:
        /* <DEDUP_REMOVED lines=21> */
.L_x_493:
[----:B------:R-:W2:Y:S02]  /*3260*/  LDG.E.64 R2, [R2.64] ;  /* 0x0000002402027981 */ /* 0x000ea4000c1e1b00 */
[----:B--2---:R-:W0:Y:S02]  /*3270*/  I2F.U64 R0, R2 ;  /* 0x0000000200007312 */ /* 0x004e240000301000 */
[----:B0-----:R-:W-:-:S04]  /*3280*/  F2FP.BF16.PACK_AB R0, RZ, R0 ;  /* 0x00000000ff00723e */ /* 0x001fc800000010ff */
[----:B------:R-:W-:Y:S01]  /*3290*/  PRMT R23, R0, 0x7610, R23 ;  /* 0x0000761000177816 */ /* 0x000fe20000000017 */
[----:B------:R-:W-:Y:S05]  /*32a0*/  BRA `(.L_x_469) ;  /* 0x0000004000007947 */ /* 0x000fea0003800000 */
.L_x_492:
[----:B------:R-:W2:Y:S02]  /*32b0*/  LDG.E R2, [R2.64] ;  /* 0x0000002402027981 */ /* 0x000ea4000c1e1900 */
[----:B--2---:R-:W0:Y:S02]  /*32c0*/  I2F.U32 R0, R2 ;  /* 0x0000000200007306 */ /* 0x004e240000201000 */
[----:B0-----:R-:W-:-:S04]  /*32d0*/  F2FP.BF16.PACK_AB R0, RZ, R0 ;  /* 0x00000000ff00723e */ /* 0x001fc800000010ff */
[----:B------:R-:W-:Y:S02]  /*32e0*/  PRMT R23, R0, 0x7610, R23 ;  /* 0x0000761000177816 */ /* 0x000fe40000000017 */
.L_x_469:
        /* <DEDUP_REMOVED lines=19> */
.L_x_499:
[----:B------:R-:W2:Y:S02]  /*3420*/  LDG.E.U8 R2, [R2.64] ;  /* 0x0000002402027981 */ /* 0x000ea4000c1e1100 */
[----:B--2---:R-:W0:Y:S02]  /*3430*/  I2F.U16 R0, R2 ;  /* 0x0000000200007306 */ /* 0x004e240000101000 */
[----:B0-----:R-:W-:-:S04]  /*3440*/  F2FP.BF16.PACK_AB R0, RZ, R0 ;  /* 0x00000000ff00723e */ /* 0x001fc800000010ff */
[----:B------:R-:W-:Y:S01]  /*3450*/  PRMT R26, R0, 0x7610, R26 ;  /* 0x00007610001a7816 */ /* 0x000fe2000000001a */
[----:B------:R-:W-:Y:S05]  /*3460*/  BRA `(.L_x_501) ;  /* 0x00000f0000007947 */ /* 0x000fea0003800000 */
.L_x_498:
        /* <DEDUP_REMOVED lines=11> */
.L_x_503:
[----:B------:R-:W2:Y:S02]  /*3520*/  LDG.E R2, [R2.64] ;  /* 0x0000002402027981 */ /* 0x000ea4000c1e1900 */
[----:B--2---:R-:W0:Y:S02]  /*3530*/  I2F R0, R2 ;  /* 0x0000000200007306 */ /* 0x004e240000201400 */
[----:B0-----:R-:W-:-:S04]  /*3540*/  F2FP.BF16.PACK_AB R0, RZ, R0 ;  /* 0x00000000ff00723e */ /* 0x001fc800000010ff */
[----:B------:R-:W-:Y:S01]  /*3550*/  PRMT R26, R0, 0x7610, R26 ;  /* 0x00007610001a7816 */ /* 0x000fe2000000001a */
[----:B------:R-:W-:Y:S05]  /*3560*/  BRA `(.L_x_501) ;  /* 0x00000e0000007947 */ /* 0x000fea0003800000 */
.L_x_502:
[----:B------:R-:W2:Y:S02]  /*3570*/  LDG.E.U16 R2, [R2.64] ;  /* 0x0000002402027981 */ /* 0x000ea4000c1e1500 */
[----:B--2---:R-:W0:Y:S02]  /*3580*/  I2F.S16 R0, R2 ;  /* 0x0000000200007306 */ /* 0x004e240000101400 */
[----:B0-----:R-:W-:-:S04]  /*3590*/  F2FP.BF16.PACK_AB R0, RZ, R0 ;  /* 0x00000000ff00723e */ /* 0x001fc800000010ff */
[----:B------:R-:W-:Y:S01]  /*35a0*/  PRMT R26, R0, 0x7610, R26 ;  /* 0x00007610001a7816 */ /* 0x000fe2000000001a */
[----:B------:R-:W-:Y:S05]  /*35b0*/  BRA `(.L_x_501) ;  /* 0x00000db000007947 */ /* 0x000fea0003800000 */
.L_x_497:
        /* <DEDUP_REMOVED lines=9> */
.L_x_505:
[----:B------:R-:W2:Y:S02]  /*3650*/  LDG.E.U16 R0, [R2.64] ;  /* 0x0000002402007981 */ /* 0x000ea4000c1e1500 */
[----:B--2---:R-:W-:-:S05]  /*3660*/  HADD2.F32 R0, -RZ, R0.H0_H0 ;  /* 0x20000000ff007230 */ /* 0x004fca0000004100 */
[----:B------:R-:W-:-:S04]  /*3670*/  F2FP.BF16.PACK_AB R0, RZ, R0 ;  /* 0x00000000ff00723e */ /* 0x000fc800000010ff */
[----:B------:R-:W-:Y:S01]  /*3680*/  PRMT R26, R0, 0x7610, R26 ;  /* 0x00007610001a7816 */ /* 0x000fe2000000001a */
[----:B------:R-:W-:Y:S05]  /*3690*/  BRA `(.L_x_501) ;  /* 0x00000cd000007947 */ /* 0x000fea0003800000 */
.L_x_504:
        /* <DEDUP_REMOVED lines=9> */
.L_x_507:
[----:B------:R-:W2:Y:S02]  /*3730*/  LDG.E.U16 R2, [R2.64] ;  /* 0x0000002402027981 */ /* 0x000ea4000c1e1500 */
[----:B--2---:R-:W-:-:S05]  /*3740*/  HADD2.F32 R0, -RZ, R2.H0_H0 ;  /* 0x20000002ff007230 */ /* 0x004fca0000004100 */
[----:B------:R-:W-:-:S04]  /*3750*/  F2FP.BF16.PACK_AB R0, RZ, R0 ;  /* 0x00000000ff00723e */ /* 0x000fc800000010ff */
[----:B------:R-:W-:Y:S01]  /*3760*/  PRMT R26, R0, 0x7610, R26 ;  /* 0x00007610001a7816 */ /* 0x000fe2000000001a */
[----:B------:R-:W-:Y:S05]  /*3770*/  BRA `(.L_x_501) ;  /* 0x00000bf000007947 */ /* 0x000fea0003800000 */
.L_x_506:
[----:B------:R-:W2:Y:S02]  /*3780*/  LDG.E.64 R2, [R2.64] ;  /* 0x0000002402027981 */ /* 0x000ea4000c1e1b00 */
[----:B--2---:R-:W0:Y:S01]  /*3790*/  F2F.F32.F64 R0, R2 ;  /* 0x0000000200007310 */ /* 0x004e220000301000 */
[----:B------:R-:W0:-:S14]  /*37a0*/  DSETP.GEU.AND P0, PT, |R2|, c[0x2][0x0], PT ;  /* 0x008000000200762a */ /* 0x000e1c0003f0e200 */
[----:B0-----:R-:W-:-:S05]  /*37b0*/  @!P0 FMUL R0, R0, 1.175494350822287508e-38 ;  /* 0x0080000000008820 */ /* 0x001fca0000400000 */
[----:B------:R-:W-:-:S04]  /*37c0*/  F2FP.BF16.PACK_AB R0, RZ, R0 ;  /* 0x00000000ff00723e */ /* 0x000fc800000010ff */
[----:B------:R-:W-:Y:S01]  /*37d0*/  PRMT R26, R0, 0x7610, R26 ;  /* 0x00007610001a7816 */ /* 0x000fe2000000001a */
[----:B------:R-:W-:Y:S05]  /*37e0*/  BRA `(.L_x_501) ;  /* 0x00000b8000007947 */ /* 0x000fea0003800000 */
.L_x_496:
        /* <DEDUP_REMOVED lines=14> */
.L_x_510:
[----:B------:R-:W2:Y:S02]  /*38d0*/  LDG.E.64 R2, [R2.64] ;  /* 0x0000002402027981 */ /* 0x000ea4000c1e1b00 */
[----:B--2---:R-:W0:Y:S01]  /*38e0*/  F2F.F32.F64 R0, R2 ;  /* 0x0000000200007310 */ /* 0x004e220000301000 */
[----:B------:R-:W0:-:S14]  /*38f0*/  DSETP.GEU.AND P0, PT, |R2|, c[0x2][0x0], PT ;  /* 0x008000000200762a */ /* 0x000e1c0003f0e200 */
[----:B0-----:R-:W-:-:S05]  /*3900*/  @!P0 FMUL R0, R0, 1.175494350822287508e-38 ;  /* 0x0080000000008820 */ /* 0x001fca0000400000 */
[----:B------:R-:W-:-:S04]  /*3910*/  F2FP.BF16.PACK_AB R0, RZ, R0 ;  /* 0x00000000ff00723e */ /* 0x000fc800000010ff */
[----:B------:R-:W-:Y:S01]  /*3920*/  PRMT R26, R0, 0x7610, R26 ;  /* 0x00007610001a7816 */ /* 0x000fe2000000001a */
[----:B------:R-:W-:Y:S05]  /*3930*/  BRA `(.L_x_501) ;  /* 0x00000a3000007947 */ /* 0x000fea0003800000 */
.L_x_509:
        /* <DEDUP_REMOVED lines=28> */
.L_x_512:
        /* <DEDUP_REMOVED lines=15> */
.L_x_511:
[----:B------:R0:W5:Y:S01]  /*3bf0*/  LDG.E.U16 R26, [R2.64] ;  /* 0x00000024021a7981 */ /* 0x000162000c1e1500 */
[----:B------:R-:W-:Y:S05]  /*3c00*/  BRA `(.L_x_501) ;  /* 0x0000076000007947 */ /* 0x000fea0003800000 */
.L_x_508:
        /* <DEDUP_REMOVED lines=12> */
.L_x_515:
        /* <DEDUP_REMOVED lines=21> */
.L_x_519:
[----:B------:R-:W-:Y:S05]  /*3e20*/  BSYNC B1 ;  /* 0x0000000000017941 */ /* 0x000fea0003800000 */
.L_x_518:
[----:B------:R-:W-:Y:S01]  /*3e30*/  LEA R3, R0, 0x3b800000, 0x17 ;  /* 0x3b80000000037811 */ /* 0x000fe200078eb8ff */
[----:B------:R-:W-:-:S05]  /*3e40*/  IMAD.SHL.U32 R0, R2, 0x100000, RZ ;  /* 0x0010000002007824 */ /* 0x000fca00078e00ff */
[----:B------:R-:W-:Y:S02]  /*3e50*/  LOP3.LUT R0, R3, R0, R4, 0xfe, !PT ;  /* 0x0000000003007212 */ /* 0x000fe400078efe04 */
.L_x_517:
[----:B------:R-:W-:Y:S05]  /*3e60*/  BSYNC B0 ;  /* 0x0000000000007941 */ /* 0x000fea0003800000 */
.L_x_516:
[----:B------:R-:W-:-:S04]  /*3e70*/  F2FP.BF16.PACK_AB R0, RZ, R0 ;  /* 0x00000000ff00723e */ /* 0x000fc800000010ff */
[----:B------:R-:W-:Y:S01]  /*3e80*/  PRMT R26, R0, 0x7610, R26 ;  /* 0x00007610001a7816 */ /* 0x000fe2000000001a */
[----:B------:R-:W-:Y:S05]  /*3e90*/  BRA `(.L_x_501) ;  /* 0x000004d000007947 */ /* 0x000fea0003800000 */
.L_x_514:
        /* <DEDUP_REMOVED lines=21> */
.L_x_523:
[----:B------:R-:W-:Y:S05]  /*3ff0*/  BSYNC B1 ;  /* 0x0000000000017941 */ /* 0x000fea0003800000 */
.L_x_522:
[----:B------:R-:W-:Y:S01]  /*4000*/  LEA R3, R0, 0x37800000, 0x17 ;  /* 0x3780000000037811 */ /* 0x000fe200078eb8ff */
[----:B------:R-:W-:-:S05]  /*4010*/  IMAD.SHL.U32 R0, R2, 0x200000, RZ ;  /* 0x0020000002007824 */ /* 0x000fca00078e00ff */
[----:B------:R-:W-:Y:S02]  /*4020*/  LOP3.LUT R0, R3, R0, R4, 0xfe, !PT ;  /* 0x0000000003007212 */ /* 0x000fe400078efe04 */
.L_x_521:
[----:B------:R-:W-:Y:S05]  /*4030*/  BSYNC B0 ;  /* 0x0000000000007941 */ /* 0x000fea0003800000 */
.L_x_520:
[----:B------:R-:W-:-:S04]  /*4040*/  F2FP.BF16.PACK_AB R0, RZ, R0 ;  /* 0x00000000ff00723e */ /* 0x000fc800000010ff */
[----:B------:R-:W-:Y:S01]  /*4050*/  PRMT R26, R0, 0x7610, R26 ;  /* 0x00007610001a7816 */ /* 0x000fe2000000001a */
[----:B------:R-:W-:Y:S05]  /*4060*/  BRA `(.L_x_501) ;  /* 0x0000030000007947 */ /* 0x000fea0003800000 */
.L_x_513:
        /* <DEDUP_REMOVED lines=14> */
.L_x_527:
[----:B------:R-:W-:Y:S05]  /*4150*/  BSYNC B0 ;  /* 0x0000000000007941 */ /* 0x000fea0003800000 */
.L_x_526:
[----:B------:R-:W-:-:S04]  /*4160*/  F2FP.BF16.PACK_AB R0, RZ, R0 ;  /* 0x00000000ff00723e */ /* 0x000fc800000010ff */
[----:B------:R-:W-:Y:S01]  /*4170*/  PRMT R26, R0, 0x7610, R26 ;  /* 0x00007610001a7816 */ /* 0x000fe2000000001a */
[----:B------:R-:W-:Y:S05]  /*4180*/  BRA `(.L_x_501) ;  /* 0x000001e000007947 */ /* 0x000fea0003800000 */
.L_x_500:
        /* <DEDUP_REMOVED lines=21> */
.L_x_525:
[----:B------:R-:W2:Y:S02]  /*42e0*/  LDG.E.64 R2, [R2.64] ;  /* 0x0000002402027981 */ /* 0x000ea4000c1e1b00 */
[----:B--2---:R-:W0:Y:S02]  /*42f0*/  I2F.U64 R0, R2 ;  /* 0x0000000200007312 */ /* 0x004e240000301000 */
[----:B0-----:R-:W-:-:S04]  /*4300*/  F2FP.BF16.PACK_AB R0, RZ, R0 ;  /* 0x00000000ff00723e */ /* 0x001fc800000010ff */
[----:B------:R-:W-:Y:S01]  /*4310*/  PRMT R26, R0, 0x7610, R26 ;  /* 0x00007610001a7816 */ /* 0x000fe2000000001a */
[----:B------:R-:W-:Y:S05]  /*4320*/  BRA `(.L_x_501) ;  /* 0x0000004000007947 */ /* 0x000fea0003800000 */
.L_x_524:
[----:B------:R-:W2:Y:S02]  /*4330*/  LDG.E R2, [R2.64] ;  /* 0x0000002402027981 */ /* 0x000ea4000c1e1900 */
[----:B--2---:R-:W0:Y:S02]  /*4340*/  I2F.U32 R0, R2 ;  /* 0x0000000200007306 */ /* 0x004e240000201000 */
[----:B0-----:R-:W-:-:S04]  /*4350*/  F2FP.BF16.PACK_AB R0, RZ, R0 ;  /* 0x00000000ff00723e */ /* 0x001fc800000010ff */
[----:B------:R-:W-:Y:S02]  /*4360*/  PRMT R26, R0, 0x7610, R26 ;  /* 0x00007610001a7816 */ /* 0x000fe4000000001a */
.L_x_501:
[----:B------:R-:W-:-:S05]  /*4370*/  IADD3 R17, R17, 0x80, RZ ;  /* 0x0000008011117810 */ /* 0x000fca0007ffe0ff */
.L_x_463:
[----:B------:R-:W-:Y:S05]  /*4380*/  BSYNC B6 ;  /* 0x0000000000067941 */ /* 0x000fea0003800000 */
.L_x_462:
[----:B------:R-:W-:Y:S01]  /*4390*/  ISETP.GE.AND P0, PT, R17, R22, PT ;  /* 0x000000161100720c */ /* 0x000fe20003f06270 */
[----:B------:R-:W-:Y:S01]  /*43a0*/  BSSY B6, `(.L_x_528) ;  /* 0x0000216000067945 */ /* 0x000fe20003800000 */
[----:B------:R-:W-:Y:S02]  /*43b0*/  PRMT R27, RZ, 0x7610, R27 ;  /* 0x00007610ff1b7816 */ /* 0x000fe4000000001b */
[----:B------:R-:W-:Y:S02]  /*43c0*/  PRMT R28, RZ, 0x7610, R28 ;  /* 0x00007610ff1c7816 */ /* 0x000fe4000000001c */
[----:B0-----:R-:W-:-:S07]  /*43d0*/  PRMT R2, RZ, 0x7610, R2 ;  /* 0x00007610ff027816 */ /* 0x001fce0000000002 */
[----:B------:R-:W-:Y:S05]  /*43e0*/  @P0 BRA `(.L_x_529) ;  /* 0x0000211000000947 */ /* 0x000fea0003800000 */
[----:B------:R-:W-:Y:S01]  /*43f0*/  PRMT R0, R18, 0x9910, RZ ;  /* 0x0000991012007816 */ /* 0x000fe200000000ff */
        /* <DEDUP_REMOVED lines=19> */
.L_x_533:
[----:B------:R-:W2:Y:S02]  /*4530*/  LDG.E.U8 R4, [R4.64] ;  /* 0x0000002404047981 */ /* 0x000ea4000c1e1100 */
[----:B--2---:R-:W0:Y:S02]  /*4540*/  I2F.U16 R0, R4 ;  /* 0x0000000400007306 */ /* 0x004e240000101000 */
[----:B0-----:R-:W-:-:S04]  /*4550*/  F2FP.BF16.PACK_AB R0, RZ, R0 ;  /* 0x00000000ff00723e */ /* 0x001fc800000010ff */
[----:B------:R-:W-:Y:S01]  /*4560*/  PRMT R28, R0, 0x7610, R28 ;  /* 0x00007610001c7816 */ /* 0x000fe2000000001c */
[----:B------:R-:W-:Y:S05]  /*4570*/  BRA `(.L_x_535) ;  /* 0x00000f0000007947 */ /* 0x000fea0003800000 */
.L_x_532:
        /* <DEDUP_REMOVED lines=11> */
.L_x_537:
[----:B------:R-:W2:Y:S02]  /*4630*/  LDG.E R4, [R4.64] ;  /* 0x0000002404047981 */ /* 0x000ea4000c1e1900 */
[----:B--2---:R-:W0:Y:S02]  /*4640*/  I2F R0, R4 ;  /* 0x0000000400007306 */ /* 0x004e240000201400 */
[----:B0-----:R-:W-:-:S04]  /*4650*/  F2FP.BF16.PACK_AB R0, RZ, R0 ;  /* 0x00000000ff00723e */ /* 0x001fc800000010ff */
[----:B------:R-:W-:Y:S01]  /*4660*/  PRMT R28, R0, 0x7610, R28 ;  /* 0x00007610001c7816 */ /* 0x000fe2000000001c */
[----:B------:R-:W-:Y:S05]  /*4670*/  BRA `(.L_x_535) ;  /* 0x00000e0000007947 */ /* 0x000fea0003800000 */
.L_x_536:
[----:B------:R-:W2:Y:S02]  /*4680*/  LDG.E.U16 R4, [R4.64] ;  /* 0x0000002404047981 */ /* 0x000ea4000c1e1500 */
[----:B--2---:R-:W0:Y:S02]  /*4690*/  I2F.S16 R0, R4 ;  /* 0x0000000400007306 */ /* 0x004e240000101400 */
[----:B0-----:R-:W-:-:S04]  /*46a0*/  F2FP.BF16.PACK_AB R0, RZ, R0 ;  /* 0x00000000ff00723e */ /* 0x001fc800000010ff */
[----:B------:R-:W-:Y:S01]  /*46b0*/  PRMT R28, R0, 0x7610, R28 ;  /* 0x00007610001c7816 */ /* 0x000fe2000000001c */
[----:B------:R-:W-:Y:S05]  /*46c0*/  BRA `(.L_x_535) ;  /* 0x00000db000007947 */ /* 0x000fea0003800000 */
.L_x_531:
        /* <DEDUP_REMOVED lines=9> */
.L_x_539:
[----:B------:R-:W2:Y:S02]  /*4760*/  LDG.E.U16 R0, [R4.64] ;  /* 0x0000002404007981 */ /* 0x000ea4000c1e1500 */
[----:B--2---:R-:W-:-:S05]  /*4770*/  HADD2.F32 R0, -RZ, R0.H0_H0 ;  /* 0x20000000ff007230 */ /* 0x004fca0000004100 */
[----:B------:R-:W-:-:S04]  /*4780*/  F2FP.BF16.PACK_AB R0, RZ, R0 ;  /* 0x00000000ff00723e */ /* 0x000fc800000010ff */
[----:B------:R-:W-:Y:S01]  /*4790*/  PRMT R28, R0, 0x7610, R28 ;  /* 0x00007610001c7816 */ /* 0x000fe2000000001c */
[----:B------:R-:W-:Y:S05]  /*47a0*/  BRA `(.L_x_535) ;  /* 0x00000cd000007947 */ /* 0x000fea0003800000 */
.L_x_538:
        /* <DEDUP_REMOVED lines=9> */
.L_x_541:
[----:B------:R-:W2:Y:S02]  /*4840*/  LDG.E.U16 R4, [R4.64] ;  /* 0x0000002404047981 */ /* 0x000ea4000c1e1500 */
[----:B--2---:R-:W-:-:S05]  /*4850*/  HADD2.F32 R0, -RZ, R4.H0_H0 ;  /* 0x20000004ff007230 */ /* 0x004fca0000004100 */
[----:B------:R-:W-:-:S04]  /*4860*/  F2FP.BF16.PACK_AB R0, RZ, R0 ;  /* 0x00000000ff00723e */ /* 0x000fc800000010ff */
[----:B------:R-:W-:Y:S01]  /*4870*/  PRMT R28, R0, 0x7610, R28 ;  /* 0x00007610001c7816 */ /* 0x000fe2000000001c */
[----:B------:R-:W-:Y:S05]  /*4880*/  BRA `(.L_x_535) ;  /* 0x00000bf000007947 */ /* 0x000fea0003800000 */
.L_x_540:
[----:B------:R-:W2:Y:S02]  /*4890*/  LDG.E.64 R4, [R4.64] ;  /* 0x0000002404047981 */ /* 0x000ea4000c1e1b00 */
[----:B--2---:R-:W0:Y:S01]  /*48a0*/  F2F.F32.F64 R0, R4 ;  /* 0x0000000400007310 */ /* 0x004e220000301000 */
[----:B------:R-:W0:-:S14]  /*48b0*/  DSETP.GEU.AND P0, PT, |R4|, c[0x2][0x0], PT ;  /* 0x008000000400762a */ /* 0x000e1c0003f0e200 */
[----:B0-----:R-:W-:-:S05]  /*48c0*/  @!P0 FMUL R0, R0, 1.175494350822287508e-38 ;  /* 0x0080000000008820 */ /* 0x001fca0000400000 */
[----:B------:R-:W-:-:S04]  /*48d0*/  F2FP.BF16.PACK_AB R0, RZ, R0 ;  /* 0x00000000ff00723e */ /* 0x000fc800000010ff */
[----:B------:R-:W-:Y:S01]  /*48e0*/  PRMT R28, R0, 0x7610, R28 ;  /* 0x00007610001c7816 */ /* 0x000fe2000000001c */
[----:B------:R-:W-:Y:S05]  /*48f0*/  BRA `(.L_x_535) ;  /* 0x00000b8000007947 */ /* 0x000fea0003800000 */
.L_x_530:
        /* <DEDUP_REMOVED lines=14> */
.L_x_544:
[----:B------:R-:W2:Y:S02]  /*49e0*/  LDG.E.64 R4, [R4.64] ;  /* 0x0000002404047981 */ /* 0x000ea4000c1e1b00 */
[----:B--2---:R-:W0:Y:S01]  /*49f0*/  F2F.F32.F64 R0, R4 ;  /* 0x0000000400007310 */ /* 0x004e220000301000 */
[----:B------:R-:W0:-:S14]  /*4a00*/  DSETP.GEU.AND P0, PT, |R4|, c[0x2][0x0], PT ;  /* 0x008000000400762a */ /* 0x000e1c0003f0e200 */
[----:B0-----:R-:W-:-:S05]  /*4a10*/  @!P0 FMUL R0, R0, 1.175494350822287508e-38 ;  /* 0x0080000000008820 */ /* 0x001fca0000400000 */
[----:B------:R-:W-:-:S04]  /*4a20*/  F2FP.BF16.PACK_AB R0, RZ, R0 ;  /* 0x00000000ff00723e */ /* 0x000fc800000010ff */
[----:B------:R-:W-:Y:S01]  /*4a30*/  PRMT R28, R0, 0x7610, R28 ;  /* 0x00007610001c7816 */ /* 0x000fe2000000001c */
[----:B------:R-:W-:Y:S05]  /*4a40*/  BRA `(.L_x_535) ;  /* 0x00000a3000007947 */ /* 0x000fea0003800000 */
.L_x_543:
        /* <DEDUP_REMOVED lines=28> */
.L_x_546:
[----:B------:R-:W2:Y:S02]  /*4c10*/  LDG.E.U8 R4, [R4.64] ;  /* 0x0000002404047981 */ /* 0x000ea4000c1e1100 */
[----:B--2---:R-:W-:-:S05]  /*4c20*/  IMAD.SHL.U32 R0, R4, 0x2000000, RZ ;  /* 0x0200000004007824 */ /* 0x004fca00078e00ff */
[----:B------:R-:W-:-:S13]  /*4c30*/  ISETP.GE.U32.AND P0, PT, R0, 0x8000000, PT ;  /* 0x080000000000780c */ /* 0x000fda0003f06070 */
[C---:B------:R-:W-:Y:S02]  /*4c40*/  @!P0 IMAD.SHL.U32 R0, R4.reuse, 0x100, RZ ;  /* 0x0000010004008824 */ /* 0x040fe400078e00ff */
[----:B------:R-:W-:-:S03]  /*4c50*/  @P0 IMAD.SHL.U32 R3, R4, 0x200000, RZ ;  /* 0x0020000004030824 */ /* 0x000fc600078e00ff */
[----:B------:R-:W-:Y:S02]  /*4c60*/  @!P0 LOP3.LUT R0, R0, 0x7f00, RZ, 0xc0, !PT ;  /* 0x00007f0000008812 */ /* 0x000fe400078ec0ff */
[----:B------:R-:W-:Y:S02]  /*4c70*/  @P0 LOP3.LUT R3, R3, 0x70000000, RZ, 0xfc, !PT ;  /* 0x7000000003030812 */ /* 0x000fe400078efcff */
[----:B------:R-:W-:-:S03]  /*4c80*/  @!P0 LOP3.LUT R0, R0, 0x3f000000, RZ, 0xfc, !PT ;  /* 0x3f00000000008812 */ /* 0x000fc600078efcff */
[----:B------:R-:W-:Y:S02]  /*4c90*/  @P0 FMUL.FTZ R3, R3, 1.9259299443872358531e-34 ;  /* 0x0780000003030820 */ /* 0x000fe40000410000 */
[----:B------:R-:W-:Y:S02]  /*4ca0*/  @!P0 FADD.FTZ R3, R0, -0.5 ;  /* 0xbf00000000038421 */ /* 0x000fe40000010000 */
[----:B------:R-:W-:-:S05]  /*4cb0*/  IMAD.SHL.U32 R0, R4, 0x1000000, RZ ;  /* 0x0100000004007824 */ /* 0x000fca00078e00ff */
[----:B------:R-:W-:-:S04]  /*4cc0*/  LOP3.LUT R0, R3, 0x80000000, R0, 0xf8, !PT ;  /* 0x8000000003007812 */ /* 0x000fc800078ef800 */
[----:B------:R-:W-:-:S04]  /*4cd0*/  F2FP.BF16.PACK_AB R0, RZ, R0 ;  /* 0x00000000ff00723e */ /* 0x000fc800000010ff */
[----:B------:R-:W-:Y:S01]  /*4ce0*/  PRMT R28, R0, 0x7610, R28 ;  /* 0x00007610001c7816 */ /* 0x000fe2000000001c */
[----:B------:R-:W-:Y:S05]  /*4cf0*/  BRA `(.L_x_535) ;  /* 0x0000078000007947 */ /* 0x000fea0003800000 */
.L_x_545:
[----:B------:R0:W5:Y:S01]  /*4d00*/  LDG.E.U16 R28, [R4.64] ;  /* 0x00000024041c7981 */ /* 0x000162000c1e1500 */
[----:B------:R-:W-:Y:S05]  /*4d10*/  BRA `(.L_x_535) ;  /* 0x0000076000007947 */ /* 0x000fea0003800000 */
.L_x_542:
        /* <DEDUP_REMOVED lines=12> */
.L_x_549:
        /* <DEDUP_REMOVED lines=21> */
.L_x_553:
[----:B------:R-:W-:Y:S05]  /*4f30*/  BSYNC B1 ;  /* 0x0000000000017941 */ /* 0x000fea0003800000 */
.L_x_552:
[----:B------:R-:W-:Y:S01]  /*4f40*/  LEA R5, R0, 0x3b800000, 0x17 ;  /* 0x3b80000000057811 */ /* 0x000fe200078eb8ff */
[----:B------:R-:W-:-:S05]  /*4f50*/  IMAD.SHL.U32 R0, R3, 0x100000, RZ ;  /* 0x0010000003007824 */ /* 0x000fca00078e00ff */
[----:B------:R-:W-:Y:S02]  /*4f60*/  LOP3.LUT R0, R5, R0, R6, 0xfe, !PT ;  /* 0x0000000005007212 */ /* 0x000fe400078efe06 */
.L_x_551:
[----:B------:R-:W-:Y:S05]  /*4f70*/  BSYNC B0 ;  /* 0x0000000000007941 */ /* 0x000fea0003800000 */
.L_x_550:
[----:B------:R-:W-:-:S04]  /*4f80*/  F2FP.BF16.PACK_AB R0, RZ, R0 ;  /* 0x00000000ff00723e */ /* 0x000fc800000010ff */
[----:B------:R-:W-:Y:S01]  /*4f90*/  PRMT R28, R0, 0x7610, R28 ;  /* 0x00007610001c7816 */ /* 0x000fe2000000001c */
[----:B------:R-:W-:Y:S05]  /*4fa0*/  BRA `(.L_x_535) ;  /* 0x000004d000007947 */ /* 0x000fea0003800000 */
.L_x_548:
        /* <DEDUP_REMOVED lines=21> */
.L_x_557:
[----:B------:R-:W-:Y:S05]  /*5100*/  BSYNC B1 ;  /* 0x0000000000017941 */ /* 0x000fea0003800000 */
.L_x_556:
[----:B------:R-:W-:Y:S01]  /*5110*/  LEA R5, R0, 0x37800000, 0x17 ;  /* 0x3780000000057811 */ /* 0x000fe200078eb8ff */
[----:B------:R-:W-:-:S05]  /*5120*/  IMAD.SHL.U32 R0, R3, 0x200000, RZ ;  /* 0x0020000003007824 */ /* 0x000fca00078e00ff */
[----:B------:R-:W-:Y:S02]  /*5130*/  LOP3.LUT R0, R5, R0, R6, 0xfe, !PT ;  /* 0x0000000005007212 */ /* 0x000fe400078efe06 */
.L_x_555:
[----:B------:R-:W-:Y:S05]  /*5140*/  BSYNC B0 ;  /* 0x0000000000007941 */ /* 0x000fea0003800000 */
.L_x_554:
[----:B------:R-:W-:-:S04]  /*5150*/  F2FP.BF16.PACK_AB R0, RZ, R0 ;  /* 0x00000000ff00723e */ /* 0x000fc800000010ff */
[----:B------:R-:W-:Y:S01]  /*5160*/  PRMT R28, R0, 0x7610, R28 ;  /* 0x00007610001c7816 */ /* 0x000fe2000000001c */
[----:B------:R-:W-:Y:S05]  /*5170*/  BRA `(.L_x_535) ;  /* 0x0000030000007947 */ /* 0x000fea0003800000 */
.L_x_547:
        /* <DEDUP_REMOVED lines=14> */
.L_x_561:
[----:B------:R-:W-:Y:S05]  /*5260*/  BSYNC B0 ;  /* 0x0000000000007941 */ /* 0x000fea0003800000 */
.L_x_560:
[----:B------:R-:W-:-:S04]  /*5270*/  F2FP.BF16.PACK_AB R0, RZ, R0 ;  /* 0x00000000ff00723e */ /* 0x000fc800000010ff */
[----:B------:R-:W-:Y:S01]  /*5280*/  PRMT R28, R0, 0x7610, R28 ;  /* 0x00007610001c7816 */ /* 0x000fe2000000001c */
[----:B------:R-:W-:Y:S05]  /*5290*/  BRA `(.L_x_535) ;  /* 0x000001e000007947 */ /* 0x000fea0003800000 */
.L_x_534:
        /* <DEDUP_REMOVED lines=21> */
.L_x_559:
[----:B------:R-:W2:Y:S02]  /*53f0*/  LDG.E.64 R4, [R4.64] ;  /* 0x0000002404047981 */ /* 0x000ea4000c1e1b00 */
[----:B--2---:R-:W0:Y:S02]  /*5400*/  I2F.U64 R0, R4 ;  /* 0x0000000400007312 */ /* 0x004e240000301000 */
[----:B0-----:R-:W-:-:S04]  /*5410*/  F2FP.BF16.PACK_AB R0, RZ, R0 ;  /* 0x00000000ff00723e */ /* 0x001fc800000010ff */
[----:B------:R-:W-:Y:S01]  /*5420*/  PRMT R28, R0, 0x7610, R28 ;  /* 0x00007610001c7816 */ /* 0x000fe2000000001c */
[----:B------:R-:W-:Y:S05]  /*5430*/  BRA `(.L_x_535) ;  /* 0x0000004000007947 */ /* 0x000fea0003800000 */
.L_x_558:
[----:B------:R-:W2:Y:S02]  /*5440*/  LDG.E R4, [R4.64] ;  /* 0x0000002404047981 */ /* 0x000ea4000c1e1900 */
[----:B--2---:R-:W0:Y:S02]  /*5450*/  I2F.U32 R0, R4 ;  /* 0x0000000400007306 */ /* 0x004e240000201000 */
[----:B0-----:R-:W-:-:S04]  /*5460*/  F2FP.BF16.PACK_AB R0, RZ, R0 ;  /* 0x00000000ff00723e */ /* 0x001fc800000010ff */
[----:B------:R-:W-:Y:S02]  /*5470*/  PRMT R28, R0, 0x7610, R28 ;  /* 0x00007610001c7816 */ /* 0x000fe4000000001c */
.L_x_535:
[----:B------:R-:W-:Y:S01]  /*5480*/  PRMT R0, R19, 0x9910, RZ ;  /* 0x0000991013007816 */ /* 0x000fe200000000ff */
[----:B------:R-:W-:-:S03]  /*5490*/  IMAD R2, R2, c[0x0][0x19c], RZ ;  /* 0x0000670002027a24 */ /* 0x000fc600078e02ff */
[----:B------:R-:W-:Y:S02]  /*54a0*/  ISETP.GT.AND P1, PT, R0, 0x9, PT ;  /* 0x000000090000780c */ /* 0x000fe40003f24270 */
[----:B0-----:R-:W-:-:S05]  /*54b0*/  IADD3 R4, P0, R2, c[0x0][0x188], RZ ;  /* 0x0000620002047a10 */ /* 0x001fca0007f1e0ff */
        /* <DEDUP_REMOVED lines=15> */
.L_x_565:
[----:B------:R-:W2:Y:S02]  /*55b0*/  LDG.E.U8 R4, [R4.64] ;  /* 0x0000002404047981 */ /* 0x000ea4000c1e1100 */
[----:B--2---:R-:W0:Y:S02]  /*55c0*/  I2F.U16 R0, R4 ;  /* 0x0000000400007306 */ /* 0x004e240000101000 */
[----:B0-----:R-:W-:-:S04]  /*55d0*/  F2FP.BF16.PACK_AB R0, RZ, R0 ;  /* 0x00000000ff00723e */ /* 0x001fc800000010ff */
[----:B------:R-:W-:Y:S01]  /*55e0*/  PRMT R2, R0, 0x7610, R2 ;  /* 0x0000761000027816 */ /* 0x000fe20000000002 */
[----:B------:R-:W-:Y:S05]  /*55f0*/  BRA `(.L_x_567) ;  /* 0x00000ef000007947 */ /* 0x000fea0003800000 */
.L_x_564:
        /* <DEDUP_REMOVED lines=11> */
.L_x_569:
[----:B------:R-:W2:Y:S02]  /*56b0*/  LDG.E R4, [R4.64] ;  /* 0x0000002404047981 */ /* 0x000ea4000c1e1900 */
[----:B--2---:R-:W0:Y:S02]  /*56c0*/  I2F R0, R4 ;  /* 0x0000000400007306 */ /* 0x004e240000201400 */
[----:B0-----:R-:W-:-:S04]  /*56d0*/  F2FP.BF16.PACK_AB R0, RZ, R0 ;  /* 0x00000000ff00723e */ /* 0x001fc800000010ff */
[----:B------:R-:W-:Y:S01]  /*56e0*/  PRMT R2, R0, 0x7610, R2 ;  /* 0x0000761000027816 */ /* 0x000fe20000000002 */
[----:B------:R-:W-:Y:S05]  /*56f0*/  BRA `(.L_x_567) ;  /* 0x00000df000007947 */ /* 0x000fea0003800000 */
.L_x_568:
[----:B------:R-:W2:Y:S02]  /*5700*/  LDG.E.U16 R4, [R4.64] ;  /* 0x0000002404047981 */ /* 0x000ea4000c1e1500 */
[----:B--2---:R-:W0:Y:S02]  /*5710*/  I2F.S16 R0, R4 ;  /* 0x0000000400007306 */ /* 0x004e240000101400 */
[----:B0-----:R-:W-:-:S04]  /*5720*/  F2FP.BF16.PACK_AB R0, RZ, R0 ;  /* 0x00000000ff00723e */ /* 0x001fc800000010ff */
[----:B------:R-:W-:Y:S01]  /*5730*/  PRMT R2, R0, 0x7610, R2 ;  /* 0x0000761000027816 */ /* 0x000fe20000000002 */
[----:B------:R-:W-:Y:S05]  /*5740*/  BRA `(.L_x_567) ;  /* 0x00000da000007947 */ /* 0x000fea0003800000 */
.L_x_563:
        /* <DEDUP_REMOVED lines=9> */
.L_x_571:
[----:B------:R-:W2:Y:S02]  /*57e0*/  LDG.E.U16 R0, [R4.64] ;  /* 0x0000002404007981 */ /* 0x000ea4000c1e1500 */
[----:B--2---:R-:W-:-:S05]  /*57f0*/  HADD2.F32 R0, -RZ, R0.H0_H0 ;  /* 0x20000000ff007230 */ /* 0x004fca0000004100 */
[----:B------:R-:W-:-:S04]  /*5800*/  F2FP.BF16.PACK_AB R0, RZ, R0 ;  /* 0x00000000ff00723e */ /* 0x000fc800000010ff */
[----:B------:R-:W-:Y:S01]  /*5810*/  PRMT R2, R0, 0x7610, R2 ;  /* 0x0000761000027816 */ /* 0x000fe20000000002 */
[----:B------:R-:W-:Y:S05]  /*5820*/  BRA `(.L_x_567) ;  /* 0x00000cc000007947 */ /* 0x000fea0003800000 */
.L_x_570:
        /* <DEDUP_REMOVED lines=9> */
.L_x_573:
[----:B------:R-:W2:Y:S02]  /*58c0*/  LDG.E.U16 R4, [R4.64] ;  /* 0x0000002404047981 */ /* 0x000ea4000c1e1500 */
[----:B--2---:R-:W-:-:S05]  /*58d0*/  HADD2.F32 R0, -RZ, R4.H0_H0 ;  /* 0x20000004ff007230 */ /* 0x004fca0000004100 */
[----:B------:R-:W-:-:S04]  /*58e0*/  F2FP.BF16.PACK_AB R0, RZ, R0 ;  /* 0x00000000ff00723e */ /* 0x000fc800000010ff */
[----:B------:R-:W-:Y:S01]  /*58f0*/  PRMT R2, R0, 0x7610, R2 ;  /* 0x0000761000027816 */ /* 0x000fe20000000002 */
[----:B------:R-:W-:Y:S05]  /*5900*/  BRA `(.L_x_567) ;  /* 0x00000be000007947 */ /* 0x000fea0003800000 */
.L_x_572:
[----:B------:R-:W2:Y:S02]  /*5910*/  LDG.E.64 R4, [R4.64] ;  /* 0x0000002404047981 */ /* 0x000ea4000c1e1b00 */
[----:B--2---:R-:W0:Y:S01]  /*5920*/  F2F.F32.F64 R0, R4 ;  /* 0x0000000400007310 */ /* 0x004e220000301000 */
[----:B------:R-:W0:-:S14]  /*5930*/  DSETP.GEU.AND P0, PT, |R4|, c[0x2][0x0], PT ;  /* 0x008000000400762a */ /* 0x000e1c0003f0e200 */
[----:B0-----:R-:W-:-:S05]  /*5940*/  @!P0 FMUL R0, R0, 1.175494350822287508e-38 ;  /* 0x0080000000008820 */ /* 0x001fca0000400000 */
[----:B------:R-:W-:-:S04]  /*5950*/  F2FP.BF16.PACK_AB R0, RZ, R0 ;  /* 0x00000000ff00723e */ /* 0x000fc800000010ff */
[----:B------:R-:W-:Y:S01]  /*5960*/  PRMT R2, R0, 0x7610, R2 ;  /* 0x0000761000027816 */ /* 0x000fe20000000002 */
[----:B------:R-:W-:Y:S05]  /*5970*/  BRA `(.L_x_567) ;  /* 0x00000b7000007947 */ /* 0x000fea0003800000 */
.L_x_562:
        /* <DEDUP_REMOVED lines=14> */
.L_x_576:
[----:B------:R-:W2:Y:S02]  /*5a60*/  LDG.E.64 R4, [R4.64] ;  /* 0x0000002404047981 */ /* 0x000ea4000c1e1b00 */
[----:B--2---:R-:W0:Y:S01]  /*5a70*/  F2F.F32.F64 R0, R4 ;  /* 0x0000000400007310 */ /* 0x004e220000301000 */
[----:B------:R-:W0:-:S14]  /*5a80*/  DSETP.GEU.AND P0, PT, |R4|, c[0x2][0x0], PT ;  /* 0x008000000400762a */ /* 0x000e1c0003f0e200 */
[----:B0-----:R-:W-:-:S05]  /*5a90*/  @!P0 FMUL R0, R0, 1.175494350822287508e-38 ;  /* 0x0080000000008820 */ /* 0x001fca0000400000 */
[----:B------:R-:W-:-:S04]  /*5aa0*/  F2FP.BF16.PACK_AB R0, RZ, R0 ;  /* 0x00000000ff00723e */ /* 0x000fc800000010ff */
[----:B------:R-:W-:Y:S01]  /*5ab0*/  PRMT R2, R0, 0x7610, R2 ;  /* 0x0000761000027816 */ /* 0x000fe20000000002 */
[----:B------:R-:W-:Y:S05]  /*5ac0*/  BRA `(.L_x_567) ;  /* 0x00000a2000007947 */ /* 0x000fea0003800000 */
.L_x_575:
        /* <DEDUP_REMOVED lines=11> */
[----:B------:R-:W-:-:S04]  /*5b80*/  IADD3 R6, R2, 0x1000000, RZ ;  /* 0x0100000002067810 */ /* 0x000fc80007ffe0ff */
[----:B------:R-:W-:Y:S02]  /*5b90*/  SHF.R.S32.HI R6, RZ, 0x8, R6 ;  /* 0x00000008ff067819 */ /* 0x000fe40000011406 */
[----:B0-----:R-:W-:-:S04]  /*5ba0*/  IADD3 R3, -R3, 0x1f, RZ ;  /* 0x0000001f03037810 */ /* 0x001fc80007ffe1ff */
[C---:B------:R-:W-:Y:S02]  /*5bb0*/  ISETP.GT.U32.AND P0, PT, R3.reuse, 0x4, PT ;  /* 0x000000040300780c */ /* 0x040fe40003f04070 */
[----:B------:R-:W-:-:S04]  /*5bc0*/  IADD3 R3, R3, -0x4, RZ ;  /* 0xfffffffc03037810 */ /* 0x000fc80007ffe0ff */
[----:B------:R-:W-:-:S04]  /*5bd0*/  SEL R3, R3, RZ, P0 ;  /* 0x000000ff03037207 */ /* 0x000fc80000000000 */
[C---:B------:R-:W-:Y:S01]  /*5be0*/  SHF.L.U32 R4, R2.reuse, R3, RZ ;  /* 0x0000000302047219 */ /* 0x040fe200000006ff */
[----:B------:R-:W-:Y:S01]  /*5bf0*/  IMAD R7, R3, R8, 0x3c000000 ;  /* 0x3c00000003077424 */ /* 0x000fe200078e0208 */
[----:B------:R-:W-:-:S04]  /*5c00*/  IADD3 R3, R2, -0x1, RZ ;  /* 0xffffffff02037810 */ /* 0x000fc80007ffe0ff */
[----:B------:R-:W-:Y:S02]  /*5c10*/  LEA.HI R7, R4, R7, RZ, 0x1c ;  /* 0x0000000704077211 */ /* 0x000fe400078fe0ff */
[----:B------:R-:W-:Y:S02]  /*5c20*/  SHF.R.S32.HI R3, RZ, 0x1f, R3 ;  /* 0x0000001fff037819 */ /* 0x000fe40000011403 */
[----:B------:R-:W-:-:S04]  /*5c30*/  LOP3.LUT R6, R7, 0x7f800000, R6, 0xf8, !PT ;  /* 0x7f80000007067812 */ /* 0x000fc800078ef806 */
[----:B------:R-:W-:-:S04]  /*5c40*/  LOP3.LUT R3, R6, R3, RZ, 0x30, !PT ;  /* 0x0000000306037212 */ /* 0x000fc800078e30ff */
[----:B------:R-:W-:-:S04]  /*5c50*/  LOP3.LUT R3, R3, 0x80000000, R0, 0xf8, !PT ;  /* 0x8000000003037812 */ /* 0x000fc800078ef800 */
[----:B------:R-:W-:-:S04]  /*5c60*/  F2FP.BF16.PACK_AB R3, RZ, R3 ;  /* 0x00000003ff03723e */ /* 0x000fc800000010ff */
[----:B------:R-:W-:Y:S01]  /*5c70*/  PRMT R2, R3, 0x7610, R2 ;  /* 0x0000761003027816 */ /* 0x000fe20000000002 */
[----:B------:R-:W-:Y:S05]  /*5c80*/  BRA `(.L_x_567) ;  /* 0x0000086000007947 */ /* 0x000fea0003800000 */
.L_x_578:
[----:B------:R-:W2:Y:S02]  /*5c90*/  LDG.E.U8 R3, [R4.64] ;  /* 0x0000002404037981 */ /* 0x000ea4000c1e1100 */
[----:B--2---:R-:W-:-:S05]  /*5ca0*/  IMAD.SHL.U32 R0, R3, 0x2000000, RZ ;  /* 0x0200000003007824 */ /* 0x004fca00078e00ff */
[----:B------:R-:W-:-:S13]  /*5cb0*/  ISETP.GE.U32.AND P0, PT, R0, 0x8000000, PT ;  /* 0x080000000000780c */ /* 0x000fda0003f06070 */
[C---:B------:R-:W-:Y:S02]  /*5cc0*/  @!P0 IMAD.SHL.U32 R0, R3.reuse, 0x100, RZ ;  /* 0x0000010003008824 */ /* 0x040fe400078e00ff */
[C---:B------:R-:W-:Y:S02]  /*5cd0*/  @P0 IMAD.SHL.U32 R2, R3.reuse, 0x200000, RZ ;  /* 0x0020000003020824 */ /* 0x040fe400078e00ff */
[----:B------:R-:W-:Y:S01]  /*5ce0*/  IMAD.SHL.U32 R3, R3, 0x1000000, RZ ;  /* 0x0100000003037824 */ /* 0x000fe200078e00ff */
[----:B------:R-:W-:Y:S02]  /*5cf0*/  @!P0 LOP3.LUT R0, R0, 0x7f00, RZ, 0xc0, !PT ;  /* 0x00007f0000008812 */ /* 0x000fe400078ec0ff */
[----:B------:R-:W-:Y:S02]  /*5d00*/  @P0 LOP3.LUT R2, R2, 0x70000000, RZ, 0xfc, !PT ;  /* 0x7000000002020812 */ /* 0x000fe400078efcff */
[----:B------:R-:W-:-:S03]  /*5d10*/  @!P0 LOP3.LUT R0, R0, 0x3f000000, RZ, 0xfc, !PT ;  /* 0x3f00000000008812 */ /* 0x000fc600078efcff */
[----:B------:R-:W-:Y:S02]  /*5d20*/  @P0 FMUL.FTZ R2, R2, 1.9259299443872358531e-34 ;  /* 0x0780000002020820 */ /* 0x000fe40000410000 */
[----:B------:R-:W-:-:S05]  /*5d30*/  @!P0 FADD.FTZ R2, R0, -0.5 ;  /* 0xbf00000000028421 */ /* 0x000fca0000010000 */
[----:B------:R-:W-:-:S04]  /*5d40*/  LOP3.LUT R2, R2, 0x80000000, R3, 0xf8, !PT ;  /* 0x8000000002027812 */ /* 0x000fc800078ef803 */
[----:B------:R-:W-:Y:S01]  /*5d50*/  F2FP.BF16.PACK_AB R2, RZ, R2 ;  /* 0x00000002ff02723e */ /* 0x000fe200000010ff */
[----:B------:R-:W-:Y:S05]  /*5d60*/  BRA `(.L_x_567) ;  /* 0x0000078000007947 */ /* 0x000fea0003800000 */
.L_x_577:
[----:B------:R0:W5:Y:S01]  /*5d70*/  LDG.E.U16 R2, [R4.64] ;  /* 0x0000002404027981 */ /* 0x000162000c1e1500 */
[----:B------:R-:W-:Y:S05]  /*5d80*/  BRA `(.L_x_567) ;  /* 0x0000076000007947 */ /* 0x000fea0003800000 */
.L_x_574:
        /* <DEDUP_REMOVED lines=12> */
.L_x_581:
        /* <DEDUP_REMOVED lines=21> */
.L_x_585:
[----:B------:R-:W-:Y:S05]  /*5fa0*/  BSYNC B1 ;  /* 0x0000000000017941 */ /* 0x000fea0003800000 */
.L_x_584:
[----:B------:R-:W-:Y:S01]  /*5fb0*/  LEA R3, R0, 0x3b800000, 0x17 ;  /* 0x3b80000000037811 */ /* 0x000fe200078eb8ff */
[----:B------:R-:W-:-:S05]  /*5fc0*/  IMAD.SHL.U32 R0, R2, 0x100000, RZ ;  /* 0x0010000002007824 */ /* 0x000fca00078e00ff */
[----:B------:R-:W-:Y:S02]  /*5fd0*/  LOP3.LUT R0, R3, R0, R4, 0xfe, !PT ;  /* 0x0000000003007212 */ /* 0x000fe400078efe04 */
.L_x_583:
[----:B------:R-:W-:Y:S05]  /*5fe0*/  BSYNC B0 ;  /* 0x0000000000007941 */ /* 0x000fea0003800000 */
.L_x_582:
[----:B------:R-:W-:-:S04]  /*5ff0*/  F2FP.BF16.PACK_AB R0, RZ, R0 ;  /* 0x00000000ff00723e */ /* 0x000fc800000010ff */
[----:B------:R-:W-:Y:S01]  /*6000*/  PRMT R2, R0, 0x7610, R2 ;  /* 0x0000761000027816 */ /* 0x000fe20000000002 */
[----:B------:R-:W-:Y:S05]  /*6010*/  BRA `(.L_x_567) ;  /* 0x000004d000007947 */ /* 0x000fea0003800000 */
.L_x_580:
        /* <DEDUP_REMOVED lines=21> */
.L_x_589:
[----:B------:R-:W-:Y:S05]  /*6170*/  BSYNC B1 ;  /* 0x0000000000017941 */ /* 0x000fea0003800000 */
.L_x_588:
[----:B------:R-:W-:Y:S01]  /*6180*/  LEA R3, R0, 0x37800000, 0x17 ;  /* 0x3780000000037811 */ /* 0x000fe200078eb8ff */
[----:B------:R-:W-:-:S05]  /*6190*/  IMAD.SHL.U32 R0, R2, 0x200000, RZ ;  /* 0x0020000002007824 */ /* 0x000fca00078e00ff */
[----:B------:R-:W-:Y:S02]  /*61a0*/  LOP3.LUT R0, R3, R0, R4, 0xfe, !PT ;  /* 0x0000000003007212 */ /* 0x000fe400078efe04 */
.L_x_587:
[----:B------:R-:W-:Y:S05]  /*61b0*/  BSYNC B0 ;  /* 0x0000000000007941 */ /* 0x000fea0003800000 */
.L_x_586:
[----:B------:R-:W-:-:S04]  /*61c0*/  F2FP.BF16.PACK_AB R0, RZ, R0 ;  /* 0x00000000ff00723e */ /* 0x000fc800000010ff */
[----:B------:R-:W-:Y:S01]  /*61d0*/  PRMT R2, R0, 0x7610, R2 ;  /* 0x0000761000027816 */ /* 0x000fe20000000002 */
[----:B------:R-:W-:Y:S05]  /*61e0*/  BRA `(.L_x_567) ;  /* 0x0000030000007947 */ /* 0x000fea0003800000 */
.L_x_579:
        /* <DEDUP_REMOVED lines=14> */
.L_x_593:
[----:B------:R-:W-:Y:S05]  /*62d0*/  BSYNC B0 ;  /* 0x0000000000007941 */ /* 0x000fea0003800000 */
.L_x_592:
[----:B------:R-:W-:-:S04]  /*62e0*/  F2FP.BF16.PACK_AB R0, RZ, R0 ;  /* 0x00000000ff00723e */ /* 0x000fc800000010ff */
[----:B------:R-:W-:Y:S01]  /*62f0*/  PRMT R2, R0, 0x7610, R2 ;  /* 0x0000761000027816 */ /* 0x000fe20000000002 */
[----:B------:R-:W-:Y:S05]  /*6300*/  BRA `(.L_x_567) ;  /* 0x000001e000007947 */ /* 0x000fea0003800000 */
.L_x_566:
        /* <DEDUP_REMOVED lines=21> */
.L_x_591:
[----:B------:R-:W2:Y:S02]  /*6460*/  LDG.E.64 R4, [R4.64] ;  /* 0x0000002404047981 */ /* 0x000ea4000c1e1b00 */
[----:B--2---:R-:W0:Y:S02]  /*6470*/  I2F.U64 R0, R4 ;  /* 0x0000000400007312 */ /* 0x004e240000301000 */
[----:B0-----:R-:W-:-:S04]  /*6480*/  F2FP.BF16.PACK_AB R0, RZ, R0 ;  /* 0x00000000ff00723e */ /* 0x001fc800000010ff */
[----:B------:R-:W-:Y:S01]  /*6490*/  PRMT R2, R0, 0x7610, R2 ;  /* 0x0000761000027816 */ /* 0x000fe20000000002 */
[----:B------:R-:W-:Y:S05]  /*64a0*/  BRA `(.L_x_567) ;  /* 0x0000004000007947 */ /* 0x000fea0003800000 */
.L_x_590:
[----:B------:R-:W2:Y:S02]  /*64b0*/  LDG.E R4, [R4.64] ;  /* 0x0000002404047981 */ /* 0x000ea4000c1e1900 */
[----:B--2---:R-:W0:Y:S02]  /*64c0*/  I2F.U32 R0, R4 ;  /* 0x0000000400007306 */ /* 0x004e240000201000 */
[----:B0-----:R-:W-:-:S04]  /*64d0*/  F2FP.BF16.PACK_AB R0, RZ, R0 ;  /* 0x00000000ff00723e */ /* 0x001fc800000010ff */
[----:B------:R-:W-:Y:S02]  /*64e0*/  PRMT R2, R0, 0x7610, R2 ;  /* 0x0000761000027816 */ /* 0x000fe40000000002 */
.L_x_567:
[----:B------:R-:W-:-:S05]  /*64f0*/  IADD3 R17, R17, 0x80, RZ ;  /* 0x0000008011117810 */ /* 0x000fca0007ffe0ff */
.L_x_529:
[----:B------:R-:W-:Y:S05]  /*6500*/  BSYNC B6 ;  /* 0x0000000000067941 */ /* 0x000fea0003800000 */
.L_x_528:
        /* <DEDUP_REMOVED lines=24> */
.L_x_599:
[----:B------:R-:W2:Y:S02]  /*6690*/  LDG.E.U8 R4, [R4.64] ;  /* 0x0000002404047981 */ /* 0x000ea4000c1e1100 */
[----:B--2---:R-:W0:Y:S02]  /*66a0*/  I2F.U16 R0, R4 ;  /* 0x0000000400007306 */ /* 0x004e240000101000 */
[----:B0-----:R-:W-:-:S04]  /*66b0*/  F2FP.BF16.PACK_AB R0, RZ, R0 ;  /* 0x00000000ff00723e */ /* 0x001fc800000010ff */
[----:B------:R-:W-:Y:S01]  /*66c0*/  PRMT R27, R0, 0x7610, R27 ;  /* 0x00007610001b7816 */ /* 0x000fe2000000001b */
[----:B------:R-:W-:Y:S05]  /*66d0*/  BRA `(.L_x_601) ;  /* 0x00000f0000007947 */ /* 0x000fea0003800000 */
.L_x_598:
        /* <DEDUP_REMOVED lines=11> */
.L_x_603:
[----:B------:R-:W2:Y:S02]  /*6790*/  LDG.E R4, [R4.64] ;  /* 0x0000002404047981 */ /* 0x000ea4000c1e1900 */
[----:B--2---:R-:W0:Y:S02]  /*67a0*/  I2F R0, R4 ;  /* 0x0000000400007306 */ /* 0x004e240000201400 */
[----:B0-----:R-:W-:-:S04]  /*67b0*/  F2FP.BF16.PACK_AB R0, RZ, R0 ;  /* 0x00000000ff00723e */ /* 0x001fc800000010ff */
[----:B------:R-:W-:Y:S01]  /*67c0*/  PRMT R27, R0, 0x7610, R27 ;  /* 0x00007610001b7816 */ /* 0x000fe2000000001b */
[----:B------:R-:W-:Y:S05]  /*67d0*/  BRA `(.L_x_601) ;  /* 0x00000e0000007947 */ /* 0x000fea0003800000 */
.L_x_602:
[----:B------:R-:W2:Y:S02]  /*67e0*/  LDG.E.U16 R4, [R4.64] ;  /* 0x0000002404047981 */ /* 0x000ea4000c1e1500 */
[----:B--2---:R-:W0:Y:S02]  /*67f0*/  I2F.S16 R0, R4 ;  /* 0x0000000400007306 */ /* 0x004e240000101400 */
[----:B0-----:R-:W-:-:S04]  /*6800*/  F2FP.BF16.PACK_AB R0, RZ, R0 ;  /* 0x00000000ff00723e */ /* 0x001fc800000010ff */
[----:B------:R-:W-:Y:S01]  /*6810*/  PRMT R27, R0, 0x7610, R27 ;  /* 0x00007610001b7816 */ /* 0x000fe2000000001b */
[----:B------:R-:W-:Y:S05]  /*6820*/  BRA `(.L_x_601) ;  /* 0x00000db000007947 */ /* 0x000fea0003800000 */
.L_x_597:
        /* <DEDUP_REMOVED lines=9> */
.L_x_605:
[----:B------:R-:W2:Y:S02]  /*68c0*/  LDG.E.U16 R0, [R4.64] ;  /* 0x0000002404007981 */ /* 0x000ea4000c1e1500 */
[----:B--2---:R-:W-:-:S05]  /*68d0*/  HADD2.F32 R0, -RZ, R0.H0_H0 ;  /* 0x20000000ff007230 */ /* 0x004fca0000004100 */
[----:B------:R-:W-:-:S04]  /*68e0*/  F2FP.BF16.PACK_AB R0, RZ, R0 ;  /* 0x00000000ff00723e */ /* 0x000fc800000010ff */
[----:B------:R-:W-:Y:S01]  /*68f0*/  PRMT R27, R0, 0x7610, R27 ;  /* 0x00007610001b7816 */ /* 0x000fe2000000001b */
[----:B------:R-:W-:Y:S05]  /*6900*/  BRA `(.L_x_601) ;  /* 0x00000cd000007947 */ /* 0x000fea0003800000 */
.L_x_604:
        /* <DEDUP_REMOVED lines=9> */
.L_x_607:
[----:B------:R-:W2:Y:S02]  /*69a0*/  LDG.E.U16 R4, [R4.64] ;  /* 0x0000002404047981 */ /* 0x000ea4000c1e1500 */
[----:B--2---:R-:W-:-:S05]  /*69b0*/  HADD2.F32 R0, -RZ, R4.H0_H0 ;  /* 0x20000004ff007230 */ /* 0x004fca0000004100 */
[----:B------:R-:W-:-:S04]  /*69c0*/  F2FP.BF16.PACK_AB R0, RZ, R0 ;  /* 0x00000000ff00723e */ /* 0x000fc800000010ff */
[----:B------:R-:W-:Y:S01]  /*69d0*/  PRMT R27, R0, 0x7610, R27 ;  /* 0x00007610001b7816 */ /* 0x000fe2000000001b */
[----:B------:R-:W-:Y:S05]  /*69e0*/  BRA `(.L_x_601) ;  /* 0x00000bf000007947 */ /* 0x000fea0003800000 */
.L_x_606:
[----:B------:R-:W2:Y:S02]  /*69f0*/  LDG.E.64 R4, [R4.64] ;  /* 0x0000002404047981 */ /* 0x000ea4000c1e1b00 */
[----:B--2---:R-:W0:Y:S01]  /*6a00*/  F2F.F32.F64 R0, R4 ;  /* 0x0000000400007310 */ /* 0x004e220000301000 */
[----:B------:R-:W0:-:S14]  /*6a10*/  DSETP.GEU.AND P0, PT, |R4|, c[0x2][0x0], PT ;  /* 0x008000000400762a */ /* 0x000e1c0003f0e200 */
[----:B0-----:R-:W-:-:S05]  /*6a20*/  @!P0 FMUL R0, R0, 1.175494350822287508e-38 ;  /* 0x0080000000008820 */ /* 0x001fca0000400000 */
[----:B------:R-:W-:-:S04]  /*6a30*/  F2FP.BF16.PACK_AB R0, RZ, R0 ;  /* 0x00000000ff00723e */ /* 0x000fc800000010ff */
[----:B------:R-:W-:Y:S01]  /*6a40*/  PRMT R27, R0, 0x7610, R27 ;  /* 0x00007610001b7816 */ /* 0x000fe2000000001b */
[----:B------:R-:W-:Y:S05]  /*6a50*/  BRA `(.L_x_601) ;  /* 0x00000b8000007947 */ /* 0x000fea0003800000 */
.L_x_596:
        /* <DEDUP_REMOVED lines=14> */
.L_x_610:
[----:B------:R-:W2:Y:S02]  /*6b40*/  LDG.E.64 R4, [R4.64] ;  /* 0x0000002404047981 */ /* 0x000ea4000c1e1b00 */
[----:B--2---:R-:W0:Y:S01]  /*6b50*/  F2F.F32.F64 R0, R4 ;  /* 0x0000000400007310 */ /* 0x004e220000301000 */
[----:B------:R-:W0:-:S14]  /*6b60*/  DSETP.GEU.AND P0, PT, |R4|, c[0x2][0x0], PT ;  /* 0x008000000400762a */ /* 0x000e1c0003f0e200 */
[----:B0-----:R-:W-:-:S05]  /*6b70*/  @!P0 FMUL R0, R0, 1.175494350822287508e-38 ;  /* 0x0080000000008820 */ /* 0x001fca0000400000 */
[----:B------:R-:W-:-:S04]  /*6b80*/  F2FP.BF16.PACK_AB R0, RZ, R0 ;  /* 0x00000000ff00723e */ /* 0x000fc800000010ff */
[----:B------:R-:W-:Y:S01]  /*6b90*/  PRMT R27, R0, 0x7610, R27 ;  /* 0x00007610001b7816 */ /* 0x000fe2000000001b */
[----:B------:R-:W-:Y:S05]  /*6ba0*/  BRA `(.L_x_601) ;  /* 0x00000a3000007947 */ /* 0x000fea0003800000 */
.L_x_609:
        /* <DEDUP_REMOVED lines=28> */
.L_x_612:
        /* <DEDUP_REMOVED lines=15> */
.L_x_611:
[----:B------:R0:W5:Y:S01]  /*6e60*/  LDG.E.U16 R27, [R4.64] ;  /* 0x00000024041b7981 */ /* 0x000162000c1e1500 */
[----:B------:R-:W-:Y:S05]  /*6e70*/  BRA `(.L_x_601) ;  /* 0x0000076000007947 */ /* 0x000fea0003800000 */
.L_x_608:
        /* <DEDUP_REMOVED lines=12> */
.L_x_615:
        /* <DEDUP_REMOVED lines=21> */
.L_x_619:
[----:B------:R-:W-:Y:S05]  /*7090*/  BSYNC B1 ;  /* 0x0000000000017941 */ /* 0x000fea0003800000 */
.L_x_618:
[----:B------:R-:W-:Y:S01]  /*70a0*/  LEA R5, R0, 0x3b800000, 0x17 ;  /* 0x3b80000000057811 */ /* 0x000fe200078eb8ff */
[----:B------:R-:W-:-:S05]  /*70b0*/  IMAD.SHL.U32 R0, R3, 0x100000, RZ ;  /* 0x0010000003007824 */ /* 0x000fca00078e00ff */
[----:B------:R-:W-:Y:S02]  /*70c0*/  LOP3.LUT R0, R5, R0, R6, 0xfe, !PT ;  /* 0x0000000005007212 */ /* 0x000fe400078efe06 */
.L_x_617:
[----:B------:R-:W-:Y:S05]  /*70d0*/  BSYNC B0 ;  /* 0x0000000000007941 */ /* 0x000fea0003800000 */
.L_x_616:
[----:B------:R-:W-:-:S04]  /*70e0*/  F2FP.BF16.PACK_AB R0, RZ, R0 ;  /* 0x00000000ff00723e */ /* 0x000fc800000010ff */
[----:B------:R-:W-:Y:S01]  /*70f0*/  PRMT R27, R0, 0x7610, R27 ;  /* 0x00007610001b7816 */ /* 0x000fe2000000001b */
[----:B------:R-:W-:Y:S05]  /*7100*/  BRA `(.L_x_601) ;  /* 0x000004d000007947 */ /* 0x000fea0003800000 */
.L_x_614:
        /* <DEDUP_REMOVED lines=21> */
.L_x_623:
[----:B------:R-:W-:Y:S05]  /*7260*/  BSYNC B1 ;  /* 0x0000000000017941 */ /* 0x000fea0003800000 */
.L_x_622:
[----:B------:R-:W-:Y:S01]  /*7270*/  LEA R5, R0, 0x37800000, 0x17 ;  /* 0x3780000000057811 */ /* 0x000fe200078eb8ff */
[----:B------:R-:W-:-:S05]  /*7280*/  IMAD.SHL.U32 R0, R3, 0x200000, RZ ;  /* 0x0020000003007824 */ /* 0x000fca00078e00ff */
[----:B------:R-:W-:Y:S02]  /*7290*/  LOP3.LUT R0, R5, R0, R6, 0xfe, !PT ;  /* 0x0000000005007212 */ /* 0x000fe400078efe06 */
.L_x_621:
[----:B------:R-:W-:Y:S05]  /*72a0*/  BSYNC B0 ;  /* 0x0000000000007941 */ /* 0x000fea0003800000 */
.L_x_620:
[----:B------:R-:W-:-:S04]  /*72b0*/  F2FP.BF16.PACK_AB R0, RZ, R0 ;  /* 0x00000000ff00723e */ /* 0x000fc800000010ff */
[----:B------:R-:W-:Y:S01]  /*72c0*/  PRMT R27, R0, 0x7610, R27 ;  /* 0x00007610001b7816 */ /* 0x000fe2000000001b */
[----:B------:R-:W-:Y:S05]  /*72d0*/  BRA `(.L_x_601) ;  /* 0x0000030000007947 */ /* 0x000fea0003800000 */
.L_x_613:
        /* <DEDUP_REMOVED lines=14> */
.L_x_627:
[----:B------:R-:W-:Y:S05]  /*73c0*/  BSYNC B0 ;  /* 0x0000000000007941 */ /* 0x000fea0003800000 */
.L_x_626:
[----:B------:R-:W-:-:S04]  /*73d0*/  F2FP.BF16.PACK_AB R0, RZ, R0 ;  /* 0x00000000ff00723e */ /* 0x000fc800000010ff */
[----:B------:R-:W-:Y:S01]  /*73e0*/  PRMT R27, R0, 0x7610, R27 ;  /* 0x00007610001b7816 */ /* 0x000fe2000000001b */
[----:B------:R-:W-:Y:S05]  /*73f0*/  BRA `(.L_x_601) ;  /* 0x000001e000007947 */ /* 0x000fea0003800000 */
.L_x_600:
        /* <DEDUP_REMOVED lines=21> */
.L_x_625:
[----:B------:R-:W2:Y:S02]  /*7550*/  LDG.E.64 R4, [R4.64] ;  /* 0x0000002404047981 */ /* 0x000ea4000c1e1b00 */
[----:B--2---:R-:W0:Y:S02]  /*7560*/  I2F.U64 R0, R4 ;  /* 0x0000000400007312 */ /* 0x004e240000301000 */
[----:B0-----:R-:W-:-:S04]  /*7570*/  F2FP.BF16.PACK_AB R0, RZ, R0 ;  /* 0x00000000ff00723e */ /* 0x001fc800000010ff */
[----:B------:R-:W-:Y:S01]  /*7580*/  PRMT R27, R0, 0x7610, R27 ;  /* 0x00007610001b7816 */ /* 0x000fe2000000001b */
[----:B------:R-:W-:Y:S05]  /*7590*/  BRA `(.L_x_601) ;  /* 0x0000004000007947 */ /* 0x000fea0003800000 */
.L_x_624:
[----:B------:R-:W2:Y:S02]  /*75a0*/  LDG.E R4, [R4.64] ;  /* 0x0000002404047981 */ /* 0x000ea4000c1e1900 */
[----:B--2---:R-:W0:Y:S02]  /*75b0*/  I2F.U32 R0, R4 ;  /* 0x0000000400007306 */ /* 0x004e240000201000 */
[----:B0-----:R-:W-:-:S04]  /*75c0*/  F2FP.BF16.PACK_AB R0, RZ, R0 ;  /* 0x00000000ff00723e */ /* 0x001fc800000010ff */
[----:B------:R-:W-:Y:S02]  /*75d0*/  PRMT R27, R0, 0x7610, R27 ;  /* 0x00007610001b7816 */ /* 0x000fe4000000001b */
.L_x_601:
        /* <DEDUP_REMOVED lines=18> */
.L_x_631:
[----:B------:R-:W2:Y:S02]  /*7700*/  LDG.E.U8 R4, [R4.64] ;  /* 0x0000002404047981 */ /* 0x000ea4000c1e1100 */
[----:B--2---:R-:W0:Y:S02]  /*7710*/  I2F.U16 R0, R4 ;  /* 0x0000000400007306 */ /* 0x004e240000101000 */
[----:B0-----:R-:W-:Y:S01]  /*7720*/  F2FP.BF16.PACK_AB R0, RZ, R0 ;  /* 0x00000000ff00723e */ /* 0x001fe200000010ff */
[----:B------:R-:W-:Y:S05]  /*7730*/  BRA `(.L_x_595) ;  /* 0x00000e2000007947 */ /* 0x000fea0003800000 */
.L_x_630:
        /* <DEDUP_REMOVED lines=10> */
.L_x_634:
[----:B------:R-:W2:Y:S02]  /*77e0*/  LDG.E R4, [R4.64] ;  /* 0x0000002404047981 */ /* 0x000ea4000c1e1900 */
[----:B--2---:R-:W0:Y:S02]  /*77f0*/  I2F R0, R4 ;  /* 0x0000000400007306 */ /* 0x004e240000201400 */
[----:B0-----:R-:W-:Y:S01]  /*7800*/  F2FP.BF16.PACK_AB R0, RZ, R0 ;  /* 0x00000000ff00723e */ /* 0x001fe200000010ff */
[----:B------:R-:W-:Y:S05]  /*7810*/  BRA `(.L_x_595) ;  /* 0x00000d4000007947 */ /* 0x000fea0003800000 */
.L_x_633:
[----:B------:R-:W2:Y:S02]  /*7820*/  LDG.E.U16 R4, [R4.64] ;  /* 0x0000002404047981 */ /* 0x000ea4000c1e1500 */
[----:B--2---:R-:W0:Y:S02]  /*7830*/  I2F.S16 R0, R4 ;  /* 0x0000000400007306 */ /* 0x004e240000101400 */
[----:B0-----:R-:W-:Y:S01]  /*7840*/  F2FP.BF16.PACK_AB R0, RZ, R0 ;  /* 0x00000000ff00723e */ /* 0x001fe200000010ff */
[----:B------:R-:W-:Y:S05]  /*7850*/  BRA `(.L_x_595) ;  /* 0x00000d0000007947 */ /* 0x000fea0003800000 */
.L_x_629:
        /* <DEDUP_REMOVED lines=9> */
.L_x_636:
[----:B------:R-:W2:Y:S02]  /*78f0*/  LDG.E.U16 R0, [R4.64] ;  /* 0x0000002404007981 */ /* 0x000ea4000c1e1500 */
[----:B--2---:R-:W-:-:S05]  /*7900*/  HADD2.F32 R0, -RZ, R0.H0_H0 ;  /* 0x20000000ff007230 */ /* 0x004fca0000004100 */
[----:B------:R-:W-:Y:S01]  /*7910*/  F2FP.BF16.PACK_AB R0, RZ, R0 ;  /* 0x00000000ff00723e */ /* 0x000fe200000010ff */
[----:B------:R-:W-:Y:S05]  /*7920*/  BRA `(.L_x_595) ;  /* 0x00000c3000007947 */ /* 0x000fea0003800000 */
.L_x_635:
        /* <DEDUP_REMOVED lines=9> */
.L_x_638:
[----:B------:R-:W2:Y:S02]  /*79c0*/  LDG.E.U16 R4, [R4.64] ;  /* 0x0000002404047981 */ /* 0x000ea4000c1e1500 */
[----:B--2---:R-:W-:-:S05]  /*79d0*/  HADD2.F32 R0, -RZ, R4.H0_H0 ;  /* 0x20000004ff007230 */ /* 0x004fca0000004100 */
[----:B------:R-:W-:Y:S01]  /*79e0*/  F2FP.BF16.PACK_AB R0, RZ, R0 ;  /* 0x00000000ff00723e */ /* 0x000fe200000010ff */
[----:B------:R-:W-:Y:S05]  /*79f0*/  BRA `(.L_x_595) ;  /* 0x00000b6000007947 */ /* 0x000fea0003800000 */
.L_x_637:
[----:B------:R-:W2:Y:S02]  /*7a00*/  LDG.E.64 R4, [R4.64] ;  /* 0x0000002404047981 */ /* 0x000ea4000c1e1b00 */
[----:B--2---:R-:W0:Y:S01]  /*7a10*/  F2F.F32.F64 R0, R4 ;  /* 0x0000000400007310 */ /* 0x004e220000301000 */
[----:B------:R-:W0:-:S14]  /*7a20*/  DSETP.GEU.AND P0, PT, |R4|, c[0x2][0x0], PT ;  /* 0x008000000400762a */ /* 0x000e1c0003f0e200 */
[----:B0-----:R-:W-:-:S05]  /*7a30*/  @!P0 FMUL R0, R0, 1.175494350822287508e-38 ;  /* 0x0080000000008820 */ /* 0x001fca0000400000 */
[----:B------:R-:W-:Y:S01]  /*7a40*/  F2FP.BF16.PACK_AB R0, RZ, R0 ;  /* 0x00000000ff00723e */ /* 0x000fe200000010ff */
[----:B------:R-:W-:Y:S05]  /*7a50*/  BRA `(.L_x_595) ;  /* 0x00000b0000007947 */ /* 0x000fea0003800000 */
.L_x_628:
        /* <DEDUP_REMOVED lines=13> */
.L_x_641:
[----:B------:R-:W2:Y:S02]  /*7b30*/  LDG.E.64 R4, [R4.64] ;  /* 0x0000002404047981 */ /* 0x000ea4000c1e1b00 */
[----:B--2---:R-:W0:Y:S01]  /*7b40*/  F2F.F32.F64 R0, R4 ;  /* 0x0000000400007310 */ /* 0x004e220000301000 */
[----:B------:R-:W0:-:S14]  /*7b50*/  DSETP.GEU.AND P0, PT, |R4|, c[0x2][0x0], PT ;  /* 0x008000000400762a */ /* 0x000e1c0003f0e200 */
[----:B0-----:R-:W-:-:S05]  /*7b60*/  @!P0 FMUL R0, R0, 1.175494350822287508e-38 ;  /* 0x0080000000008820 */ /* 0x001fca0000400000 */
[----:B------:R-:W-:Y:S01]  /*7b70*/  F2FP.BF16.PACK_AB R0, RZ, R0 ;  /* 0x00000000ff00723e */ /* 0x000fe200000010ff */
[----:B------:R-:W-:Y:S05]  /*7b80*/  BRA `(.L_x_595) ;  /* 0x000009d000007947 */ /* 0x000fea0003800000 */
.L_x_640:
        /* <DEDUP_REMOVED lines=28> */
.L_x_643:
        /* <DEDUP_REMOVED lines=12> */
[----:B------:R-:W-:Y:S01]  /*7e10*/  F2FP.BF16.PACK_AB R0, RZ, R0 ;  /* 0x00000000ff00723e */ /* 0x000fe200000010ff */
[----:B------:R-:W-:Y:S05]  /*7e20*/  BRA `(.L_x_595) ;  /* 0x0000073000007947 */ /* 0x000fea0003800000 */
.L_x_642:
[----:B------:R0:W5:Y:S01]  /*7e30*/  LDG.E.U16 R0, [R4.64] ;  /* 0x0000002404007981 */ /* 0x000162000c1e1500 */
[----:B------:R-:W-:Y:S05]  /*7e40*/  BRA `(.L_x_595) ;  /* 0x0000071000007947 */ /* 0x000fea0003800000 */
.L_x_639:
        /* <DEDUP_REMOVED lines=12> */
.L_x_646:
        /* <DEDUP_REMOVED lines=21> */
.L_x_650:
[----:B------:R-:W-:Y:S05]  /*8060*/  BSYNC B1 ;  /* 0x0000000000017941 */ /* 0x000fea0003800000 */
.L_x_649:
[----:B------:R-:W-:Y:S01]  /*8070*/  LEA R5, R0, 0x3b800000, 0x17 ;  /* 0x3b80000000057811 */ /* 0x000fe200078eb8ff */
[----:B------:R-:W-:-:S05]  /*8080*/  IMAD.SHL.U32 R0, R3, 0x100000, RZ ;  /* 0x0010000003007824 */ /* 0x000fca00078e00ff */
[----:B------:R-:W-:Y:S02]  /*8090*/  LOP3.LUT R0, R5, R0, R6, 0xfe, !PT ;  /* 0x0000000005007212 */ /* 0x000fe400078efe06 */
.L_x_648:
[----:B------:R-:W-:Y:S05]  /*80a0*/  BSYNC B0 ;  /* 0x0000000000007941 */ /* 0x000fea0003800000 */
.L_x_647:
[----:B------:R-:W-:Y:S01]  /*80b0*/  F2FP.BF16.PACK_AB R0, RZ, R0 ;  /* 0x00000000ff00723e */ /* 0x000fe200000010ff */
[----:B------:R-:W-:Y:S05]  /*80c0*/  BRA `(.L_x_595) ;  /* 0x0000049000007947 */ /* 0x000fea0003800000 */
.L_x_645:
        /* <DEDUP_REMOVED lines=21> */
.L_x_654:
[----:B------:R-:W-:Y:S05]  /*8220*/  BSYNC B1 ;  /* 0x0000000000017941 */ /* 0x000fea0003800000 */
.L_x_653:
[----:B------:R-:W-:Y:S01]  /*8230*/  LEA R5, R0, 0x37800000, 0x17 ;  /* 0x3780000000057811 */ /* 0x000fe200078eb8ff */
[----:B------:R-:W-:-:S05]  /*8240*/  IMAD.SHL.U32 R0, R3, 0x200000, RZ ;  /* 0x0020000003007824 */ /* 0x000fca00078e00ff */
[----:B------:R-:W-:Y:S02]  /*8250*/  LOP3.LUT R0, R5, R0, R6, 0xfe, !PT ;  /* 0x0000000005007212 */ /* 0x000fe400078efe06 */
.L_x_652:
[----:B------:R-:W-:Y:S05]  /*8260*/  BSYNC B0 ;  /* 0x0000000000007941 */ /* 0x000fea0003800000 */
.L_x_651:
[----:B------:R-:W-:Y:S01]  /*8270*/  F2FP.BF16.PACK_AB R0, RZ, R0 ;  /* 0x00000000ff00723e */ /* 0x000fe200000010ff */
[----:B------:R-:W-:Y:S05]  /*8280*/  BRA `(.L_x_595) ;  /* 0x000002d000007947 */ /* 0x000fea0003800000 */
.L_x_644:
        /* <DEDUP_REMOVED lines=14> */
.L_x_658:
[----:B------:R-:W-:Y:S05]  /*8370*/  BSYNC B0 ;  /* 0x0000000000007941 */ /* 0x000fea0003800000 */
.L_x_657:
[----:B------:R-:W-:Y:S01]  /*8380*/  F2FP.BF16.PACK_AB R0, RZ, R0 ;  /* 0x00000000ff00723e */ /* 0x000fe200000010ff */
[----:B------:R-:W-:Y:S05]  /*8390*/  BRA `(.L_x_595) ;  /* 0x000001c000007947 */ /* 0x000fea0003800000 */
.L_x_632:
        /* <DEDUP_REMOVED lines=21> */
.L_x_656:
[----:B------:R-:W2:Y:S02]  /*84f0*/  LDG.E.64 R4, [R4.64] ;  /* 0x0000002404047981 */ /* 0x000ea4000c1e1b00 */
[----:B--2---:R-:W0:Y:S02]  /*8500*/  I2F.U64 R0, R4 ;  /* 0x0000000400007312 */ /* 0x004e240000301000 */
[----:B0-----:R-:W-:Y:S01]  /*8510*/  F2FP.BF16.PACK_AB R0, RZ, R0 ;  /* 0x00000000ff00723e */ /* 0x001fe200000010ff */
[----:B------:R-:W-:Y:S05]  /*8520*/  BRA `(.L_x_595) ;  /* 0x0000003000007947 */ /* 0x000fea0003800000 */
.L_x_655:
[----:B------:R-:W2:Y:S02]  /*8530*/  LDG.E R4, [R4.64] ;  /* 0x0000002404047981 */ /* 0x000ea4000c1e1900 */
[----:B--2---:R-:W0:Y:S02]  /*8540*/  I2F.U32 R0, R4 ;  /* 0x0000000400007306 */ /* 0x004e240000201000 */
[----:B0-----:R-:W-:-:S06]  /*8550*/  F2FP.BF16.PACK_AB R0, RZ, R0 ;  /* 0x00000000ff00723e */ /* 0x001fcc00000010ff */
.L_x_595:
[----:B------:R-:W-:Y:S05]  /*8560*/  BSYNC B6 ;  /* 0x0000000000067941 */ /* 0x000fea0003800000 */
.L_x_594:
[----:B------:R-:W1:Y:S01]  /*8570*/  S2R R17, SR_TID.X ;  /* 0x0000000000117919 */ /* 0x000e620000002100 */
[----:B------:R-:W2:Y:S01]  /*8580*/  LDC.U8 R18, c[0x0][0x1a0] ;  /* 0x00006800ff127b82 */ /* 0x000ea20000000000 */
[----:B------:R-:W-:Y:S01]  /*8590*/  BSSY B6, `(.L_x_659) ;  /* 0x000013a000067945 */ /* 0x000fe20003800000 */
[----:B-1----:R-:W-:-:S02]  /*85a0*/  IADD3 R3, R17, 0x100, RZ ;  /* 0x0000010011037810 */ /* 0x002fc40007ffe0ff */
[----:B0-----:R-:W-:Y:S02]  /*85b0*/  IADD3 R5, R17, 0x180, RZ ;  /* 0x0000018011057810 */ /* 0x001fe40007ffe0ff */
[-C--:B------:R-:W-:Y:S02]  /*85c0*/  ISETP.GE.AND P3, PT, R3, R22.reuse, PT ;  /* 0x000000160300720c */ /* 0x080fe40003f66270 */
[-C--:B------:R-:W-:Y:S02]  /*85d0*/  ISETP.GE.AND P2, PT, R5, R22.reuse, PT ;  /* 0x000000160500720c */ /* 0x080fe40003f46270 */
[C---:B------:R-:W-:Y:S02]  /*85e0*/  ISETP.GE.AND P0, PT, R17.reuse, R22, PT ;  /* 0x000000161100720c */ /* 0x040fe40003f06270 */
[----:B------:R-:W-:-:S07]  /*85f0*/  IADD3 R19, R17, 0x80, RZ ;  /* 0x0000008011137810 */ /* 0x000fce0007ffe0ff */
[----:B-----5:R-:W-:Y:S02]  /*8600*/  @!P3 PRMT R2, RZ, 0x5410, R2 ;  /* 0x00005410ff02b816 */ /* 0x020fe40000000002 */
[----:B------:R-:W-:Y:S02]  /*8610*/  @!P2 PRMT R0, RZ, 0x5410, R0 ;  /* 0x00005410ff00a816 */ /* 0x000fe40000000000 */
[C---:B------:R-:W-:Y:S02]  /*8620*/  @!P3 FSETP.GTU.FTZ.AND P4, PT, R2.reuse, c[0x0][0x168], PT ;  /* 0x00005a000200ba0b */ /* 0x040fe40003f9c000 */
[----:B------:R-:W-:Y:S02]  /*8630*/  @!P3 FSETP.GE.FTZ.AND P1, PT, R2, c[0x0][0x16c], PT ;  /* 0x00005b000200ba0b */ /* 0x000fe40003f36000 */
[C---:B------:R-:W-:Y:S02]  /*8640*/  @!P2 FSETP.GTU.FTZ.AND P5, PT, R0.reuse, c[0x0][0x168], PT ;  /* 0x00005a000000aa0b */ /* 0x040fe40003fbc000 */
[----:B------:R-:W-:-:S02]  /*8650*/  @!P2 FSETP.GE.FTZ.AND P6, PT, R0, c[0x0][0x16c], PT ;  /* 0x00005b000000aa0b */ /* 0x000fc40003fd6000 */
[----:B------:R-:W-:Y:S02]  /*8660*/  @!P0 PRMT R25, RZ, 0x5410, R25 ;  /* 0x00005410ff198816 */ /* 0x000fe40000000019 */
[----:B------:R-:W-:Y:S02]  /*8670*/  @!P3 PLOP3.LUT P4, PT, P4, P1, PT, 0x20, 0x0 ;  /* 0x000000000000b81c */ /* 0x000fe40002782470 */
[----:B------:R-:W-:Y:S02]  /*8680*/  @!P2 PLOP3.LUT P5, PT, P5, P6, PT, 0x20, 0x0 ;  /* 0x000000000000a81c */ /* 0x000fe40002fac470 */
[C---:B------:R-:W-:Y:S02]  /*8690*/  @!P0 FSETP.GTU.FTZ.AND P1, PT, R25.reuse, c[0x0][0x168], PT ;  /* 0x00005a0019008a0b */ /* 0x040fe40003f3c000 */
[----:B------:R-:W-:Y:S02]  /*86a0*/  @!P0 FSETP.GE.FTZ.AND P6, PT, R25, c[0x0][0x16c], PT ;  /* 0x00005b0019008a0b */ /* 0x000fe40003fd6000 */
[----:B------:R-:W-:-:S02]  /*86b0*/  P2R R0, PR, RZ, 0x8 ;  /* 0x00000008ff007803 */ /* 0x000fc40000000000 */
[----:B------:R-:W-:Y:S02]  /*86c0*/  @!P0 PLOP3.LUT P3, PT, P1, P6, PT, 0x20, 0x0 ;  /* 0x000000000000881c */ /* 0x000fe40000f6c470 */
[----:B------:R-:W-:Y:S02]  /*86d0*/  ISETP.GE.AND P1, PT, R19, R22, PT ;  /* 0x000000161300720c */ /* 0x000fe40003f26270 */
[----:B------:R-:W-:Y:S02]  /*86e0*/  @!P0 PRMT R24, RZ, 0x5410, R24 ;  /* 0x00005410ff188816 */ /* 0x000fe40000000018 */
[----:B------:R-:W-:-:S04]  /*86f0*/  @!P2 PRMT R27, RZ, 0x5410, R27 ;  /* 0x00005410ff1ba816 */ /* 0x000fc8000000001b */
[----:B------:R-:W-:-:S03]  /*8700*/  @!P2 FSEL R27, R27, RZ, P5 ;  /* 0x000000ff1b1ba208 */ /* 0x000fc60002800000 */
[----:B------:R-:W-:Y:S02]  /*8710*/  P2R R2, PR, RZ, 0x8 ;  /* 0x00000008ff027803 */ /* 0x000fe40000000000 */
[----:B------:R-:W-:Y:S02]  /*8720*/  @!P1 PRMT R26, RZ, 0x5410, R26 ;  /* 0x00005410ff1a9816 */ /* 0x000fe4000000001a */
[----:B------:R-:W-:Y:S02]  /*8730*/  @!P1 PRMT R23, RZ, 0x5410, R23 ;  /* 0x00005410ff179816 */ /* 0x000fe40000000017 */
[C---:B------:R-:W-:Y:S02]  /*8740*/  @!P1 FSETP.GTU.FTZ.AND P3, PT, R26.reuse, c[0x0][0x168], PT ;  /* 0x00005a001a009a0b */ /* 0x040fe40003f7c000 */
[----:B------:R-:W-:-:S04]  /*8750*/  @!P1 FSETP.GE.FTZ.AND P6, PT, R26, c[0x0][0x16c], PT ;  /* 0x00005b001a009a0b */ /* 0x000fc80003fd6000 */
[----:B------:R-:W-:Y:S02]  /*8760*/  @!P1 PLOP3.LUT P6, PT, P3, P6, PT, 0x20, 0x0 ;  /* 0x000000000000981c */ /* 0x000fe40001fcc470 */
[----:B------:R-:W-:Y:S02]  /*8770*/  ISETP.NE.AND P3, PT, R0, RZ, PT ;  /* 0x000000ff0000720c */ /* 0x000fe40003f65270 */
[----:B------:R-:W-:Y:S02]  /*8780*/  @!P1 FSEL R25, R23, RZ, P6 ;  /* 0x000000ff17199208 */ /* 0x000fe40003000000 */
[----:B------:R-:W-:Y:S02]  /*8790*/  @!P2 F2FP.BF16.PACK_AB R23, RZ, R27 ;  /* 0x0000001bff17a23e */ /* 0x000fe400000010ff */
[----:B------:R-:W-:-:S07]  /*87a0*/  @!P1 F2FP.BF16.PACK_AB R25, RZ, R25 ;  /* 0x00000019ff19923e */ /* 0x000fce00000010ff */
[----:B------:R-:W-:-:S04]  /*87b0*/  @!P3 PRMT R28, RZ, 0x5410, R28 ;  /* 0x00005410ff1cb816 */ /* 0x000fc8000000001c */
[----:B------:R-:W-:Y:S02]  /*87c0*/  @!P3 FSEL R28, R28, RZ, P4 ;  /* 0x000000ff1c1cb208 */ /* 0x000fe40002000000 */
[----:B------:R-:W-:-:S04]  /*87d0*/  ISETP.NE.AND P4, PT, R2, RZ, PT ;  /* 0x000000ff0200720c */ /* 0x000fc80003f85270 */
[----:B------:R-:W-:-:S04]  /*87e0*/  @!P0 FSEL R24, R24, RZ, P4 ;  /* 0x000000ff18188208 */ /* 0x000fc80002000000 */
[----:B------:R-:W-:Y:S02]  /*87f0*/  @!P0 F2FP.BF16.PACK_AB R4, RZ, R24 ;  /* 0x00000018ff04823e */ /* 0x000fe400000010ff */
[----:B------:R-:W-:Y:S01]  /*8800*/  @!P3 F2FP.BF16.PACK_AB R24, RZ, R28 ;  /* 0x0000001cff18b23e */ /* 0x000fe200000010ff */
[----:B------:R-:W-:Y:S05]  /*8810*/  @P0 BRA `(.L_x_660) ;  /* 0x0000111000000947 */ /* 0x000fea0003800000 */
[----:B--2---:R-:W-:Y:S01]  /*8820*/  PRMT R0, R18, 0x9910, RZ ;  /* 0x0000991012007816 */ /* 0x004fe200000000ff */
        /* <DEDUP_REMOVED lines=14> */
[----:B------:R-:W-:Y:S01]  /*8910*/  PRMT R0, RZ, 0x5410, R4 ;  /* 0x00005410ff007816 */ /* 0x000fe20000000004 */
[----:B------:R-:W-:-:S03]  /*8920*/  IMAD.MOV.U32 R17, RZ, RZ, R19 ;  /* 0x000000ffff117224 */ /* 0x000fc600078e0013 */
[----:B------:R-:W0:Y:S02]  /*8930*/  F2I.FTZ.TRUNC.NTZ R5, R0 ;  /* 0x0000000000057305 */ /* 0x000e24000021f100 */
[----:B0-----:R0:W-:Y:S01]  /*8940*/  STG.E.U8 [R2.64], R5 ;  /* 0x0000000502007986 */ /* 0x0011e2000c101124 */
[----:B------:R-:W-:Y:S05]  /*8950*/  BRA `(.L_x_660) ;  /* 0x00000fd000007947 */ /* 0x000fea0003800000 */
.L_x_664:
[----:B------:R-:W-:Y:S01]  /*8960*/  PRMT R5, RZ, 0x5410, R4 ;  /* 0x00005410ff057816 */ /* 0x000fe20000000004 */
[----:B------:R-:W-:-:S05]  /*8970*/  IMAD.MOV.U32 R17, RZ, RZ, R19 ;  /* 0x000000ffff117224 */ /* 0x000fca00078e0013 */
[----:B------:R-:W0:Y:S02]  /*8980*/  F2I.S64.TRUNC R4, R5 ;  /* 0x0000000500047311 */ /* 0x000e24000020d900 */
[----:B0-----:R0:W-:Y:S01]  /*8990*/  STG.E.U8 [R2.64], R4 ;  /* 0x0000000402007986 */ /* 0x0011e2000c101124 */
[----:B------:R-:W-:Y:S05]  /*89a0*/  BRA `(.L_x_660) ;  /* 0x00000f8000007947 */ /* 0x000fea0003800000 */
.L_x_663:
[----:B------:R-:W-:-:S13]  /*89b0*/  ISETP.NE.AND P0, PT, R0, 0x2, PT ;  /* 0x000000020000780c */ /* 0x000fda0003f05270 */
[----:B------:R-:W-:Y:S05]  /*89c0*/  @!P0 BRA `(.L_x_666) ;  /* 0x000000e000008947 */ /* 0x000fea0003800000 */
[----:B------:R-:W-:-:S13]  /*89d0*/  ISETP.NE.AND P0, PT, R0, 0x3, PT ;  /* 0x000000030000780c */ /* 0x000fda0003f05270 */
[----:B------:R-:W-:Y:S05]  /*89e0*/  @!P0 BRA `(.L_x_667) ;  /* 0x0000007000008947 */ /* 0x000fea0003800000 */
[----:B------:R-:W-:-:S13]  /*89f0*/  ISETP.NE.AND P0, PT, R0, 0x4, PT ;  /* 0x000000040000780c */ /* 0x000fda0003f05270 */
[----:B------:R-:W-:Y:S05]  /*8a00*/  @P0 BRA `(.L_x_665) ;  /* 0x00000d4000000947 */ /* 0x000fea0003800000 */
[----:B------:R-:W-:Y:S01]  /*8a10*/  PRMT R4, RZ, 0x5410, R4 ;  /* 0x00005410ff047816 */ /* 0x000fe20000000004 */
[----:B------:R-:W-:-:S05]  /*8a20*/  IMAD.MOV.U32 R17, RZ, RZ, R19 ;  /* 0x000000ffff117224 */ /* 0x000fca00078e0013 */
[----:B------:R-:W0:Y:S02]  /*8a30*/  F2I.S64.TRUNC R4, R4 ;  /* 0x0000000400047311 */ /* 0x000e24000020d900 */
[----:B0-----:R0:W-:Y:S01]  /*8a40*/  STG.E.64 [R2.64], R4 ;  /* 0x0000000402007986 */ /* 0x0011e2000c101b24 */
[----:B------:R-:W-:Y:S05]  /*8a50*/  BRA `(.L_x_660) ;  /* 0x00000ed000007947 */ /* 0x000fea0003800000 */
.L_x_667:
[----:B------:R-:W-:Y:S01]  /*8a60*/  PRMT R4, RZ, 0x5410, R4 ;  /* 0x00005410ff047816 */ /* 0x000fe20000000004 */
[----:B------:R-:W-:-:S03]  /*8a70*/  IMAD.MOV.U32 R17, RZ, RZ, R19 ;  /* 0x000000ffff117224 */ /* 0x000fc600078e0013 */
[----:B------:R-:W0:Y:S02]  /*8a80*/  F2I.FTZ.TRUNC.NTZ R5, R4 ;  /* 0x0000000400057305 */ /* 0x000e24000021f100 */
[----:B0-----:R0:W-:Y:S01]  /*8a90*/  STG.E [R2.64], R5 ;  /* 0x0000000502007986 */ /* 0x0011e2000c101924 */
[----:B------:R-:W-:Y:S05]  /*8aa0*/  BRA `(.L_x_660) ;  /* 0x00000e8000007947 */ /* 0x000fea0003800000 */
.L_x_666:
[----:B------:R-:W-:Y:S01]  /*8ab0*/  PRMT R4, RZ, 0x5410, R4 ;  /* 0x00005410ff047816 */ /* 0x000fe20000000004 */
[----:B------:R-:W-:-:S03]  /*8ac0*/  IMAD.MOV.U32 R17, RZ, RZ, R19 ;  /* 0x000000ffff117224 */ /* 0x000fc600078e0013 */
[----:B------:R-:W0:Y:S02]  /*8ad0*/  F2I.FTZ.TRUNC.NTZ R5, R4 ;  /* 0x0000000400057305 */ /* 0x000e24000021f100 */
[----:B0-----:R0:W-:Y:S01]  /*8ae0*/  STG.E.U16 [R2.64], R5 ;  /* 0x0000000502007986 */ /* 0x0011e2000c101524 */
[----:B------:R-:W-:Y:S05]  /*8af0*/  BRA `(.L_x_660) ;  /* 0x00000e3000007947 */ /* 0x000fea0003800000 */
.L_x_662:
[----:B------:R-:W-:-:S13]  /*8b00*/  ISETP.GT.AND P0, PT, R0, 0x6, PT ;  /* 0x000000060000780c */ /* 0x000fda0003f04270 */
[----:B------:R-:W-:Y:S05]  /*8b10*/  @P0 BRA `(.L_x_668) ;  /* 0x000000d000000947 */ /* 0x000fea0003800000 */
[----:B------:R-:W-:-:S13]  /*8b20*/  ISETP.NE.AND P0, PT, R0, 0x5, PT ;  /* 0x000000050000780c */ /* 0x000fda0003f05270 */
[----:B------:R-:W-:Y:S05]  /*8b30*/  @!P0 BRA `(.L_x_669) ;  /* 0x0000006000008947 */ /* 0x000fea0003800000 */
[----:B------:R-:W-:-:S13]  /*8b40*/  ISETP.NE.AND P0, PT, R0, 0x6, PT ;  /* 0x000000060000780c */ /* 0x000fda0003f05270 */
[----:B------:R-:W-:Y:S05]  /*8b50*/  @P0 BRA `(.L_x_665) ;  /* 0x00000bf000000947 */ /* 0x000fea0003800000 */
[----:B------:R-:W-:Y:S01]  /*8b60*/  PRMT R5, RZ, 0x5410, R4 ;  /* 0x00005410ff057816 */ /* 0x000fe20000000004 */
[----:B------:R-:W-:-:S04]  /*8b70*/  IMAD.MOV.U32 R17, RZ, RZ, R19 ;  /* 0x000000ffff117224 */ /* 0x000fc800078e0013 */
[----:B------:R0:W-:Y:S01]  /*8b80*/  STG.E [R2.64], R5 ;  /* 0x0000000502007986 */ /* 0x0001e2000c101924 */
[----:B------:R-:W-:Y:S05]  /*8b90*/  BRA `(.L_x_660) ;  /* 0x00000d9000007947 */ /* 0x000fea0003800000 */
.L_x_669:
[----:B------:R-:W-:Y:S01]  /*8ba0*/  PRMT R0, RZ, 0x5410, R4 ;  /* 0x00005410ff007816 */ /* 0x000fe20000000004 */
[----:B------:R-:W-:-:S03]  /*8bb0*/  IMAD.MOV.U32 R17, RZ, RZ, R19 ;  /* 0x000000ffff117224 */ /* 0x000fc600078e0013 */
[----:B------:R-:W-:-:S05]  /*8bc0*/  F2FP.PACK_AB R0, RZ, R0 ;  /* 0x00000000ff00723e */ /* 0x000fca00000000ff */
[----:B------:R0:W-:Y:S01]  /*8bd0*/  STG.E.U16 [R2.64], R0 ;  /* 0x0000000002007986 */ /* 0x0001e2000c101524 */
[----:B------:R-:W-:Y:S05]  /*8be0*/  BRA `(.L_x_660) ;  /* 0x00000d4000007947 */ /* 0x000fea0003800000 */
.L_x_668:
[----:B------:R-:W-:-:S13]  /*8bf0*/  ISETP.NE.AND P0, PT, R0, 0x7, PT ;  /* 0x000000070000780c */ /* 0x000fda0003f05270 */
[----:B------:R-:W-:Y:S05]  /*8c00*/  @!P0 BRA `(.L_x_670) ;  /* 0x000000f000008947 */ /* 0x000fea0003800000 */
[----:B------:R-:W-:-:S13]  /*8c10*/  ISETP.NE.AND P0, PT, R0, 0x8, PT ;  /* 0x000000080000780c */ /* 0x000fda0003f05270 */
[----:B------:R-:W-:Y:S05]  /*8c20*/  @!P0 BRA `(.L_x_671) ;  /* 0x0000007000008947 */ /* 0x000fea0003800000 */
[----:B------:R-:W-:-:S13]  /*8c30*/  ISETP.NE.AND P0, PT, R0, 0x9, PT ;  /* 0x000000090000780c */ /* 0x000fda0003f05270 */
[----:B------:R-:W-:Y:S05]  /*8c40*/  @P0 BRA `(.L_x_665) ;  /* 0x00000b0000000947 */ /* 0x000fea0003800000 */
[----:B------:R-:W-:Y:S01]  /*8c50*/  IMAD.MOV.U32 R5, RZ, RZ, RZ ;  /* 0x000000ffff057224 */ /* 0x000fe200078e00ff */
[----:B------:R-:W-:Y:S01]  /*8c60*/  PRMT R4, RZ, 0x5410, R4 ;  /* 0x00005410ff047816 */ /* 0x000fe20000000004 */
[----:B------:R-:W-:-:S04]  /*8c70*/  IMAD.MOV.U32 R17, RZ, RZ, R19 ;  /* 0x000000ffff117224 */ /* 0x000fc800078e0013 */
[----:B------:R0:W-:Y:S01]  /*8c80*/  STG.E.64 [R2.64], R4 ;  /* 0x0000000402007986 */ /* 0x0001e2000c101b24 */
[----:B------:R-:W-:Y:S05]  /*8c90*/  BRA `(.L_x_660) ;  /* 0x00000c9000007947 */ /* 0x000fea0003800000 */
.L_x_671:
[----:B------:R-:W-:Y:S01]  /*8ca0*/  PRMT R4, RZ, 0x5410, R4 ;  /* 0x00005410ff047816 */ /* 0x000fe20000000004 */
[----:B------:R-:W-:-:S03]  /*8cb0*/  IMAD.MOV.U32 R17, RZ, RZ, R19 ;  /* 0x000000ffff117224 */ /* 0x000fc600078e0013 */
[----:B------:R-:W-:-:S04]  /*8cc0*/  F2FP.PACK_AB R5, RZ, R4 ;  /* 0x00000004ff05723e */ /* 0x000fc800000000ff */
[----:B------:R-:W-:-:S05]  /*8cd0*/  PRMT R5, R5, 0x5410, RZ ;  /* 0x0000541005057816 */ /* 0x000fca00000000ff */
[----:B------:R0:W-:Y:S01]  /*8ce0*/  STG.E [R2.64], R5 ;  /* 0x0000000502007986 */ /* 0x0001e2000c101924 */
[----:B------:R-:W-:Y:S05]  /*8cf0*/  BRA `(.L_x_660) ;  /* 0x00000c3000007947 */ /* 0x000fea0003800000 */
.L_x_670:
[----:B------:R-:W-:Y:S01]  /*8d00*/  PRMT R4, RZ, 0x5410, R4 ;  /* 0x00005410ff047816 */ /* 0x000fe20000000004 */
[----:B------:R-:W-:-:S04]  /*8d10*/  IMAD.MOV.U32 R17, RZ, RZ, R19 ;  /* 0x000000ffff117224 */ /* 0x000fc800078e0013 */
[----:B------:R-:W-:-:S06]  /*8d20*/  FMUL.FTZ R4, R4, 1 ;  /* 0x3f80000004047820 */ /* 0x000fcc0000410000 */
[----:B------:R-:W0:Y:S02]  /*8d30*/  F2F.F64.F32 R4, R4 ;  /* 0x0000000400047310 */ /* 0x000e240000201800 */
[----:B0-----:R0:W-:Y:S01]  /*8d40*/  STG.E.64 [R2.64], R4 ;  /* 0x0000000402007986 */ /* 0x0011e2000c101b24 */
[----:B------:R-:W-:Y:S05]  /*8d50*/  BRA `(.L_x_660) ;  /* 0x00000bd000007947 */ /* 0x000fea0003800000 */
.L_x_661:
        /* <DEDUP_REMOVED lines=8> */
[----:B------:R-:W-:Y:S01]  /*8de0*/  PRMT R4, RZ, 0x5410, R4 ;  /* 0x00005410ff047816 */ /* 0x000fe20000000004 */
[----:B------:R-:W-:-:S03]  /*8df0*/  IMAD.MOV.U32 R17, RZ, RZ, R19 ;  /* 0x000000ffff117224 */ /* 0x000fc600078e0013 */
[----:B------:R-:W-:-:S04]  /*8e00*/  FSETP.NEU.FTZ.AND P0, PT, R4, RZ, PT ;  /* 0x000000ff0400720b */ /* 0x000fc80003f1d000 */
[----:B------:R-:W-:-:S05]  /*8e10*/  SEL R5, RZ, 0x1, !P0 ;  /* 0x00000001ff057807 */ /* 0x000fca0004000000 */
[----:B------:R0:W-:Y:S01]  /*8e20*/  STG.E.U8 [R2.64], R5 ;  /* 0x0000000502007986 */ /* 0x0001e2000c101124 */
[----:B------:R-:W-:Y:S05]  /*8e30*/  BRA `(.L_x_660) ;  /* 0x00000af000007947 */ /* 0x000fea0003800000 */
.L_x_674:
[----:B------:R-:W-:Y:S01]  /*8e40*/  PRMT R4, RZ, 0x5410, R4 ;  /* 0x00005410ff047816 */ /* 0x000fe20000000004 */
[----:B------:R-:W-:Y:S01]  /*8e50*/  CS2R R6, SRZ ;  /* 0x0000000000067805 */ /* 0x000fe2000001ff00 */
[----:B------:R-:W-:-:S03]  /*8e60*/  IMAD.MOV.U32 R17, RZ, RZ, R19 ;  /* 0x000000ffff117224 */ /* 0x000fc600078e0013 */
[----:B------:R-:W-:-:S06]  /*8e70*/  FMUL.FTZ R4, R4, 1 ;  /* 0x3f80000004047820 */ /* 0x000fcc0000410000 */
[----:B------:R-:W0:Y:S02]  /*8e80*/  F2F.F64.F32 R4, R4 ;  /* 0x0000000400047310 */ /* 0x000e240000201800 */
[----:B0-----:R0:W-:Y:S01]  /*8e90*/  STG.E.128 [R2.64], R4 ;  /* 0x0000000402007986 */ /* 0x0011e2000c101d24 */
[----:B------:R-:W-:Y:S05]  /*8ea0*/  BRA `(.L_x_660) ;  /* 0x00000a8000007947 */ /* 0x000fea0003800000 */
.L_x_673:
        /* <DEDUP_REMOVED lines=21> */
.L_x_678:
[----:B------:R-:W-:Y:S05]  /*9000*/  BSYNC B0 ;  /* 0x0000000000007941 */ /* 0x000fea0003800000 */
.L_x_677:
[----:B------:R-:W-:Y:S01]  /*9010*/  LOP3.LUT R5, R0, R5, RZ, 0xfc, !PT ;  /* 0x0000000500057212 */ /* 0x000fe200078efcff */
[----:B------:R-:W-:-:S04]  /*9020*/  IMAD.MOV.U32 R17, RZ, RZ, R19 ;  /* 0x000000ffff117224 */ /* 0x000fc800078e0013 */
[----:B------:R0:W-:Y:S01]  /*9030*/  STG.E.U8 [R2.64], R5 ;  /* 0x0000000502007986 */ /* 0x0001e2000c101124 */
[----:B------:R-:W-:Y:S05]  /*9040*/  BRA `(.L_x_660) ;  /* 0x000008e000007947 */ /* 0x000fea0003800000 */
.L_x_676:
        /* <DEDUP_REMOVED lines=13> */
.L_x_680:
[----:B------:R-:W-:Y:S01]  /*9120*/  IMAD.MOV.U32 R0, RZ, RZ, 0x7f ;  /* 0x0000007fff007424 */ /* 0x000fe200078e00ff */
[----:B------:R-:W-:-:S04]  /*9130*/  ISETP.GT.U32.AND P0, PT, R4, 0x7f800000, PT ;  /* 0x7f8000000400780c */ /* 0x000fc80003f04070 */
[----:B------:R-:W-:-:S04]  /*9140*/  SEL R0, R0, 0x7c, P0 ;  /* 0x0000007c00007807 */ /* 0x000fc80000000000 */
.L_x_681:
[----:B------:R-:W-:Y:S05]  /*9150*/  BSYNC B0 ;  /* 0x0000000000007941 */ /* 0x000fea0003800000 */
.L_x_679:
[----:B------:R-:W-:Y:S01]  /*9160*/  LOP3.LUT R4, R5, 0x80000000, RZ, 0xc0, !PT ;  /* 0x8000000005047812 */ /* 0x000fe200078ec0ff */
[----:B------:R-:W-:-:S03]  /*9170*/  IMAD.MOV.U32 R17, RZ, RZ, R19 ;  /* 0x000000ffff117224 */ /* 0x000fc600078e0013 */
[----:B------:R-:W-:-:S04]  /*9180*/  SHF.R.U32.HI R5, RZ, 0x18, R4 ;  /* 0x00000018ff057819 */ /* 0x000fc80000011604 */
[----:B------:R-:W-:-:S05]  /*9190*/  LOP3.LUT R5, R0, R5, RZ, 0xfc, !PT ;  /* 0x0000000500057212 */ /* 0x000fca00078efcff */
[----:B------:R0:W-:Y:S01]  /*91a0*/  STG.E.U8 [R2.64], R5 ;  /* 0x0000000502007986 */ /* 0x0001e2000c101124 */
[----:B------:R-:W-:Y:S05]  /*91b0*/  BRA `(.L_x_660) ;  /* 0x0000077000007947 */ /* 0x000fea0003800000 */
.L_x_675:
[----:B------:R0:W-:Y:S01]  /*91c0*/  STG.E.U16 [R2.64], R4 ;  /* 0x0000000402007986 */ /* 0x0001e2000c101524 */
[----:B------:R-:W-:Y:S01]  /*91d0*/  IMAD.MOV.U32 R17, RZ, RZ, R19 ;  /* 0x000000ffff117224 */ /* 0x000fe200078e0013 */
[----:B------:R-:W-:Y:S05]  /*91e0*/  BRA `(.L_x_660) ;  /* 0x0000074000007947 */ /* 0x000fea0003800000 */
.L_x_672:
        /* <DEDUP_REMOVED lines=10> */
[----:B------:R-:W0:Y:S02]  /*9290*/  F2I.FTZ.U32.TRUNC.NTZ R5, R5 ;  /* 0x0000000500057305 */ /* 0x000e24000021f000 */
[----:B0-----:R0:W-:Y:S01]  /*92a0*/  STG.E.U16 [R2.64], R5 ;  /* 0x0000000502007986 */ /* 0x0011e2000c101524 */
[----:B------:R-:W-:Y:S05]  /*92b0*/  BRA `(.L_x_660) ;  /* 0x0000067000007947 */ /* 0x000fea0003800000 */
.L_x_684:
        /* <DEDUP_REMOVED lines=13> */
[----:B------:R-:W-:-:S05]  /*9390*/  FADD.FTZ R0, R5, 8192 ;  /* 0x4600000005007421 */ /* 0x000fca0000010000 */
[----:B------:R-:W-:Y:S02]  /*93a0*/  LOP3.LUT P0, R4, R0, 0xff, RZ, 0xc0, !PT ;  /* 0x000000ff00047812 */ /* 0x000fe4000780c0ff */
[----:B------:R-:W-:-:S11]  /*93b0*/  PRMT R0, RZ, 0x7610, R0 ;  /* 0x00007610ff007816 */ /* 0x000fd60000000000 */
[----:B------:R-:W-:Y:S05]  /*93c0*/  @!P0 BRA `(.L_x_686) ;  /* 0x0000004000008947 */ /* 0x000fea0003800000 */
.L_x_687:
[----:B------:R-:W-:-:S04]  /*93d0*/  LOP3.LUT R0, R7, 0x80000000, RZ, 0xc0, !PT ;  /* 0x8000000007007812 */ /* 0x000fc800078ec0ff */
[----:B------:R-:W-:-:S04]  /*93e0*/  SHF.R.U32.HI R5, RZ, 0x18, R0 ;  /* 0x00000018ff057819 */ /* 0x000fc80000011600 */
[----:B------:R-:W-:-:S04]  /*93f0*/  LOP3.LUT R4, R4, R5, RZ, 0xfc, !PT ;  /* 0x0000000504047212 */ /* 0x000fc800078efcff */
[----:B------:R-:W-:Y:S02]  /*9400*/  PRMT R0, R4, 0x7610, R0 ;  /* 0x0000761004007816 */ /* 0x000fe40000000000 */
.L_x_686:
[----:B------:R-:W-:Y:S05]  /*9410*/  BSYNC B0 ;  /* 0x0000000000007941 */ /* 0x000fea0003800000 */
.L_x_685:
[----:B------:R0:W-:Y:S01]  /*9420*/  STG.E.U8 [R2.64], R0 ;  /* 0x0000000002007986 */ /* 0x0001e2000c101124 */
[----:B------:R-:W-:Y:S01]  /*9430*/  IMAD.MOV.U32 R17, RZ, RZ, R19 ;  /* 0x000000ffff117224 */ /* 0x000fe200078e0013 */
[----:B------:R-:W-:Y:S05]  /*9440*/  BRA `(.L_x_660) ;  /* 0x000004e000007947 */ /* 0x000fea0003800000 */
.L_x_683:
        /* <DEDUP_REMOVED lines=17> */
.L_x_690:
[----:B------:R-:W-:-:S04]  /*9560*/  LOP3.LUT R0, R7, 0x80000000, RZ, 0xc0, !PT ;  /* 0x8000000007007812 */ /* 0x000fc800078ec0ff */
[----:B------:R-:W-:-:S04]  /*9570*/  SHF.R.U32.HI R5, RZ, 0x18, R0 ;  /* 0x00000018ff057819 */ /* 0x000fc80000011600 */
[----:B------:R-:W-:-:S04]  /*9580*/  LOP3.LUT R4, R4, R5, RZ, 0xfc, !PT ;  /* 0x0000000504047212 */ /* 0x000fc800078efcff */
[----:B------:R-:W-:Y:S02]  /*9590*/  PRMT R0, R4, 0x7610, R0 ;  /* 0x0000761004007816 */ /* 0x000fe40000000000 */
.L_x_689:
[----:B------:R-:W-:Y:S05]  /*95a0*/  BSYNC B0 ;  /* 0x0000000000007941 */ /* 0x000fea0003800000 */
.L_x_688:
[----:B------:R0:W-:Y:S01]  /*95b0*/  STG.E.U8 [R2.64], R0 ;  /* 0x0000000002007986 */ /* 0x0001e2000c101124 */
[----:B------:R-:W-:Y:S01]  /*95c0*/  IMAD.MOV.U32 R17, RZ, RZ, R19 ;  /* 0x000000ffff117224 */ /* 0x000fe200078e0013 */
[----:B------:R-:W-:Y:S05]  /*95d0*/  BRA `(.L_x_660) ;  /* 0x0000035000007947 */ /* 0x000fea0003800000 */
.L_x_682:
[----:B------:R-:W-:-:S13]  /*95e0*/  ISETP.NE.AND P0, PT, R0, 0x1c, PT ;  /* 0x0000001c0000780c */ /* 0x000fda0003f05270 */
[----:B------:R-:W-:Y:S05]  /*95f0*/  @!P0 BRA `(.L_x_691) ;  /* 0x000002f000008947 */ /* 0x000fea0003800000 */
[----:B------:R-:W-:-:S13]  /*9600*/  ISETP.NE.AND P0, PT, R0, 0x1d, PT ;  /* 0x0000001d0000780c */ /* 0x000fda0003f05270 */
[----:B------:R-:W-:Y:S05]  /*9610*/  @!P0 BRA `(.L_x_692) ;  /* 0x0000028000008947 */ /* 0x000fea0003800000 */
[----:B------:R-:W-:-:S13]  /*9620*/  ISETP.NE.AND P0, PT, R0, 0x2c, PT ;  /* 0x0000002c0000780c */ /* 0x000fda0003f05270 */
[----:B------:R-:W-:Y:S05]  /*9630*/  @P0 BRA `(.L_x_665) ;  /* 0x0000011000000947 */ /* 0x000fea0003800000 */
[----:B------:R-:W-:Y:S01]  /*9640*/  PRMT R5, RZ, 0x5410, R4 ;  /* 0x00005410ff057816 */ /* 0x000fe20000000004 */
[----:B------:R-:W-:Y:S01]  /*9650*/  IMAD.MOV.U32 R17, RZ, RZ, R19 ;  /* 0x000000ffff117224 */ /* 0x000fe200078e0013 */
[----:B------:R-:W-:Y:S02]  /*9660*/  PLOP3.LUT P0, PT, PT, PT, PT, 0x80, 0x0 ;  /* 0x000000000000781c */ /* 0x000fe40003f0f070 */
[----:B------:R-:W-:-:S04]  /*9670*/  SHF.R.U32.HI R6, RZ, 0x17, R5 ;  /* 0x00000017ff067819 */ /* 0x000fc80000011605 */
[----:B------:R-:W-:-:S04]  /*9680*/  LOP3.LUT R4, R6, 0xff, RZ, 0xc0, !PT ;  /* 0x000000ff06047812 */ /* 0x000fc800078ec0ff */
[----:B------:R-:W-:-:S13]  /*9690*/  ISETP.NE.AND P2, PT, R4, 0xff, PT ;  /* 0x000000ff0400780c */ /* 0x000fda0003f45270 */
[--C-:B------:R-:W-:Y:S02]  /*96a0*/  @P2 SHF.R.U32.HI R0, RZ, 0x16, R5.reuse ;  /* 0x00000016ff002819 */ /* 0x100fe40000011605 */
[----:B------:R-:W-:Y:S01]  /*96b0*/  @P2 LOP3.LUT P1, RZ, R4, 0x3fffff, R5, 0xf8, !PT ;  /* 0x003fffff04ff2812 */ /* 0x000fe2000782f805 */
[----:B------:R-:W-:Y:S01]  /*96c0*/  IMAD.MOV.U32 R5, RZ, RZ, 0xff ;  /* 0x000000ffff057424 */ /* 0x000fe200078e00ff */
        /* <DEDUP_REMOVED lines=8> */
.L_x_665:
        /* <DEDUP_REMOVED lines=19> */
[----:B------:R-:W-:Y:S01]  /*9880*/  IMAD.MOV.U32 R17, RZ, RZ, R19 ;  /* 0x000000ffff117224 */ /* 0x000fe200078e0013 */
[----:B------:R-:W-:Y:S05]  /*9890*/  BRA `(.L_x_660) ;  /* 0x0000009000007947 */ /* 0x000fea0003800000 */
.L_x_692:
[----:B------:R-:W-:Y:S01]  /*98a0*/  PRMT R4, RZ, 0x5410, R4 ;  /* 0x00005410ff047816 */ /* 0x000fe20000000004 */
[----:B------:R-:W-:-:S05]  /*98b0*/  IMAD.MOV.U32 R17, RZ, RZ, R19 ;  /* 0x000000ffff117224 */ /* 0x000fca00078e0013 */
[----:B------:R-:W0:Y:S02]  /*98c0*/  F2I.U64.TRUNC R4, R4 ;  /* 0x0000000400047311 */ /* 0x000e24000020d800 */
[----:B0-----:R0:W-:Y:S01]  /*98d0*/  STG.E.64 [R2.64], R4 ;  /* 0x0000000402007986 */ /* 0x0011e2000c101b24 */
[----:B------:R-:W-:Y:S05]  /*98e0*/  BRA `(.L_x_660) ;  /* 0x0000004000007947 */ /* 0x000fea0003800000 */
.L_x_691:
[----:B------:R-:W-:Y:S01]  /*98f0*/  PRMT R4, RZ, 0x5410, R4 ;  /* 0x00005410ff047816 */ /* 0x000fe20000000004 */
[----:B------:R-:W-:-:S03]  /*9900*/  IMAD.MOV.U32 R17, RZ, RZ, R19 ;  /* 0x000000ffff117224 */ /* 0x000fc600078e0013 */
[----:B------:R-:W0:Y:S02]  /*9910*/  F2I.FTZ.U32.TRUNC.NTZ R5, R4 ;  /* 0x0000000400057305 */ /* 0x000e24000021f000 */
[----:B0-----:R0:W-:Y:S02]  /*9920*/  STG.E [R2.64], R5 ;  /* 0x0000000502007986 */ /* 0x0011e4000c101924 */
.L_x_660:
[----:B--2---:R-:W-:Y:S05]  /*9930*/  BSYNC B6 ;  /* 0x0000000000067941 */ /* 0x004fea0003800000 */
.L_x_659:
[----:B------:R-:W-:Y:S01]  /*9940*/  ISETP.GE.AND P0, PT, R17, R22, PT ;  /* 0x000000161100720c */ /* 0x000fe20003f06270 */
[----:B------:R-:W-:-:S12]  /*9950*/  BSSY B6, `(.L_x_693) ;  /* 0x00001fe000067945 */ /* 0x000fd80003800000 */
[----:B------:R-:W-:Y:S05]  /*9960*/  @P0 BRA `(.L_x_694) ;  /* 0x00001fc000000947 */ /* 0x000fea0003800000 */
[----:B0-----:R-:W-:Y:S01]  /*9970*/  IMAD R0, R16, 0x200, R17 ;  /* 0x0000020010007824 */ /* 0x001fe200078e0211 */
[----:B------:R-:W-:-:S03]  /*9980*/  PRMT R3, R18, 0x9910, RZ ;  /* 0x0000991012037816 */ /* 0x000fc600000000ff */
[----:B------:R-:W-:Y:S02]  /*9990*/  IMAD R2, R0, c[0x0][0x1a4], RZ ;  /* 0x0000690000027a24 */ /* 0x000fe400078e02ff */
[----:B------:R-:W-:-:S03]  /*99a0*/  IMAD.MOV.U32 R0, RZ, RZ, R3 ;  /* 0x000000ffff007224 */ /* 0x000fc600078e0003 */
[----:B------:R-:W-:Y:S02]  /*99b0*/  IADD3 R2, P0, R2, c[0x0][0x178], RZ ;  /* 0x00005e0002027a10 */ /* 0x000fe40007f1e0ff */
[----:B------:R-:W-:-:S03]  /*99c0*/  ISETP.GT.AND P1, PT, R0, 0x9, PT ;  /* 0x000000090000780c */ /* 0x000fc60003f24270 */
[----:B------:R-:W-:-:S10]  /*99d0*/  IMAD.X R3, RZ, RZ, c[0x0][0x17c], P0 ;  /* 0x00005f00ff037624 */ /* 0x000fd400000e06ff */
        /* <DEDUP_REMOVED lines=9> */
[----:B------:R-:W-:-:S06]  /*9a70*/  PRMT R25, RZ, 0x5410, R25 ;  /* 0x00005410ff197816 */ /* 0x000fcc0000000019 */
[----:B------:R-:W0:Y:S02]  /*9a80*/  F2I.FTZ.TRUNC.NTZ R25, R25 ;  /* 0x0000001900197305 */ /* 0x000e24000021f100 */
[----:B0-----:R0:W-:Y:S01]  /*9a90*/  STG.E.U8 [R2.64], R25 ;  /* 0x0000001902007986 */ /* 0x0011e2000c101124 */
[----:B------:R-:W-:Y:S05]  /*9aa0*/  BRA `(.L_x_700) ;  /* 0x00000e8000007947 */ /* 0x000fea0003800000 */
.L_x_698:
[----:B------:R-:W-:-:S06]  /*9ab0*/  PRMT R5, RZ, 0x5410, R25 ;  /* 0x00005410ff057816 */ /* 0x000fcc0000000019 */
[----:B------:R-:W0:Y:S02]  /*9ac0*/  F2I.S64.TRUNC R4, R5 ;  /* 0x0000000500047311 */ /* 0x000e24000020d900 */
[----:B0-----:R0:W-:Y:S01]  /*9ad0*/  STG.E.U8 [R2.64], R4 ;  /* 0x0000000402007986 */ /* 0x0011e2000c101124 */
[----:B------:R-:W-:Y:S05]  /*9ae0*/  BRA `(.L_x_700) ;  /* 0x00000e4000007947 */ /* 0x000fea0003800000 */
.L_x_697:
        /* <DEDUP_REMOVED lines=10> */
.L_x_702:
[----:B------:R-:W-:-:S06]  /*9b90*/  PRMT R25, RZ, 0x5410, R25 ;  /* 0x00005410ff197816 */ /* 0x000fcc0000000019 */
[----:B------:R-:W0:Y:S02]  /*9ba0*/  F2I.FTZ.TRUNC.NTZ R25, R25 ;  /* 0x0000001900197305 */ /* 0x000e24000021f100 */
[----:B0-----:R0:W-:Y:S01]  /*9bb0*/  STG.E [R2.64], R25 ;  /* 0x0000001902007986 */ /* 0x0011e2000c101924 */
[----:B------:R-:W-:Y:S05]  /*9bc0*/  BRA `(.L_x_700) ;  /* 0x00000d6000007947 */ /* 0x000fea0003800000 */
.L_x_701:
[----:B------:R-:W-:-:S06]  /*9bd0*/  PRMT R25, RZ, 0x5410, R25 ;  /* 0x00005410ff197816 */ /* 0x000fcc0000000019 */
[----:B------:R-:W0:Y:S02]  /*9be0*/  F2I.FTZ.TRUNC.NTZ R25, R25 ;  /* 0x0000001900197305 */ /* 0x000e24000021f100 */
[----:B0-----:R0:W-:Y:S01]  /*9bf0*/  STG.E.U16 [R2.64], R25 ;  /* 0x0000001902007986 */ /* 0x0011e2000c101524 */
[----:B------:R-:W-:Y:S05]  /*9c00*/  BRA `(.L_x_700) ;  /* 0x00000d2000007947 */ /* 0x000fea0003800000 */
.L_x_696:
        /* <DEDUP_REMOVED lines=9> */
.L_x_704:
[----:B------:R-:W-:-:S04]  /*9ca0*/  PRMT R0, RZ, 0x5410, R25 ;  /* 0x00005410ff007816 */ /* 0x000fc80000000019 */
[----:B------:R-:W-:-:S05]  /*9cb0*/  F2FP.PACK_AB R0, RZ, R0 ;  /* 0x00000000ff00723e */ /* 0x000fca00000000ff */
[----:B------:R0:W-:Y:S01]  /*9cc0*/  STG.E.U16 [R2.64], R0 ;  /* 0x0000000002007986 */ /* 0x0001e2000c101524 */
[----:B------:R-:W-:Y:S05]  /*9cd0*/  BRA `(.L_x_700) ;  /* 0x00000c5000007947 */ /* 0x000fea0003800000 */
.L_x_703:
        /* <DEDUP_REMOVED lines=10> */
.L_x_706:
[----:B------:R-:W-:-:S04]  /*9d80*/  PRMT R25, RZ, 0x5410, R25 ;  /* 0x00005410ff197816 */ /* 0x000fc80000000019 */
[----:B------:R-:W-:-:S04]  /*9d90*/  F2FP.PACK_AB R5, RZ, R25 ;  /* 0x00000019ff05723e */ /* 0x000fc800000000ff */
[----:B------:R-:W-:-:S05]  /*9da0*/  PRMT R5, R5, 0x5410, RZ ;  /* 0x0000541005057816 */ /* 0x000fca00000000ff */
[----:B------:R0:W-:Y:S01]  /*9db0*/  STG.E [R2.64], R5 ;  /* 0x0000000502007986 */ /* 0x0001e2000c101924 */
[----:B------:R-:W-:Y:S05]  /*9dc0*/  BRA `(.L_x_700) ;  /* 0x00000b6000007947 */ /* 0x000fea0003800000 */
.L_x_705:
[----:B------:R-:W-:-:S05]  /*9dd0*/  PRMT R4, RZ, 0x5410, R25 ;  /* 0x00005410ff047816 */ /* 0x000fca0000000019 */
[----:B------:R-:W-:-:S06]  /*9de0*/  FMUL.FTZ R4, R4, 1 ;  /* 0x3f80000004047820 */ /* 0x000fcc0000410000 */
[----:B------:R-:W0:Y:S02]  /*9df0*/  F2F.F64.F32 R4, R4 ;  /* 0x0000000400047310 */ /* 0x000e240000201800 */
[----:B0-----:R0:W-:Y:S01]  /*9e00*/  STG.E.64 [R2.64], R4 ;  /* 0x0000000402007986 */ /* 0x0011e2000c101b24 */
[----:B------:R-:W-:Y:S05]  /*9e10*/  BRA `(.L_x_700) ;  /* 0x00000b1000007947 */ /* 0x000fea0003800000 */
.L_x_695:
        /* <DEDUP_REMOVED lines=13> */
.L_x_709:
[----:B------:R-:W-:Y:S01]  /*9ef0*/  PRMT R25, RZ, 0x5410, R25 ;  /* 0x00005410ff197816 */ /* 0x000fe20000000019 */
[----:B------:R-:W-:-:S04]  /*9f00*/  CS2R R6, SRZ ;  /* 0x0000000000067805 */ /* 0x000fc8000001ff00 */
[----:B------:R-:W-:-:S06]  /*9f10*/  FMUL.FTZ R4, R25, 1 ;  /* 0x3f80000019047820 */ /* 0x000fcc0000410000 */
[----:B------:R-:W0:Y:S02]  /*9f20*/  F2F.F64.F32 R4, R4 ;  /* 0x0000000400047310 */ /* 0x000e240000201800 */
[----:B0-----:R0:W-:Y:S01]  /*9f30*/  STG.E.128 [R2.64], R4 ;  /* 0x0000000402007986 */ /* 0x0011e2000c101d24 */
[----:B------:R-:W-:Y:S05]  /*9f40*/  BRA `(.L_x_700) ;  /* 0x000009e000007947 */ /* 0x000fea0003800000 */
.L_x_708:
        /* <DEDUP_REMOVED lines=21> */
.L_x_713:
[----:B------:R-:W-:Y:S05]  /*a0a0*/  BSYNC B0 ;  /* 0x0000000000007941 */ /* 0x000fea0003800000 */
.L_x_712:
[----:B------:R-:W-:-:S05]  /*a0b0*/  LOP3.LUT R5, R0, R5, RZ, 0xfc, !PT ;  /* 0x0000000500057212 */ /* 0x000fca00078efcff */
[----:B------:R0:W-:Y:S01]  /*a0c0*/  STG.E.U8 [R2.64], R5 ;  /* 0x0000000502007986 */ /* 0x0001e2000c101124 */
[----:B------:R-:W-:Y:S05]  /*a0d0*/  BRA `(.L_x_700) ;  /* 0x0000085000007947 */ /* 0x000fea0003800000 */
.L_x_711:
        /* <DEDUP_REMOVED lines=13> */
.L_x_715:
[----:B------:R-:W-:Y:S01]  /*a1b0*/  IMAD.MOV.U32 R0, RZ, RZ, 0x7f ;  /* 0x0000007fff007424 */ /* 0x000fe200078e00ff */
[----:B------:R-:W-:-:S04]  /*a1c0*/  ISETP.GT.U32.AND P0, PT, R4, 0x7f800000, PT ;  /* 0x7f8000000400780c */ /* 0x000fc80003f04070 */
[----:B------:R-:W-:-:S04]  /*a1d0*/  SEL R0, R0, 0x7c, P0 ;  /* 0x0000007c00007807 */ /* 0x000fc80000000000 */
.L_x_716:
[----:B------:R-:W-:Y:S05]  /*a1e0*/  BSYNC B0 ;  /* 0x0000000000007941 */ /* 0x000fea0003800000 */
.L_x_714:
[----:B------:R-:W-:-:S04]  /*a1f0*/  LOP3.LUT R4, R25, 0x80000000, RZ, 0xc0, !PT ;  /* 0x8000000019047812 */ /* 0x000fc800078ec0ff */
[----:B------:R-:W-:-:S04]  /*a200*/  SHF.R.U32.HI R5, RZ, 0x18, R4 ;  /* 0x00000018ff057819 */ /* 0x000fc80000011604 */
[----:B------:R-:W-:-:S05]  /*a210*/  LOP3.LUT R5, R0, R5, RZ, 0xfc, !PT ;  /* 0x0000000500057212 */ /* 0x000fca00078efcff */
[----:B------:R0:W-:Y:S01]  /*a220*/  STG.E.U8 [R2.64], R5 ;  /* 0x0000000502007986 */ /* 0x0001e2000c101124 */
[----:B------:R-:W-:Y:S05]  /*a230*/  BRA `(.L_x_700) ;  /* 0x000006f000007947 */ /* 0x000fea0003800000 */
.L_x_710:
[----:B------:R0:W-:Y:S01]  /*a240*/  STG.E.U16 [R2.64], R25 ;  /* 0x0000001902007986 */ /* 0x0001e2000c101524 */
[----:B------:R-:W-:Y:S05]  /*a250*/  BRA `(.L_x_700) ;  /* 0x000006d000007947 */ /* 0x000fea0003800000 */
.L_x_707:
        /* <DEDUP_REMOVED lines=12> */
.L_x_719:
        /* <DEDUP_REMOVED lines=17> */
.L_x_722:
[----:B------:R-:W-:-:S04]  /*a430*/  LOP3.LUT R0, R25, 0x80000000, RZ, 0xc0, !PT ;  /* 0x8000000019007812 */ /* 0x000fc800078ec0ff */
[----:B------:R-:W-:-:S04]  /*a440*/  SHF.R.U32.HI R5, RZ, 0x18, R0 ;  /* 0x00000018ff057819 */ /* 0x000fc80000011600 */
[----:B------:R-:W-:-:S04]  /*a450*/  LOP3.LUT R4, R4, R5, RZ, 0xfc, !PT ;  /* 0x0000000504047212 */ /* 0x000fc800078efcff */
[----:B------:R-:W-:Y:S02]  /*a460*/  PRMT R0, R4, 0x7610, R0 ;  /* 0x0000761004007816 */ /* 0x000fe40000000000 */
.L_x_721:
[----:B------:R-:W-:Y:S05]  /*a470*/  BSYNC B0 ;  /* 0x0000000000007941 */ /* 0x000fea0003800000 */
.L_x_720:
[----:B------:R0:W-:Y:S01]  /*a480*/  STG.E.U8 [R2.64], R0 ;  /* 0x0000000002007986 */ /* 0x0001e2000c101124 */
[----:B------:R-:W-:Y:S05]  /*a490*/  BRA `(.L_x_700) ;  /* 0x0000049000007947 */ /* 0x000fea0003800000 */
.L_x_718:
        /* <DEDUP_REMOVED lines=17> */
.L_x_725:
[----:B------:R-:W-:-:S04]  /*a5b0*/  LOP3.LUT R0, R25, 0x80000000, RZ, 0xc0, !PT ;  /* 0x8000000019007812 */ /* 0x000fc800078ec0ff */
[----:B------:R-:W-:-:S04]  /*a5c0*/  SHF.R.U32.HI R5, RZ, 0x18, R0 ;  /* 0x00000018ff057819 */ /* 0x000fc80000011600 */
[----:B------:R-:W-:-:S04]  /*a5d0*/  LOP3.LUT R4, R4, R5, RZ, 0xfc, !PT ;  /* 0x0000000504047212 */ /* 0x000fc800078efcff */
[----:B------:R-:W-:Y:S02]  /*a5e0*/  PRMT R0, R4, 0x7610, R0 ;  /* 0x0000761004007816 */ /* 0x000fe40000000000 */
.L_x_724:
[----:B------:R-:W-:Y:S05]  /*a5f0*/  BSYNC B0 ;  /* 0x0000000000007941 */ /* 0x000fea0003800000 */
.L_x_723:
[----:B------:R0:W-:Y:S01]  /*a600*/  STG.E.U8 [R2.64], R0 ;  /* 0x0000000002007986 */ /* 0x0001e2000c101124 */
[----:B------:R-:W-:Y:S05]  /*a610*/  BRA `(.L_x_700) ;  /* 0x0000031000007947 */ /* 0x000fea0003800000 */
.L_x_717:
        /* <DEDUP_REMOVED lines=22> */
.L_x_699:
        /* <DEDUP_REMOVED lines=20> */
.L_x_727:
[----:B------:R-:W-:-:S06]  /*a8c0*/  PRMT R4, RZ, 0x5410, R25 ;  /* 0x00005410ff047816 */ /* 0x000fcc0000000019 */
[----:B------:R-:W0:Y:S02]  /*a8d0*/  F2I.U64.TRUNC R4, R4 ;  /* 0x0000000400047311 */ /* 0x000e24000020d800 */
[----:B0-----:R0:W-:Y:S01]  /*a8e0*/  STG.E.64 [R2.64], R4 ;  /* 0x0000000402007986 */ /* 0x0011e2000c101b24 */
[----:B------:R-:W-:Y:S05]  /*a8f0*/  BRA `(.L_x_700) ;  /* 0x0000003000007947 */ /* 0x000fea0003800000 */
.L_x_726:
[----:B------:R-:W-:-:S06]  /*a900*/  PRMT R25, RZ, 0x5410, R25 ;  /* 0x00005410ff197816 */ /* 0x000fcc0000000019 */
[----:B------:R-:W0:Y:S02]  /*a910*/  F2I.FTZ.U32.TRUNC.NTZ R25, R25 ;  /* 0x0000001900197305 */ /* 0x000e24000021f000 */
[----:B0-----:R0:W-:Y:S02]  /*a920*/  STG.E [R2.64], R25 ;  /* 0x0000001902007986 */ /* 0x0011e4000c101924 */
.L_x_700:
[----:B------:R-:W-:-:S04]  /*a930*/  IADD3 R17, R17, 0x80, RZ ;  /* 0x0000008011117810 */ /* 0x000fc80007ffe0ff */
[----:B------:R-:W-:-:S13]  /*a940*/  ISETP.GE.AND P0, PT, R17, R22, PT ;  /* 0x000000161100720c */ /* 0x000fda0003f06270 */
        /* <DEDUP_REMOVED lines=21> */
.L_x_731:
[----:B------:R-:W-:-:S06]  /*aaa0*/  PRMT R5, RZ, 0x5410, R24 ;  /* 0x00005410ff057816 */ /* 0x000fcc0000000018 */
[----:B------:R-:W0:Y:S02]  /*aab0*/  F2I.S64.TRUNC R4, R5 ;  /* 0x0000000500047311 */ /* 0x000e24000020d900 */
[----:B0-----:R0:W-:Y:S01]  /*aac0*/  STG.E.U8 [R2.64], R4 ;  /* 0x0000000402007986 */ /* 0x0011e2000c101124 */
[----:B------:R-:W-:Y:S05]  /*aad0*/  BRA `(.L_x_733) ;  /* 0x00000e4000007947 */ /* 0x000fea0003800000 */
.L_x_730:
        /* <DEDUP_REMOVED lines=10> */
.L_x_735:
[----:B------:R-:W-:-:S04]  /*ab80*/  PRMT R24, RZ, 0x5410, R24 ;  /* 0x00005410ff187816 */ /* 0x000fc80000000018 */
[----:B------:R-:W0:Y:S02]  /*ab90*/  F2I.FTZ.TRUNC.NTZ R5, R24 ;  /* 0x0000001800057305 */ /* 0x000e24000021f100 */
[----:B0-----:R0:W-:Y:S01]  /*aba0*/  STG.E [R2.64], R5 ;  /* 0x0000000502007986 */ /* 0x0011e2000c101924 */
[----:B------:R-:W-:Y:S05]  /*abb0*/  BRA `(.L_x_733) ;  /* 0x00000d6000007947 */ /* 0x000fea0003800000 */
.L_x_734:
[----:B------:R-:W-:-:S04]  /*abc0*/  PRMT R24, RZ, 0x5410, R24 ;  /* 0x00005410ff187816 */ /* 0x000fc80000000018 */
[----:B------:R-:W0:Y:S02]  /*abd0*/  F2I.FTZ.TRUNC.NTZ R5, R24 ;  /* 0x0000001800057305 */ /* 0x000e24000021f100 */
[----:B0-----:R0:W-:Y:S01]  /*abe0*/  STG.E.U16 [R2.64], R5 ;  /* 0x0000000502007986 */ /* 0x0011e2000c101524 */
[----:B------:R-:W-:Y:S05]  /*abf0*/  BRA `(.L_x_733) ;  /* 0x00000d2000007947 */ /* 0x000fea0003800000 */
.L_x_729:
        /* <DEDUP_REMOVED lines=9> */
.L_x_737:
[----:B------:R-:W-:-:S04]  /*ac90*/  PRMT R0, RZ, 0x5410, R24 ;  /* 0x00005410ff007816 */ /* 0x000fc80000000018 */
[----:B------:R-:W-:-:S05]  /*aca0*/  F2FP.PACK_AB R0, RZ, R0 ;  /* 0x00000000ff00723e */ /* 0x000fca00000000ff */
[----:B------:R0:W-:Y:S01]  /*acb0*/  STG.E.U16 [R2.64], R0 ;  /* 0x0000000002007986 */ /* 0x0001e2000c101524 */
[----:B------:R-:W-:Y:S05]  /*acc0*/  BRA `(.L_x_733) ;  /* 0x00000c5000007947 */ /* 0x000fea0003800000 */
.L_x_736:
        /* <DEDUP_REMOVED lines=10> */
.L_x_739:
[----:B------:R-:W-:-:S04]  /*ad70*/  PRMT R24, RZ, 0x5410, R24 ;  /* 0x00005410ff187816 */ /* 0x000fc80000000018 */
[----:B------:R-:W-:-:S04]  /*ad80*/  F2FP.PACK_AB R5, RZ, R24 ;  /* 0x00000018ff05723e */ /* 0x000fc800000000ff */
[----:B------:R-:W-:-:S05]  /*ad90*/  PRMT R5, R5, 0x5410, RZ ;  /* 0x0000541005057816 */ /* 0x000fca00000000ff */
[----:B------:R0:W-:Y:S01]  /*ada0*/  STG.E [R2.64], R5 ;  /* 0x0000000502007986 */ /* 0x0001e2000c101924 */
[----:B------:R-:W-:Y:S05]  /*adb0*/  BRA `(.L_x_733) ;  /* 0x00000b6000007947 */ /* 0x000fea0003800000 */
.L_x_738:
[----:B------:R-:W-:-:S05]  /*adc0*/  PRMT R4, RZ, 0x5410, R24 ;  /* 0x00005410ff047816 */ /* 0x000fca0000000018 */
[----:B------:R-:W-:-:S06]  /*add0*/  FMUL.FTZ R4, R4, 1 ;  /* 0x3f80000004047820 */ /* 0x000fcc0000410000 */
[----:B------:R-:W0:Y:S02]  /*ade0*/  F2F.F64.F32 R4, R4 ;  /* 0x0000000400047310 */ /* 0x000e240000201800 */
[----:B0-----:R0:W-:Y:S01]  /*adf0*/  STG.E.64 [R2.64], R4 ;  /* 0x0000000402007986 */ /* 0x0011e2000c101b24 */
[----:B------:R-:W-:Y:S05]  /*ae00*/  BRA `(.L_x_733) ;  /* 0x00000b1000007947 */ /* 0x000fea0003800000 */
.L_x_728:
        /* <DEDUP_REMOVED lines=13> */
.L_x_742:
[----:B------:R-:W-:Y:S01]  /*aee0*/  PRMT R24, RZ, 0x5410, R24 ;  /* 0x00005410ff187816 */ /* 0x000fe20000000018 */
[----:B------:R-:W-:-:S04]  /*aef0*/  CS2R R6, SRZ ;  /* 0x0000000000067805 */ /* 0x000fc8000001ff00 */
[----:B------:R-:W-:-:S06]  /*af00*/  FMUL.FTZ R4, R24, 1 ;  /* 0x3f80000018047820 */ /* 0x000fcc0000410000 */
[----:B------:R-:W0:Y:S02]  /*af10*/  F2F.F64.F32 R4, R4 ;  /* 0x0000000400047310 */ /* 0x000e240000201800 */
[----:B0-----:R0:W-:Y:S01]  /*af20*/  STG.E.128 [R2.64], R4 ;  /* 0x0000000402007986 */ /* 0x0011e2000c101d24 */
[----:B------:R-:W-:Y:S05]  /*af30*/  BRA `(.L_x_733) ;  /* 0x000009e000007947 */ /* 0x000fea0003800000 */
.L_x_741:
        /* <DEDUP_REMOVED lines=21> */
.L_x_746:
[----:B------:R-:W-:Y:S05]  /*b090*/  BSYNC B0 ;  /* 0x0000000000007941 */ /* 0x000fea0003800000 */
.L_x_745:
[----:B------:R-:W-:-:S05]  /*b0a0*/  LOP3.LUT R5, R0, R5, RZ, 0xfc, !PT ;  /* 0x0000000500057212 */ /* 0x000fca00078efcff */
[----:B------:R0:W-:Y:S01]  /*b0b0*/  STG.E.U8 [R2.64], R5 ;  /* 0x0000000502007986 */ /* 0x0001e2000c101124 */
[----:B------:R-:W-:Y:S05]  /*b0c0*/  BRA `(.L_x_733) ;  /* 0x0000085000007947 */ /* 0x000fea0003800000 */
.L_x_744:
        /* <DEDUP_REMOVED lines=13> */
.L_x_748:
[----:B------:R-:W-:Y:S01]  /*b1a0*/  IMAD.MOV.U32 R0, RZ, RZ, 0x7f ;  /* 0x0000007fff007424 */ /* 0x000fe200078e00ff */
[----:B------:R-:W-:-:S04]  /*b1b0*/  ISETP.GT.U32.AND P0, PT, R4, 0x7f800000, PT ;  /* 0x7f8000000400780c */ /* 0x000fc80003f04070 */
[----:B------:R-:W-:-:S04]  /*b1c0*/  SEL R0, R0, 0x7c, P0 ;  /* 0x0000007c00007807 */ /* 0x000fc80000000000 */
.L_x_749:
[----:B------:R-:W-:Y:S05]  /*b1d0*/  BSYNC B0 ;  /* 0x0000000000007941 */ /* 0x000fea0003800000 */
.L_x_747:
[----:B------:R-:W-:-:S04]  /*b1e0*/  LOP3.LUT R4, R5, 0x80000000, RZ, 0xc0, !PT ;  /* 0x8000000005047812 */ /* 0x000fc800078ec0ff */
[----:B------:R-:W-:-:S04]  /*b1f0*/  SHF.R.U32.HI R5, RZ, 0x18, R4 ;  /* 0x00000018ff057819 */ /* 0x000fc80000011604 */
[----:B------:R-:W-:-:S05]  /*b200*/  LOP3.LUT R5, R0, R5, RZ, 0xfc, !PT ;  /* 0x0000000500057212 */ /* 0x000fca00078efcff */
[----:B------:R0:W-:Y:S01]  /*b210*/  STG.E.U8 [R2.64], R5 ;  /* 0x0000000502007986 */ /* 0x0001e2000c101124 */
[----:B------:R-:W-:Y:S05]  /*b220*/  BRA `(.L_x_733) ;  /* 0x000006f000007947 */ /* 0x000fea0003800000 */
.L_x_743:
[----:B------:R0:W-:Y:S01]  /*b230*/  STG.E.U16 [R2.64], R24 ;  /* 0x0000001802007986 */ /* 0x0001e2000c101524 */
[----:B------:R-:W-:Y:S05]  /*b240*/  BRA `(.L_x_733) ;  /* 0x000006d000007947 */ /* 0x000fea0003800000 */
.L_x_740:
        /* <DEDUP_REMOVED lines=12> */
.L_x_752:
        /* <DEDUP_REMOVED lines=17> */
.L_x_755:
[----:B------:R-:W-:-:S04]  /*b420*/  LOP3.LUT R0, R7, 0x80000000, RZ, 0xc0, !PT ;  /* 0x8000000007007812 */ /* 0x000fc800078ec0ff */
[----:B------:R-:W-:-:S04]  /*b430*/  SHF.R.U32.HI R5, RZ, 0x18, R0 ;  /* 0x00000018ff057819 */ /* 0x000fc80000011600 */
[----:B------:R-:W-:-:S04]  /*b440*/  LOP3.LUT R4, R4, R5, RZ, 0xfc, !PT ;  /* 0x0000000504047212 */ /* 0x000fc800078efcff */
[----:B------:R-:W-:Y:S02]  /*b450*/  PRMT R0, R4, 0x7610, R0 ;  /* 0x0000761004007816 */ /* 0x000fe40000000000 */
.L_x_754:
[----:B------:R-:W-:Y:S05]  /*b460*/  BSYNC B0 ;  /* 0x0000000000007941 */ /* 0x000fea0003800000 */
.L_x_753:
[----:B------:R0:W-:Y:S01]  /*b470*/  STG.E.U8 [R2.64], R0 ;  /* 0x0000000002007986 */ /* 0x0001e2000c101124 */
[----:B------:R-:W-:Y:S05]  /*b480*/  BRA `(.L_x_733) ;  /* 0x0000049000007947 */ /* 0x000fea0003800000 */
.L_x_751:
        /* <DEDUP_REMOVED lines=17> */
.L_x_758:
[----:B------:R-:W-:-:S04]  /*b5a0*/  LOP3.LUT R0, R7, 0x80000000, RZ, 0xc0, !PT ;  /* 0x8000000007007812 */ /* 0x000fc800078ec0ff */
[----:B------:R-:W-:-:S04]  /*b5b0*/  SHF.R.U32.HI R5, RZ, 0x18, R0 ;  /* 0x00000018ff057819 */ /* 0x000fc80000011600 */
[----:B------:R-:W-:-:S04]  /*b5c0*/  LOP3.LUT R4, R4, R5, RZ, 0xfc, !PT ;  /* 0x0000000504047212 */ /* 0x000fc800078efcff */
[----:B------:R-:W-:Y:S02]  /*b5d0*/  PRMT R0, R4, 0x7610, R0 ;  /* 0x0000761004007816 */ /* 0x000fe40000000000 */
.L_x_757:
[----:B------:R-:W-:Y:S05]  /*b5e0*/  BSYNC B0 ;  /* 0x0000000000007941 */ /* 0x000fea0003800000 */
.L_x_756:
[----:B------:R0:W-:Y:S01]  /*b5f0*/  STG.E.U8 [R2.64], R0 ;  /* 0x0000000002007986 */ /* 0x0001e2000c101124 */
[----:B------:R-:W-:Y:S05]  /*b600*/  BRA `(.L_x_733) ;  /* 0x0000031000007947 */ /* 0x000fea0003800000 */
.L_x_750:
[----:B------:R-:W-:-:S13]  /*b610*/  ISETP.NE.AND P0, PT, R0, 0x1c, PT ;  /* 0x0000001c0000780c */ /* 0x000fda0003f05270 */
[----:B------:R-:W-:Y:S05]  /*b620*/  @!P0 BRA `(.L_x_759) ;  /* 0x000002c000008947 */ /* 0x000fea0003800000 */
[----:B------:R-:W-:-:S13]  /*b630*/  ISETP.NE.AND P0, PT, R0, 0x1d, PT ;  /* 0x0000001d0000780c */ /* 0x000fda0003f05270 */
[----:B------:R-:W-:Y:S05]  /*b640*/  @!P0 BRA `(.L_x_760) ;  /* 0x0000026000008947 */ /* 0x000fea0003800000 */
[----:B------:R-:W-:-:S13]  /*b650*/  ISETP.NE.AND P0, PT, R0, 0x2c, PT ;  /* 0x0000002c0000780c */ /* 0x000fda0003f05270 */
[----:B------:R-:W-:Y:S05]  /*b660*/  @P0 BRA `(.L_x_732) ;  /* 0x0000010000000947 */ /* 0x000fea0003800000 */
[----:B------:R-:W-:Y:S02]  /*b670*/  PRMT R5, RZ, 0x5410, R24 ;  /* 0x00005410ff057816 */ /* 0x000fe40000000018 */
        /* <DEDUP_REMOVED lines=15> */
.L_x_732:
        /* <DEDUP_REMOVED lines=20> */
.L_x_760:
[----:B------:R-:W-:-:S06]  /*b8b0*/  PRMT R4, RZ, 0x5410, R24 ;  /* 0x00005410ff047816 */ /* 0x000fcc0000000018 */
[----:B------:R-:W0:Y:S02]  /*b8c0*/  F2I.U64.TRUNC R4, R4 ;  /* 0x0000000400047311 */ /* 0x000e24000020d800 */
[----:B0-----:R0:W-:Y:S01]  /*b8d0*/  STG.E.64 [R2.64], R4 ;  /* 0x0000000402007986 */ /* 0x0011e2000c101b24 */
[----:B------:R-:W-:Y:S05]  /*b8e0*/  BRA `(.L_x_733) ;  /* 0x0000003000007947 */ /* 0x000fea0003800000 */
.L_x_759:
[----:B------:R-:W-:-:S04]  /*b8f0*/  PRMT R24, RZ, 0x5410, R24 ;  /* 0x00005410ff187816 */ /* 0x000fc80000000018 */
[----:B------:R-:W0:Y:S02]  /*b900*/  F2I.FTZ.U32.TRUNC.NTZ R5, R24 ;  /* 0x0000001800057305 */ /* 0x000e24000021f000 */
[----:B0-----:R0:W-:Y:S02]  /*b910*/  STG.E [R2.64], R5 ;  /* 0x0000000502007986 */ /* 0x0011e4000c101924 */
.L_x_733:
[----:B------:R-:W-:Y:S02]  /*b920*/  IADD3 R17, R17, 0x80, RZ ;  /* 0x0000008011117810 */ /* 0x000fe40007ffe0ff */
.L_x_694:
[----:B------:R-:W-:Y:S05]  /*b930*/  BSYNC B6 ;  /* 0x0000000000067941 */ /* 0x000fea0003800000 */
.L_x_693:
[----:B------:R-:W-:-:S13]  /*b940*/  ISETP.GE.AND P0, PT, R17, R22, PT ;  /* 0x000000161100720c */ /* 0x000fda0003f06270 */
[----:B------:R-:W-:Y:S05]  /*b950*/  @P0 EXIT ;  /* 0x000000000000094d */ /* 0x000fea0003800000 */
[----:B0-----:R-:W-:Y:S01]  /*b960*/  PRMT R0, R18, 0x9910, RZ ;  /* 0x0000991012007816 */ /* 0x001fe200000000ff */
        /* <DEDUP_REMOVED lines=16> */
[----:B0-----:R-:W-:Y:S01]  /*ba70*/  STG.E.U8 [R2.64], R23 ;  /* 0x0000001702007986 */ /* 0x001fe2000c101124 */
[----:B------:R-:W-:Y:S05]  /*ba80*/  EXIT ;  /* 0x000000000000794d */ /* 0x000fea0003800000 */
.L_x_764:
[----:B------:R-:W-:-:S06]  /*ba90*/  PRMT R5, RZ, 0x5410, R23 ;  /* 0x00005410ff057816 */ /* 0x000fcc0000000017 */
[----:B------:R-:W0:Y:S02]  /*baa0*/  F2I.S64.TRUNC R4, R5 ;  /* 0x0000000500047311 */ /* 0x000e24000020d900 */
[----:B0-----:R-:W-:Y:S01]  /*bab0*/  STG.E.U8 [R2.64], R4 ;  /* 0x0000000402007986 */ /* 0x001fe2000c101124 */
[----:B------:R-:W-:Y:S05]  /*bac0*/  EXIT ;  /* 0x000000000000794d */ /* 0x000fea0003800000 */
.L_x_763:
        /* <DEDUP_REMOVED lines=10> */
.L_x_767:
[----:B------:R-:W-:-:S06]  /*bb70*/  PRMT R23, RZ, 0x5410, R23 ;  /* 0x00005410ff177816 */ /* 0x000fcc0000000017 */
[----:B------:R-:W0:Y:S02]  /*bb80*/  F2I.FTZ.TRUNC.NTZ R23, R23 ;  /* 0x0000001700177305 */ /* 0x000e24000021f100 */
[----:B0-----:R-:W-:Y:S01]  /*bb90*/  STG.E [R2.64], R23 ;  /* 0x0000001702007986 */ /* 0x001fe2000c101924 */
[----:B------:R-:W-:Y:S05]  /*bba0*/  EXIT ;  /* 0x000000000000794d */ /* 0x000fea0003800000 */
.L_x_766:
[----:B------:R-:W-:-:S06]  /*bbb0*/  PRMT R23, RZ, 0x5410, R23 ;  /* 0x00005410ff177816 */ /* 0x000fcc0000000017 */
[----:B------:R-:W0:Y:S02]  /*bbc0*/  F2I.FTZ.TRUNC.NTZ R23, R23 ;  /* 0x0000001700177305 */ /* 0x000e24000021f100 */
[----:B0-----:R-:W-:Y:S01]  /*bbd0*/  STG.E.U16 [R2.64], R23 ;  /* 0x0000001702007986 */ /* 0x001fe2000c101524 */
[----:B------:R-:W-:Y:S05]  /*bbe0*/  EXIT ;  /* 0x000000000000794d */ /* 0x000fea0003800000 */
.L_x_762:
        /* <DEDUP_REMOVED lines=9> */
.L_x_769:
[----:B------:R-:W-:-:S04]  /*bc80*/  PRMT R0, RZ, 0x5410, R23 ;  /* 0x00005410ff007816 */ /* 0x000fc80000000017 */
[----:B------:R-:W-:-:S05]  /*bc90*/  F2FP.PACK_AB R0, RZ, R0 ;  /* 0x00000000ff00723e */ /* 0x000fca00000000ff */
[----:B------:R-:W-:Y:S01]  /*bca0*/  STG.E.U16 [R2.64], R0 ;  /* 0x0000000002007986 */ /* 0x000fe2000c101524 */
[----:B------:R-:W-:Y:S05]  /*bcb0*/  EXIT ;  /* 0x000000000000794d */ /* 0x000fea0003800000 */
.L_x_768:
        /* <DEDUP_REMOVED lines=10> */
.L_x_771:
[----:B------:R-:W-:-:S04]  /*bd60*/  PRMT R23, RZ, 0x5410, R23 ;  /* 0x00005410ff177816 */ /* 0x000fc80000000017 */
[----:B------:R-:W-:-:S04]  /*bd70*/  F2FP.PACK_AB R5, RZ, R23 ;  /* 0x00000017ff05723e */ /* 0x000fc800000000ff */
[----:B------:R-:W-:-:S05]  /*bd80*/  PRMT R5, R5, 0x5410, RZ ;  /* 0x0000541005057816 */ /* 0x000fca00000000ff */
[----:B------:R-:W-:Y:S01]  /*bd90*/  STG.E [R2.64], R5 ;  /* 0x0000000502007986 */ /* 0x000fe2000c101924 */
[----:B------:R-:W-:Y:S05]  /*bda0*/  EXIT ;  /* 0x000000000000794d */ /* 0x000fea0003800000 */
.L_x_770:
[----:B------:R-:W-:-:S05]  /*bdb0*/  PRMT R4, RZ, 0x5410, R23 ;  /* 0x00005410ff047816 */ /* 0x000fca0000000017 */
[----:B------:R-:W-:-:S06]  /*bdc0*/  FMUL.FTZ R4, R4, 1 ;  /* 0x3f80000004047820 */ /* 0x000fcc0000410000 */
[----:B------:R-:W0:Y:S02]  /*bdd0*/  F2F.F64.F32 R4, R4 ;  /* 0x0000000400047310 */ /* 0x000e240000201800 */
[----:B0-----:R-:W-:Y:S01]  /*bde0*/  STG.E.64 [R2.64], R4 ;  /* 0x0000000402007986 */ /* 0x001fe2000c101b24 */
[----:B------:R-:W-:Y:S05]  /*bdf0*/  EXIT ;  /* 0x000000000000794d */ /* 0x000fea0003800000 */
.L_x_761:
        /* <DEDUP_REMOVED lines=13> */
.L_x_774:
[----:B------:R-:W-:Y:S01]  /*bed0*/  PRMT R23, RZ, 0x5410, R23 ;  /* 0x00005410ff177816 */ /* 0x000fe20000000017 */
[----:B------:R-:W-:-:S04]  /*bee0*/  CS2R R6, SRZ ;  /* 0x0000000000067805 */ /* 0x000fc8000001ff00 */
[----:B------:R-:W-:-:S06]  /*bef0*/  FMUL.FTZ R4, R23, 1 ;  /* 0x3f80000017047820 */ /* 0x000fcc0000410000 */
[----:B------:R-:W0:Y:S02]  /*bf00*/  F2F.F64.F32 R4, R4 ;  /* 0x0000000400047310 */ /* 0x000e240000201800 */
[----:B0-----:R-:W-:Y:S01]  /*bf10*/  STG.E.128 [R2.64], R4 ;  /* 0x0000000402007986 */ /* 0x001fe2000c101d24 */
[----:B------:R-:W-:Y:S05]  /*bf20*/  EXIT ;  /* 0x000000000000794d */ /* 0x000fea0003800000 */
.L_x_773:
        /* <DEDUP_REMOVED lines=21> */
.L_x_778:
[----:B------:R-:W-:Y:S05]  /*c080*/  BSYNC B0 ;  /* 0x0000000000007941 */ /* 0x000fea0003800000 */
.L_x_777:
[----:B------:R-:W-:-:S05]  /*c090*/  LOP3.LUT R5, R0, R5, RZ, 0xfc, !PT ;  /* 0x0000000500057212 */ /* 0x000fca00078efcff */
[----:B------:R-:W-:Y:S01]  /*c0a0*/  STG.E.U8 [R2.64], R5 ;  /* 0x0000000502007986 */ /* 0x000fe2000c101124 */
[----:B------:R-:W-:Y:S05]  /*c0b0*/  EXIT ;  /* 0x000000000000794d */ /* 0x000fea0003800000 */
.L_x_776:
        /* <DEDUP_REMOVED lines=13> */
.L_x_780:
[----:B------:R-:W-:Y:S01]  /*c190*/  IMAD.MOV.U32 R0, RZ, RZ, 0x7f ;  /* 0x0000007fff007424 */ /* 0x000fe200078e00ff */
[----:B------:R-:W-:-:S04]  /*c1a0*/  ISETP.GT.U32.AND P0, PT, R4, 0x7f800000, PT ;  /* 0x7f8000000400780c */ /* 0x000fc80003f04070 */
[----:B------:R-:W-:-:S04]  /*c1b0*/  SEL R0, R0, 0x7c, P0 ;  /* 0x0000007c00007807 */ /* 0x000fc80000000000 */
.L_x_781:
[----:B------:R-:W-:Y:S05]  /*c1c0*/  BSYNC B0 ;  /* 0x0000000000007941 */ /* 0x000fea0003800000 */
.L_x_779:
[----:B------:R-:W-:-:S04]  /*c1d0*/  LOP3.LUT R4, R23, 0x80000000, RZ, 0xc0, !PT ;  /* 0x8000000017047812 */ /* 0x000fc800078ec0ff */
[----:B------:R-:W-:-:S04]  /*c1e0*/  SHF.R.U32.HI R5, RZ, 0x18, R4 ;  /* 0x00000018ff057819 */ /* 0x000fc80000011604 */
[----:B------:R-:W-:-:S05]  /*c1f0*/  LOP3.LUT R5, R0, R5, RZ, 0xfc, !PT ;  /* 0x0000000500057212 */ /* 0x000fca00078efcff */
[----:B------:R-:W-:Y:S01]  /*c200*/  STG.E.U8 [R2.64], R5 ;  /* 0x0000000502007986 */ /* 0x000fe2000c101124 */
[----:B------:R-:W-:Y:S05]  /*c210*/  EXIT ;  /* 0x000000000000794d */ /* 0x000fea0003800000 */
.L_x_775:
[----:B------:R-:W-:Y:S01]  /*c220*/  STG.E.U16 [R2.64], R23 ;  /* 0x0000001702007986 */ /* 0x000fe2000c101524 */
[----:B------:R-:W-:Y:S05]  /*c230*/  EXIT ;  /* 0x000000000000794d */ /* 0x000fea0003800000 */
.L_x_772:
        /* <DEDUP_REMOVED lines=12> */
.L_x_784:
        /* <DEDUP_REMOVED lines=17> */
.L_x_787:
[----:B------:R-:W-:-:S04]  /*c410*/  LOP3.LUT R0, R23, 0x80000000, RZ, 0xc0, !PT ;  /* 0x8000000017007812 */ /* 0x000fc800078ec0ff */
[----:B------:R-:W-:-:S04]  /*c420*/  SHF.R.U32.HI R5, RZ, 0x18, R0 ;  /* 0x00000018ff057819 */ /* 0x000fc80000011600 */
[----:B------:R-:W-:-:S04]  /*c430*/  LOP3.LUT R4, R4, R5, RZ, 0xfc, !PT ;  /* 0x0000000504047212 */ /* 0x000fc800078efcff */
[----:B------:R-:W-:Y:S02]  /*c440*/  PRMT R0, R4, 0x7610, R0 ;  /* 0x0000761004007816 */ /* 0x000fe40000000000 */
.L_x_786:
[----:B------:R-:W-:Y:S05]  /*c450*/  BSYNC B0 ;  /* 0x0000000000007941 */ /* 0x000fea0003800000 */
.L_x_785:
[----:B------:R-:W-:Y:S01]  /*c460*/  STG.E.U8 [R2.64], R0 ;  /* 0x0000000002007986 */ /* 0x000fe2000c101124 */
[----:B------:R-:W-:Y:S05]  /*c470*/  EXIT ;  /* 0x000000000000794d */ /* 0x000fea0003800000 */
.L_x_783:
        /* <DEDUP_REMOVED lines=17> */
.L_x_790:
[----:B------:R-:W-:-:S04]  /*c590*/  LOP3.LUT R0, R23, 0x80000000, RZ, 0xc0, !PT ;  /* 0x8000000017007812 */ /* 0x000fc800078ec0ff */
[----:B------:R-:W-:-:S04]  /*c5a0*/  SHF.R.U32.HI R5, RZ, 0x18, R0 ;  /* 0x00000018ff057819 */ /* 0x000fc80000011600 */
[----:B------:R-:W-:-:S04]  /*c5b0*/  LOP3.LUT R4, R4, R5, RZ, 0xfc, !PT ;  /* 0x0000000504047212 */ /* 0x000fc800078efcff */
[----:B------:R-:W-:Y:S02]  /*c5c0*/  PRMT R0, R4, 0x7610, R0 ;  /* 0x0000761004007816 */ /* 0x000fe40000000000 */
.L_x_789:
[----:B------:R-:W-:Y:S05]  /*c5d0*/  BSYNC B0 ;  /* 0x0000000000007941 */ /* 0x000fea0003800000 */
.L_x_788:
[----:B------:R-:W-:Y:S01]  /*c5e0*/  STG.E.U8 [R2.64], R0 ;  /* 0x0000000002007986 */ /* 0x000fe2000c101124 */
[----:B------:R-:W-:Y:S05]  /*c5f0*/  EXIT ;  /* 0x000000000000794d */ /* 0x000fea0003800000 */
.L_x_782:
        /* <DEDUP_REMOVED lines=22> */
.L_x_765:
        /* <DEDUP_REMOVED lines=20> */
.L_x_792:
[----:B------:R-:W-:-:S06]  /*c8a0*/  PRMT R4, RZ, 0x5410, R23 ;  /* 0x00005410ff047816 */ /* 0x000fcc0000000017 */
[----:B------:R-:W0:Y:S02]  /*c8b0*/  F2I.U64.TRUNC R4, R4 ;  /* 0x0000000400047311 */ /* 0x000e24000020d800 */
[----:B0-----:R-:W-:Y:S01]  /*c8c0*/  STG.E.64 [R2.64], R4 ;  /* 0x0000000402007986 */ /* 0x001fe2000c101b24 */
[----:B------:R-:W-:Y:S05]  /*c8d0*/  EXIT ;  /* 0x000000000000794d */ /* 0x000fea0003800000 */
.L_x_791:
[----:B------:R-:W-:-:S06]  /*c8e0*/  PRMT R23, RZ, 0x5410, R23 ;  /* 0x00005410ff177816 */ /* 0x000fcc0000000017 */
[----:B------:R-:W0:Y:S02]  /*c8f0*/  F2I.FTZ.U32.TRUNC.NTZ R23, R23 ;  /* 0x0000001700177305 */ /* 0x000e24000021f000 */
[----:B0-----:R-:W-:Y:S01]  /*c900*/  STG.E [R2.64], R23 ;  /* 0x0000001702007986 */ /* 0x001fe2000c101924 */
[----:B------:R-:W-:Y:S05]  /*c910*/  EXIT ;  /* 0x000000000000794d */ /* 0x000fea0003800000 */
.L_x_793:
        /* <DEDUP_REMOVED lines=14> */
.L_x_3212:


//--------------------- .text._ZN2at6native18elementwise_kernelILi128ELi4EZNS0_22gpu_kernel_impl_nocastIZZZNS0_65_GLOBAL__N__eb3311e5_27_ActivationHardtanhKernel_cu_9e10b42f_292624hardtanh_backward_kernelERNS_14TensorIteratorERKN3c106ScalarES9_ENKUlvE_clEvENKUlvE2_clEvEUlNS6_8BFloat16ESC_E_EEvRNS_18TensorIteratorBaseERKT_EUliE_EEviT1_ --------------------------
	.section	.text._ZN2at6native18elementwise_kernelILi128ELi4EZNS0_22gpu_kernel_impl_nocastIZZZNS0_65_GLOBAL__N__eb3311e5_27_ActivationHardtanhKernel_cu_9e10b42f_292624hardtanh_backward_kernelERNS_14TensorIteratorERKN3c106ScalarES9_ENKUlvE_clEvENKUlvE2_clEvEUlNS6_8BFloat16ESC_E_EEvRNS_18TensorIteratorBaseERKT_EUliE_EEviT1_,"ax",@progbits
	.sectioninfo	@"SHI_REGISTERS=12"
	.align	128
        .global         _ZN2at6native18elementwise_kernelILi128ELi4EZNS0_22gpu_kernel_impl_nocastIZZZNS0_65_GLOBAL__N__eb3311e5_27_ActivationHardtanhKernel_cu_9e10b42f_292624hardtanh_backward_kernelERNS_14TensorIteratorERKN3c106ScalarES9_ENKUlvE_clEvENKUlvE2_clEvEUlNS6_8BFloat16ESC_E_EEvRNS_18TensorIteratorBaseERKT_EUliE_EEviT1_
        .type           _ZN2at6native18elementwise_kernelILi128ELi4EZNS0_22gpu_kernel_impl_nocastIZZZNS0_65_GLOBAL__N__eb3311e5_27_ActivationHardtanhKernel_cu_9e10b42f_292624hardtanh_backward_kernelERNS_14TensorIteratorERKN3c106ScalarES9_ENKUlvE_clEvENKUlvE2_clEvEUlNS6_8BFloat16ESC_E_EEvRNS_18TensorIteratorBaseERKT_EUliE_EEviT1_,@function
        .size           _ZN2at6native18elementwise_kernelILi128ELi4EZNS0_22gpu_kernel_impl_nocastIZZZNS0_65_GLOBAL__N__eb3311e5_27_ActivationHardtanhKernel_cu_9e10b42f_292624hardtanh_backward_kernelERNS_14TensorIteratorERKN3c106ScalarES9_ENKUlvE_clEvENKUlvE2_clEvEUlNS6_8BFloat16ESC_E_EEvRNS_18TensorIteratorBaseERKT_EUliE_EEviT1_,(.L_x_3213 - _ZN2at6native18elementwise_kernelILi128ELi4EZNS0_22gpu_kernel_impl_nocastIZZZNS0_65_GLOBAL__N__eb3311e5_27_ActivationHardtanhKernel_cu_9e10b42f_292624hardtanh_backward_kernelERNS_14TensorIteratorERKN3c106ScalarES9_ENKUlvE_clEvENKUlvE2_clEvEUlNS6_8BFloat16ESC_E_EEvRNS_18TensorIteratorBaseERKT_EUliE_EEviT1_)
        .other          _ZN2at6native18elementwise_kernelILi128ELi4EZNS0_22gpu_kernel_impl_nocastIZZZNS0_65_GLOBAL__N__eb3311e5_27_ActivationHardtanhKernel_cu_9e10b42f_292624hardtanh_backward_kernelERNS_14TensorIteratorERKN3c106ScalarES9_ENKUlvE_clEvENKUlvE2_clEvEUlNS6_8BFloat16ESC_E_EEvRNS_18TensorIteratorBaseERKT_EUliE_EEviT1_,@"STO_CUDA_ENTRY STV_DEFAULT"
_ZN2at6native18elementwise_kernelILi128ELi4EZNS0_22gpu_kernel_impl_nocastIZZZNS0_65_GLOBAL__N__eb3311e5_27_ActivationHardtanhKernel_cu_9e10b42f_292624hardtanh_backward_kernelERNS_14TensorIteratorERKN3c106ScalarES9_ENKUlvE_clEvENKUlvE2_clEvEUlNS6_8BFloat16ESC_E_EEvRNS_18TensorIteratorBaseERKT_EUliE_EEviT1_:
.text._ZN2at6native18elementwise_kernelILi128ELi4EZNS0_22gpu_kernel_impl_nocastIZZZNS0_65_GLOBAL__N__eb3311e5_27_ActivationHardtanhKernel_cu_9e10b42f_292624hardtanh_backward_kernelERNS_14TensorIteratorERKN3c106ScalarES9_ENKUlvE_clEvENKUlvE2_clEvEUlNS6_8BFloat16ESC_E_EEvRNS_18TensorIteratorBaseERKT_EUliE_EEviT1_:
[----:B------:R-:W-:Y:S02]  /*0000*/  MOV R1, c[0x0][0x28] ;  /* 0x00000a0000017a02 */ /* 0x000fe40000000f00 */
[----:B------:R-:W0:Y:S01]  /*0010*/  S2R R0, SR_CTAID.X ;  /* 0x0000000000007919 */ /* 0x000e220000002500 */
[----:B------:R-:W-:Y:S01]  /*0020*/  ULDC.64 UR4, c[0x0][0x118] ;  /* 0x0000460000047ab9 */ /* 0x000fe20000000a00 */
[----:B------:R-:W-:Y:S02]  /*0030*/  BSSY B0, `(.L_x_794) ;  /* 0x0000113000007945 */ /* 0x000fe40003800000 */
[----:B------:R-:W0:Y:S02]  /*0040*/  S2R R3, SR_TID.X ;  /* 0x0000000000037919 */ /* 0x000e240000002100 */
[----:B0-----:R-:W-:-:S04]  /*0050*/  LEA R0, R0, R3, 0x9 ;  /* 0x0000000300007211 */ /* 0x001fc800078e48ff */
[----:B------:R-:W-:-:S13]  /*0060*/  ISETP.GE.AND P0, PT, R0, c[0x0][0x160], PT ;  /* 0x0000580000007a0c */ /* 0x000fda0003f06270 */
[----:B------:R-:W-:Y:S05]  /*0070*/  @P0 BRA `(.L_x_795) ;  /* 0x000010e000000947 */ /* 0x000fea0003800000 */
[----:B------:R-:W-:Y:S01]  /*0080*/  ISETP.NE.AND P0, PT, RZ, c[0x0][0x168], PT ;  /* 0x00005a00ff007a0c */ /* 0x000fe20003f05270 */
[----:B------:R-:W-:Y:S01]  /*0090*/  HFMA2.MMA R4, -RZ, RZ, 0, 0 ;  /* 0x00000000ff047435 */ /* 0x000fe200000001ff */
[----:B------:R-:W-:-:S11]  /*00a0*/  CS2R R2, SRZ ;  /* 0x0000000000027805 */ /* 0x000fd6000001ff00 */
[----:B------:R-:W-:Y:S05]  /*00b0*/  @!P0 BRA `(.L_x_796) ;  /* 0x00000f9000008947 */ /* 0x000fea0003800000 */
[----:B------:R-:W-:Y:S02]  /*00c0*/  MOV R2, RZ ;  /* 0x000000ff00027202 */ /* 0x000fe40000000f00 */
[----:B------:R-:W-:Y:S02]  /*00d0*/  MOV R3, R0 ;  /* 0x0000000000037202 */ /* 0x000fe40000000f00 */
[----:B------:R-:W-:-:S03]  /*00e0*/  MOV R5, c[0x0][0x168] ;  /* 0x00005a0000057a02 */ /* 0x000fc60000000f00 */
[----:B------:R-:W-:Y:S01]  /*00f0*/  IMAD.HI.U32 R6, R0, c[0x0][0x170], R2 ;  /* 0x00005c0000067a27 */ /* 0x000fe200078e0002 */
[----:B------:R-:W-:-:S04]  /*0100*/  ISETP.NE.AND P0, PT, R5, 0x1, PT ;  /* 0x000000010500780c */ /* 0x000fc80003f05270 */
[----:B------:R-:W-:-:S04]  /*0110*/  SHF.R.U32.HI R7, RZ, c[0x0][0x174], R6 ;  /* 0x00005d00ff077a19 */ /* 0x000fc80000011606 */
[----:B------:R-:W-:-:S05]  /*0120*/  IADD3 R3, -R7, RZ, RZ ;  /* 0x000000ff07037210 */ /* 0x000fca0007ffe1ff */
[----:B------:R-:W-:-:S04]  /*0130*/  IMAD R4, R3, c[0x0][0x16c], R0 ;  /* 0x00005b0003047a24 */ /* 0x000fc800078e0200 */
[C---:B------:R-:W-:Y:S02]  /*0140*/  IMAD R2, R4.reuse, c[0x0][0x298], RZ ;  /* 0x0000a60004027a24 */ /* 0x040fe400078e02ff */
[C---:B------:R-:W-:Y:S02]  /*0150*/  IMAD R3, R4.reuse, c[0x0][0x29c], RZ ;  /* 0x0000a70004037a24 */ /* 0x040fe400078e02ff */
[----:B------:R-:W-:Y:S01]  /*0160*/  IMAD R4, R4, c[0x0][0x2a0], RZ ;  /* 0x0000a80004047a24 */ /* 0x000fe200078e02ff */
[----:B------:R-:W-:Y:S05]  /*0170*/  @!P0 BRA `(.L_x_796) ;  /* 0x00000ed000008947 */ /* 0x000fea0003800000 */
[----:B------:R-:W-:Y:S02]  /*0180*/  MOV R6, RZ ;  /* 0x000000ff00067202 */ /* 0x000fe40000000f00 */
[----:B------:R-:W-:-:S03]  /*0190*/  ISETP.NE.AND P0, PT, R5, 0x2, PT ;  /* 0x000000020500780c */ /* 0x000fc60003f05270 */
[----:B------:R-:W-:-:S05]  /*01a0*/  IMAD.HI.U32 R8, R7, c[0x0][0x17c], R6 ;  /* 0x00005f0007087a27 */ /* 0x000fca00078e0006 */
[----:B------:R-:W-:-:S04]  /*01b0*/  SHF.R.U32.HI R9, RZ, c[0x0][0x180], R8 ;  /* 0x00006000ff097a19 */ /* 0x000fc80000011608 */
[----:B------:R-:W-:-:S05]  /*01c0*/  IADD3 R6, -R9, RZ, RZ ;  /* 0x000000ff09067210 */ /* 0x000fca0007ffe1ff */
[----:B------:R-:W-:-:S04]  /*01d0*/  IMAD R7, R6, c[0x0][0x178], R7 ;  /* 0x00005e0006077a24 */ /* 0x000fc800078e0207 */
[C---:B------:R-:W-:Y:S02]  /*01e0*/  IMAD R2, R7.reuse, c[0x0][0x2a4], R2 ;  /* 0x0000a90007027a24 */ /* 0x040fe400078e0202 */
[C---:B------:R-:W-:Y:S02]  /*01f0*/  IMAD R3, R7.reuse, c[0x0][0x2a8], R3 ;  /* 0x0000aa0007037a24 */ /* 0x040fe400078e0203 */
[----:B------:R-:W-:Y:S01]  /*0200*/  IMAD R4, R7, c[0x0][0x2ac], R4 ;  /* 0x0000ab0007047a24 */ /* 0x000fe200078e0204 */
[----:B------:R-:W-:Y:S05]  /*0210*/  @!P0 BRA `(.L_x_796) ;  /* 0x00000e3000008947 */ /* 0x000fea0003800000 */
[----:B------:R-:W-:Y:S01]  /*0220*/  HFMA2.MMA R8, -RZ, RZ, 0, 0 ;  /* 0x00000000ff087435 */ /* 0x000fe200000001ff */
[----:B------:R-:W-:-:S09]  /*0230*/  ISETP.NE.AND P0, PT, R5, 0x3, PT ;  /* 0x000000030500780c */ /* 0x000fd20003f05270 */
        /* <DEDUP_REMOVED lines=211> */
[----:B------:R-:W-:Y:S02]  /*0f70*/  SHF.R.U32.HI R9, RZ, c[0x0][0x288], R8 ;  /* 0x0000a200ff097a19 */ /* 0x000fe40000011608 */
[----:B------:R-:W-:Y:S02]  /*0f80*/  @P0 MOV R8, RZ ;  /* 0x000000ff00080202 */ /* 0x000fe40000000f00 */
[----:B------:R-:W-:-:S03]  /*0f90*/  IADD3 R6, -R9, RZ, RZ ;  /* 0x000000ff09067210 */ /* 0x000fc60007ffe1ff */
[----:B------:R-:W-:-:S04]  /*0fa0*/  @P0 IMAD.HI.U32 R5, R9, c[0x0][0x290], R8 ;  /* 0x0000a40009050a27 */ /* 0x000fc800078e0008 */
[----:B------:R-:W-:Y:S01]  /*0fb0*/  IMAD R7, R6, c[0x0][0x280], R7 ;  /* 0x0000a00006077a24 */ /* 0x000fe200078e0207 */
[----:B------:R-:W-:-:S03]  /*0fc0*/  @P0 SHF.R.U32.HI R5, RZ, c[0x0][0x294], R5 ;  /* 0x0000a500ff050a19 */ /* 0x000fc60000011605 */
[----:B------:R-:W-:Y:S01]  /*0fd0*/  IMAD R2, R7, c[0x0][0x3ac], R2 ;  /* 0x0000eb0007027a24 */ /* 0x000fe200078e0202 */
[----:B------:R-:W-:Y:S01]  /*0fe0*/  @P0 IADD3 R5, -R5, RZ, RZ ;  /* 0x000000ff05050210 */ /* 0x000fe20007ffe1ff */
[C---:B------:R-:W-:Y:S02]  /*0ff0*/  IMAD R3, R7.reuse, c[0x0][0x3b0], R3 ;  /* 0x0000ec0007037a24 */ /* 0x040fe400078e0203 */
[----:B------:R-:W-:Y:S02]  /*1000*/  IMAD R4, R7, c[0x0][0x3b4], R4 ;  /* 0x0000ed0007047a24 */ /* 0x000fe400078e0204 */
[----:B------:R-:W-:-:S04]  /*1010*/  @P0 IMAD R9, R5, c[0x0][0x28c], R9 ;  /* 0x0000a30005090a24 */ /* 0x000fc800078e0209 */
[C---:B------:R-:W-:Y:S02]  /*1020*/  @P0 IMAD R2, R9.reuse, c[0x0][0x3b8], R2 ;  /* 0x0000ee0009020a24 */ /* 0x040fe400078e0202 */
[C---:B------:R-:W-:Y:S02]  /*1030*/  @P0 IMAD R3, R9.reuse, c[0x0][0x3bc], R3 ;  /* 0x0000ef0009030a24 */ /* 0x040fe400078e0203 */
[----:B------:R-:W-:-:S05]  /*1040*/  @P0 IMAD R4, R9, c[0x0][0x3c0], R4 ;  /* 0x0000f00009040a24 */ /* 0x000fca00078e0204 */
.L_x_796:
[----:B------:R-:W-:-:S04]  /*1050*/  IADD3 R6, P0, R4, c[0x0][0x3d8], RZ ;  /* 0x0000f60004067a10 */ /* 0x000fc80007f1e0ff */
[----:B------:R-:W-:Y:S02]  /*1060*/  IADD3.X R7, RZ, c[0x0][0x3dc], RZ, P0, !PT ;  /* 0x0000f700ff077a10 */ /* 0x000fe400007fe4ff */
[----:B------:R-:W-:-:S03]  /*1070*/  IADD3 R4, P0, R3, c[0x0][0x3d0], RZ ;  /* 0x0000f40003047a10 */ /* 0x000fc60007f1e0ff */
[----:B------:R-:W2:Y:S01]  /*1080*/  LDG.E.U16 R6, [R6.64] ;  /* 0x0000000406067981 */ /* 0x000ea2000c1e1500 */
[----:B------:R-:W-:-:S05]  /*1090*/  IADD3.X R5, RZ, c[0x0][0x3d4], RZ, P0, !PT ;  /* 0x0000f500ff057a10 */ /* 0x000fca00007fe4ff */
[----:B------:R-:W3:Y:S01]  /*10a0*/  LDG.E.U16 R4, [R4.64] ;  /* 0x0000000404047981 */ /* 0x000ee2000c1e1500 */
[----:B------:R-:W-:Y:S02]  /*10b0*/  IADD3 R0, R0, 0x80, RZ ;  /* 0x0000008000007810 */ /* 0x000fe40007ffe0ff */
[----:B--2---:R-:W-:-:S04]  /*10c0*/  PRMT R6, RZ, 0x5410, R6 ;  /* 0x00005410ff067816 */ /* 0x004fc80000000006 */
[C---:B------:R-:W-:Y:S02]  /*10d0*/  FSETP.GTU.FTZ.AND P0, PT, R6.reuse, c[0x0][0x3e0], PT ;  /* 0x0000f80006007a0b */ /* 0x040fe40003f1c000 */
[----:B------:R-:W-:Y:S02]  /*10e0*/  FSETP.GE.FTZ.AND P1, PT, R6, c[0x0][0x3e4], PT ;  /* 0x0000f90006007a0b */ /* 0x000fe40003f36000 */
[----:B---3--:R-:W-:Y:S02]  /*10f0*/  PRMT R4, RZ, 0x5410, R4 ;  /* 0x00005410ff047816 */ /* 0x008fe40000000004 */
[----:B------:R-:W-:-:S04]  /*1100*/  PLOP3.LUT P0, PT, P0, P1, PT, 0x20, 0x0 ;  /* 0x000000000000781c */ /* 0x000fc80000702470 */
[----:B------:R-:W-:Y:S02]  /*1110*/  FSEL R3, R4, RZ, P0 ;  /* 0x000000ff04037208 */ /* 0x000fe40000000000 */
[----:B------:R-:W-:Y:S02]  /*1120*/  IADD3 R2, P0, R2, c[0x0][0x3c8], RZ ;  /* 0x0000f20002027a10 */ /* 0x000fe40007f1e0ff */
[----:B------:R-:W-:Y:S02]  /*1130*/  F2FP.BF16.PACK_AB R5, RZ, R3 ;  /* 0x00000003ff05723e */ /* 0x000fe400000010ff */
[----:B------:R-:W-:-:S05]  /*1140*/  IADD3.X R3, RZ, c[0x0][0x3cc], RZ, P0, !PT ;  /* 0x0000f300ff037a10 */ /* 0x000fca00007fe4ff */
[----:B------:R0:W-:Y:S04]  /*1150*/  STG.E.U16 [R2.64], R5 ;  /* 0x0000000502007986 */ /* 0x0001e8000c101504 */
.L_x_795:
[----:B------:R-:W-:Y:S05]  /*1160*/  BSYNC B0 ;  /* 0x0000000000007941 */ /* 0x000fea0003800000 */
.L_x_794:
[----:B------:R-:W-:Y:S01]  /*1170*/  ISETP.GE.AND P0, PT, R0, c[0x0][0x160], PT ;  /* 0x0000580000007a0c */ /* 0x000fe20003f06270 */
[----:B------:R-:W-:-:S12]  /*1180*/  BSSY B0, `(.L_x_797) ;  /* 0x0000220000007945 */ /* 0x000fd80003800000 */
[----:B------:R-:W-:Y:S05]  /*1190*/  @P0 BRA `(.L_x_798) ;  /* 0x000021e000000947 */ /* 0x000fea0003800000 */
[----:B------:R-:W-:Y:S01]  /*11a0*/  ISETP.NE.AND P0, PT, RZ, c[0x0][0x168], PT ;  /* 0x00005a00ff007a0c */ /* 0x000fe20003f05270 */
[----:B------:R-:W-:Y:S01]  /*11b0*/  HFMA2.MMA R4, -RZ, RZ, 0, 0 ;  /* 0x00000000ff047435 */ /* 0x000fe200000001ff */
[----:B0-----:R-:W-:-:S11]  /*11c0*/  CS2R R2, SRZ ;  /* 0x0000000000027805 */ /* 0x001fd6000001ff00 */
        /* <DEDUP_REMOVED lines=250> */
.L_x_799:
        /* <DEDUP_REMOVED lines=15> */
[----:B------:R-:W-:Y:S02]  /*2260*/  IADD3.X R3, RZ, c[0x0][0x3cc], RZ, P0, !PT ;  /* 0x0000f300ff037a10 */ /* 0x000fe400007fe4ff */
[----:B------:R-:W-:-:S03]  /*2270*/  ISETP.GE.AND P0, PT, R0, c[0x0][0x160], PT ;  /* 0x0000580000007a0c */ /* 0x000fc60003f06270 */
[----:B------:R0:W-:Y:S10]  /*2280*/  STG.E.U16 [R2.64], R5 ;  /* 0x0000000502007986 */ /* 0x0001f4000c101504 */
        /* <DEDUP_REMOVED lines=254> */
.L_x_800:
        /* <DEDUP_REMOVED lines=17> */
.L_x_798:
[----:B------:R-:W-:Y:S05]  /*3380*/  BSYNC B0 ;  /* 0x0000000000007941 */ /* 0x000fea0003800000 */
.L_x_797:
[----:B------:R-:W-:-:S13]  /*3390*/  ISETP.GE.AND P0, PT, R0, c[0x0][0x160], PT ;  /* 0x0000580000007a0c */ /* 0x000fda0003f06270 */
[----:B------:R-:W-:Y:S05]  /*33a0*/  @P0 EXIT ;  /* 0x000000000000094d */ /* 0x000fea0003800000 */
        /* <DEDUP_REMOVED lines=245> */
[C---:B------:R-:W-:Y:S01]  /*4300*/  IMAD R2, R7.reuse, c[0x0][0x3ac], R2 ;  /* 0x0000eb0007027a24 */ /* 0x040fe200078e0202 */
[----:B------:R-:W-:Y:S01]  /*4310*/  @P0 IADD3 R5, -R0, RZ, RZ ;  /* 0x000000ff00050210 */ /* 0x000fe20007ffe1ff */
[C---:B------:R-:W-:Y:S02]  /*4320*/  IMAD R3, R7.reuse, c[0x0][0x3b0], R3 ;  /* 0x0000ec0007037a24 */ /* 0x040fe400078e0203 */
[----:B------:R-:W-:Y:S02]  /*4330*/  IMAD R4, R7, c[0x0][0x3b4], R4 ;  /* 0x0000ed0007047a24 */ /* 0x000fe400078e0204 */
[----:B------:R-:W-:-:S04]  /*4340*/  @P0 IMAD R9, R5, c[0x0][0x28c], R9 ;  /* 0x0000a30005090a24 */ /* 0x000fc800078e0209 */
[C---:B------:R-:W-:Y:S02]  /*4350*/  @P0 IMAD R2, R9.reuse, c[0x0][0x3b8], R2 ;  /* 0x0000ee0009020a24 */ /* 0x040fe400078e0202 */
[C---:B------:R-:W-:Y:S02]  /*4360*/  @P0 IMAD R3, R9.reuse, c[0x0][0x3bc], R3 ;  /* 0x0000ef0009030a24 */ /* 0x040fe400078e0203 */
[----:B------:R-:W-:-:S05]  /*4370*/  @P0 IMAD R4, R9, c[0x0][0x3c0], R4 ;  /* 0x0000f00009040a24 */ /* 0x000fca00078e0204 */
.L_x_801:
[----:B------:R-:W-:-:S04]  /*4380*/  IADD3 R6, P0, R4, c[0x0][0x3d8], RZ ;  /* 0x0000f60004067a10 */ /* 0x000fc80007f1e0ff */
[----:B------:R-:W-:Y:S02]  /*4390*/  IADD3.X R7, RZ, c[0x0][0x3dc], RZ, P0, !PT ;  /* 0x0000f700ff077a10 */ /* 0x000fe400007fe4ff */
[----:B------:R-:W-:-:S03]  /*43a0*/  IADD3 R4, P0, R3, c[0x0][0x3d0], RZ ;  /* 0x0000f40003047a10 */ /* 0x000fc60007f1e0ff */
[----:B------:R-:W2:Y:S01]  /*43b0*/  LDG.E.U16 R6, [R6.64] ;  /* 0x0000000406067981 */ /* 0x000ea2000c1e1500 */
[----:B------:R-:W-:-:S05]  /*43c0*/  IADD3.X R5, RZ, c[0x0][0x3d4], RZ, P0, !PT ;  /* 0x0000f500ff057a10 */ /* 0x000fca00007fe4ff */
[----:B------:R-:W3:Y:S01]  /*43d0*/  LDG.E.U16 R4, [R4.64] ;  /* 0x0000000404047981 */ /* 0x000ee2000c1e1500 */
        /* <DEDUP_REMOVED lines=9> */
[----:B------:R-:W-:Y:S01]  /*4470*/  STG.E.U16 [R2.64], R0 ;  /* 0x0000000002007986 */ /* 0x000fe2000c101504 */
[----:B------:R-:W-:Y:S05]  /*4480*/  EXIT ;  /* 0x000000000000794d */ /* 0x000fea0003800000 */
.L_x_802:
        /* <DEDUP_REMOVED lines=15> */
.L_x_3213:


//--------------------- .text._ZN2at6native27unrolled_elementwise_kernelIZZZNS0_65_GLOBAL__N__eb3311e5_27_ActivationHardtanhKernel_cu_9e10b42f_292624hardtanh_backward_kernelERNS_14TensorIteratorERKN3c106ScalarES8_ENKUlvE_clEvENKUlvE2_clEvEUlNS5_8BFloat16ESB_E_St5arrayIPcLm3EELi4E23TrivialOffsetCalculatorILi2EjESG_ILi1EjENS0_6memory15LoadWithoutCastENSJ_16StoreWithoutCastEEEviT_T0_T2_T3_T4_T5_ --------------------------
	.section	.text._ZN2at6native27unrolled_elementwise_kernelIZZZNS0_65_GLOBAL__N__eb3311e5_27_ActivationHardtanhKernel_cu_9e10b42f_292624hardtanh_backward_kernelERNS_14TensorIteratorERKN3c106ScalarES8_ENKUlvE_clEvENKUlvE2_clEvEUlNS5_8BFloat16ESB_E_St5arrayIPcLm3EELi4E23TrivialOffsetCalculatorILi2EjESG_ILi1EjENS0_6memory15LoadWithoutCastENSJ_16StoreWithoutCastEEEviT_T0_T2_T3_T4_T5_,"ax",@progbits
	.sectioninfo	@"SHI_REGISTERS=27"
	.align	128
        .global         _ZN2at6native27unrolled_elementwise_kernelIZZZNS0_65_GLOBAL__N__eb3311e5_27_ActivationHardtanhKernel_cu_9e10b42f_292624hardtanh_backward_kernelERNS_14TensorIteratorERKN3c106ScalarES8_ENKUlvE_clEvENKUlvE2_clEvEUlNS5_8BFloat16ESB_E_St5arrayIPcLm3EELi4E23TrivialOffsetCalculatorILi2EjESG_ILi1EjENS0_6memory15LoadWithoutCastENSJ_16StoreWithoutCastEEEviT_T0_T2_T3_T4_T5_
        .type           _ZN2at6native27unrolled_elementwise_kernelIZZZNS0_65_GLOBAL__N__eb3311e5_27_ActivationHardtanhKernel_cu_9e10b42f_292624hardtanh_backward_kernelERNS_14TensorIteratorERKN3c106ScalarES8_ENKUlvE_clEvENKUlvE2_clEvEUlNS5_8BFloat16ESB_E_St5arrayIPcLm3EELi4E23TrivialOffsetCalculatorILi2EjESG_ILi1EjENS0_6memory15LoadWithoutCastENSJ_16StoreWithoutCastEEEviT_T0_T2_T3_T4_T5_,@function
        .size           _ZN2at6native27unrolled_elementwise_kernelIZZZNS0_65_GLOBAL__N__eb3311e5_27_ActivationHardtanhKernel_cu_9e10b42f_292624hardtanh_backward_kernelERNS_14TensorIteratorERKN3c106ScalarES8_ENKUlvE_clEvENKUlvE2_clEvEUlNS5_8BFloat16ESB_E_St5arrayIPcLm3EELi4E23TrivialOffsetCalculatorILi2EjESG_ILi1EjENS0_6memory15LoadWithoutCastENSJ_16StoreWithoutCastEEEviT_T0_T2_T3_T4_T5_,(.L_x_3214 - _ZN2at6native27unrolled_elementwise_kernelIZZZNS0_65_GLOBAL__N__eb3311e5_27_ActivationHardtanhKernel_cu_9e10b42f_292624hardtanh_backward_kernelERNS_14TensorIteratorERKN3c106ScalarES8_ENKUlvE_clEvENKUlvE2_clEvEUlNS5_8BFloat16ESB_E_St5arrayIPcLm3EELi4E23TrivialOffsetCalculatorILi2EjESG_ILi1EjENS0_6memory15LoadWithoutCastENSJ_16StoreWithoutCastEEEviT_T0_T2_T3_T4_T5_)
        .other          _ZN2at6native27unrolled_elementwise_kernelIZZZNS0_65_GLOBAL__N__eb3311e5_27_ActivationHardtanhKernel_cu_9e10b42f_292624hardtanh_backward_kernelERNS_14TensorIteratorERKN3c106ScalarES8_ENKUlvE_clEvENKUlvE2_clEvEUlNS5_8BFloat16ESB_E_St5arrayIPcLm3EELi4E23TrivialOffsetCalculatorILi2EjESG_ILi1EjENS0_6memory15LoadWithoutCastENSJ_16StoreWithoutCastEEEviT_T0_T2_T3_T4_T5_,@"STO_CUDA_ENTRY STV_DEFAULT"
_ZN2at6native27unrolled_elementwise_kernelIZZZNS0_65_GLOBAL__N__eb3311e5_27_ActivationHardtanhKernel_cu_9e10b42f_292624hardtanh_backward_kernelERNS_14TensorIteratorERKN3c106ScalarES8_ENKUlvE_clEvENKUlvE2_clEvEUlNS5_8BFloat16ESB_E_St5arrayIPcLm3EELi4E23TrivialOffsetCalculatorILi2EjESG_ILi1EjENS0_6memory15LoadWithoutCastENSJ_16StoreWithoutCastEEEviT_T0_T2_T3_T4_T5_:
.text._ZN2at6native27unrolled_elementwise_kernelIZZZNS0_65_GLOBAL__N__eb3311e5_27_ActivationHardtanhKernel_cu_9e10b42f_292624hardtanh_backward_kernelERNS_14TensorIteratorERKN3c106ScalarES8_ENKUlvE_clEvENKUlvE2_clEvEUlNS5_8BFloat16ESB_E_St5arrayIPcLm3EELi4E23TrivialOffsetCalculatorILi2EjESG_ILi1EjENS0_6memory15LoadWithoutCastENSJ_16StoreWithoutCastEEEviT_T0_T2_T3_T4_T5_:
[----:B------:R-:W-:Y:S02]  /*0000*/  IMAD.MOV.U32 R1, RZ, RZ, c[0x0][0x28] ;  /* 0x00000a00ff017624 */ /* 0x000fe400078e00ff */
[----:B------:R-:W0:Y:S01]  /*0010*/  S2R R0, SR_CTAID.X ;  /* 0x0000000000007919 */ /* 0x000e220000002500 */
[----:B------:R-:W-:Y:S01]  /*0020*/  IMAD.MOV.U32 R5, RZ, RZ, -0x200 ;  /* 0xfffffe00ff057424 */ /* 0x000fe200078e00ff */
[----:B------:R-:W-:Y:S01]  /*0030*/  PRMT R4, RZ, 0x7610, R4 ;  /* 0x00007610ff047816 */ /* 0x000fe20000000004 */
[----:B------:R-:W-:Y:S01]  /*0040*/  ULDC.64 UR4, c[0x0][0x118] ;  /* 0x0000460000047ab9 */ /* 0x000fe20000000a00 */
[----:B------:R-:W1:Y:S01]  /*0050*/  S2R R3, SR_TID.X ;  /* 0x0000000000037919 */ /* 0x000e620000002100 */
[----:B0-----:R-:W-:Y:S02]  /*0060*/  IMAD R2, R0, R5, c[0x0][0x160] ;  /* 0x0000580000027624 */ /* 0x001fe400078e0205 */
[----:B-1----:R-:W-:-:S03]  /*0070*/  IMAD.MOV.U32 R9, RZ, RZ, R3 ;  /* 0x000000ffff097224 */ /* 0x002fc600078e0003 */
[----:B------:R-:W-:-:S13]  /*0080*/  ISETP.GE.AND P4, PT, R3, R2, PT ;  /* 0x000000020300720c */ /* 0x000fda0003f86270 */
[----:B------:R-:W-:Y:S01]  /*0090*/  @!P4 IMAD R10, R0, 0x200, R9 ;  /* 0x00000200000ac824 */ /* 0x000fe200078e0209 */
[----:B------:R-:W-:Y:S01]  /*00a0*/  @!P4 IADD3 R9, R9, 0x80, RZ ;  /* 0x000000800909c810 */ /* 0x000fe20007ffe0ff */
[----:B------:R-:W-:-:S03]  /*00b0*/  @!P4 IMAD.MOV.U32 R11, RZ, RZ, 0x2 ;  /* 0x00000002ff0bc424 */ /* 0x000fc600078e00ff */
[----:B------:R-:W-:Y:S01]  /*00c0*/  ISETP.GE.AND P0, PT, R9, R2, PT ;  /* 0x000000020900720c */ /* 0x000fe20003f06270 */
[----:B------:R-:W-:Y:S01]  /*00d0*/  @!P4 IMAD.WIDE.U32 R12, R10, R11, c[0x0][0x188] ;  /* 0x000062000a0cc625 */ /* 0x000fe200078e000b */
[----:B------:R-:W-:-:S04]  /*00e0*/  PRMT R6, RZ, 0x7610, R6 ;  /* 0x00007610ff067816 */ /* 0x000fc80000000006 */
[----:B------:R0:W2:Y:S07]  /*00f0*/  @!P4 LDG.E.U16 R4, [R12.64] ;  /* 0x000000040c04c981 */ /* 0x0000ae000c1e1500 */
[----:B------:R-:W-:Y:S01]  /*0100*/  @!P0 IMAD R8, R0, 0x200, R9 ;  /* 0x0000020000088824 */ /* 0x000fe200078e0209 */
[----:B------:R-:W-:-:S04]  /*0110*/  @!P0 IADD3 R9, R9, 0x80, RZ ;  /* 0x0000008009098810 */ /* 0x000fc80007ffe0ff */
[----:B------:R-:W-:Y:S01]  /*0120*/  ISETP.GE.AND P2, PT, R9, R2, PT ;  /* 0x000000020900720c */ /* 0x000fe20003f46270 */
[----:B------:R-:W-:Y:S01]  /*0130*/  @!P0 IMAD.MOV.U32 R23, RZ, RZ, 0x2 ;  /* 0x00000002ff178424 */ /* 0x000fe200078e00ff */
[----:B------:R-:W-:Y:S01]  /*0140*/  PRMT R5, RZ, 0x7610, R5 ;  /* 0x00007610ff057816 */ /* 0x000fe20000000005 */
[----:B------:R-:W-:Y:S01]  /*0150*/  @!P4 IMAD.WIDE.U32 R10, R10, R11, c[0x0][0x180] ;  /* 0x000060000a0ac625 */ /* 0x000fe200078e000b */
[----:B------:R-:W-:-:S09]  /*0160*/  PRMT R7, RZ, 0x7610, R7 ;  /* 0x00007610ff077816 */ /* 0x000fd20000000007 */
[----:B------:R-:W-:Y:S01]  /*0170*/  @!P2 IMAD R18, R0, 0x200, R9 ;  /* 0x000002000012a824 */ /* 0x000fe200078e0209 */
[----:B------:R1:W3:Y:S01]  /*0180*/  @!P4 LDG.E.U16 R5, [R10.64] ;  /* 0x000000040a05c981 */ /* 0x0002e2000c1e1500 */
[----:B------:R-:W-:Y:S01]  /*0190*/  @!P2 IMAD.MOV.U32 R19, RZ, RZ, 0x2 ;  /* 0x00000002ff13a424 */ /* 0x000fe200078e00ff */
[----:B------:R-:W-:-:S03]  /*01a0*/  @!P2 IADD3 R9, R9, 0x80, RZ ;  /* 0x000000800909a810 */ /* 0x000fc60007ffe0ff */
[----:B------:R-:W-:-:S04]  /*01b0*/  @!P2 IMAD.WIDE.U32 R14, R18, R19, c[0x0][0x188] ;  /* 0x00006200120ea625 */ /* 0x000fc800078e0013 */
[CC--:B------:R-:W-:Y:S01]  /*01c0*/  @!P0 IMAD.WIDE.U32 R16, R8.reuse, R23.reuse, c[0x0][0x188] ;  /* 0x0000620008108625 */ /* 0x0c0fe200078e0017 */
[----:B------:R4:W3:Y:S04]  /*01d0*/  @!P2 LDG.E.U16 R6, [R14.64] ;  /* 0x000000040e06a981 */ /* 0x0008e8000c1e1500 */
[----:B------:R0:W3:Y:S01]  /*01e0*/  @!P0 LDG.E.U16 R7, [R16.64] ;  /* 0x0000000410078981 */ /* 0x0000e2000c1e1500 */
[----:B------:R-:W-:Y:S01]  /*01f0*/  ISETP.GE.AND P1, PT, R9, R2, PT ;  /* 0x000000020900720c */ /* 0x000fe20003f26270 */
[----:B------:R-:W-:Y:S01]  /*0200*/  @!P0 IMAD.WIDE.U32 R22, R8, R23, c[0x0][0x180] ;  /* 0x0000600008168625 */ /* 0x000fe200078e0017 */
[----:B-1----:R-:W-:-:S06]  /*0210*/  PRMT R10, RZ, 0x7610, R10 ;  /* 0x00007610ff0a7816 */ /* 0x002fcc000000000a */
[----:B------:R-:W3:Y:S01]  /*0220*/  @!P0 LDG.E.U16 R10, [R22.64] ;  /* 0x00000004160a8981 */ /* 0x000ee2000c1e1500 */
[----:B0-----:R-:W-:Y:S01]  /*0230*/  PRMT R12, RZ, 0x7610, R12 ;  /* 0x00007610ff0c7816 */ /* 0x001fe2000000000c */
[----:B------:R-:W-:-:S04]  /*0240*/  @!P2 IMAD.WIDE.U32 R18, R18, R19, c[0x0][0x180] ;  /* 0x000060001212a625 */ /* 0x000fc800078e0013 */
[--C-:B------:R-:W-:Y:S02]  /*0250*/  @!P1 IMAD R13, R0, 0x200, R9.reuse ;  /* 0x00000200000d9824 */ /* 0x100fe400078e0209 */
[----:B------:R-:W-:Y:S01]  /*0260*/  @!P1 IMAD.MOV.U32 R24, RZ, RZ, 0x2 ;  /* 0x00000002ff189424 */ /* 0x000fe200078e00ff */
[----:B------:R-:W-:Y:S01]  /*0270*/  PRMT R9, RZ, 0x7610, R9 ;  /* 0x00007610ff097816 */ /* 0x000fe20000000009 */
[----:B------:R-:W3:Y:S02]  /*0280*/  @!P2 LDG.E.U16 R12, [R18.64] ;  /* 0x00000004120ca981 */ /* 0x000ee4000c1e1500 */
[----:B------:R-:W-:-:S05]  /*0290*/  @!P1 IMAD.WIDE.U32 R20, R13, R24, c[0x0][0x188] ;  /* 0x000062000d149625 */ /* 0x000fca00078e0018 */
[----:B------:R-:W3:Y:S01]  /*02a0*/  @!P1 LDG.E.U16 R9, [R20.64] ;  /* 0x0000000414099981 */ /* 0x000ee2000c1e1500 */
[----:B------:R-:W-:Y:S02]  /*02b0*/  IMAD.MOV.U32 R11, RZ, RZ, R3 ;  /* 0x000000ffff0b7224 */ /* 0x000fe400078e0003 */
[----:B----4-:R-:W-:-:S03]  /*02c0*/  @!P1 IMAD.WIDE.U32 R14, R13, R24, c[0x0][0x180] ;  /* 0x000060000d0e9625 */ /* 0x010fc600078e0018 */
[C---:B------:R-:W-:Y:S02]  /*02d0*/  IADD3 R13, R11.reuse, 0x100, RZ ;  /* 0x000001000b0d7810 */ /* 0x040fe40007ffe0ff */
[----:B------:R-:W-:Y:S02]  /*02e0*/  IADD3 R17, R11, 0x80, RZ ;  /* 0x000000800b117810 */ /* 0x000fe40007ffe0ff */
[-C--:B------:R-:W-:Y:S02]  /*02f0*/  ISETP.GE.AND P5, PT, R13, R2.reuse, PT ;  /* 0x000000020d00720c */ /* 0x080fe40003fa6270 */
[----:B------:R-:W-:Y:S02]  /*0300*/  PRMT R8, RZ, 0x7610, R8 ;  /* 0x00007610ff087816 */ /* 0x000fe40000000008 */
[----:B------:R-:W-:-:S04]  /*0310*/  ISETP.GE.AND P6, PT, R17, R2, PT ;  /* 0x000000021100720c */ /* 0x000fc80003fc6270 */
[----:B------:R0:W5:Y:S01]  /*0320*/  @!P1 LDG.E.U16 R8, [R14.64] ;  /* 0x000000040e089981 */ /* 0x000162000c1e1500 */
[----:B------:R-:W-:Y:S01]  /*0330*/  IADD3 R13, R11, 0x180, RZ ;  /* 0x000001800b0d7810 */ /* 0x000fe20007ffe0ff */
[----:B------:R-:W-:-:S03]  /*0340*/  @!P4 IMAD.MOV.U32 R11, RZ, RZ, R17 ;  /* 0x000000ffff0bc224 */ /* 0x000fc600078e0011 */
[----:B------:R-:W-:Y:S01]  /*0350*/  ISETP.GE.AND P3, PT, R13, R2, PT ;  /* 0x000000020d00720c */ /* 0x000fe20003f66270 */
[----:B------:R-:W-:Y:S01]  /*0360*/  BSSY B0, `(.L_x_803) ;  /* 0x000002a000007945 */ /* 0x000fe20003800000 */
[----:B--2---:R-:W-:-:S04]  /*0370*/  @!P4 PRMT R4, RZ, 0x5410, R4 ;  /* 0x00005410ff04c816 */ /* 0x004fc80000000004 */
[C---:B------:R-:W-:Y:S02]  /*0380*/  @!P4 FSETP.GTU.FTZ.AND P0, PT, R4.reuse, c[0x0][0x168], PT ;  /* 0x00005a000400ca0b */ /* 0x040fe40003f1c000 */
[----:B------:R-:W-:-:S04]  /*0390*/  @!P4 FSETP.GE.FTZ.AND P1, PT, R4, c[0x0][0x16c], PT ;  /* 0x00005b000400ca0b */ /* 0x000fc80003f36000 */
[----:B------:R-:W-:Y:S01]  /*03a0*/  @!P4 PLOP3.LUT P0, PT, P0, P1, PT, 0x20, 0x0 ;  /* 0x000000000000c81c */ /* 0x000fe20000702470 */
[----:B------:R-:W-:Y:S01]  /*03b0*/  @!P4 IMAD R4, R0, 0x200, R3 ;  /* 0x000002000004c824 */ /* 0x000fe200078e0203 */
[----:B---3--:R-:W-:Y:S02]  /*03c0*/  @!P4 PRMT R5, RZ, 0x5410, R5 ;  /* 0x00005410ff05c816 */ /* 0x008fe40000000005 */
[----:B------:R-:W-:-:S04]  /*03d0*/  @!P5 PRMT R6, RZ, 0x5410, R6 ;  /* 0x00005410ff06d816 */ /* 0x000fc80000000006 */
[C---:B------:R-:W-:Y:S02]  /*03e0*/  @!P5 FSETP.GTU.FTZ.AND P1, PT, R6.reuse, c[0x0][0x168], PT ;  /* 0x00005a000600da0b */ /* 0x040fe40003f3c000 */
[----:B------:R-:W-:Y:S02]  /*03f0*/  @!P5 FSETP.GE.FTZ.AND P2, PT, R6, c[0x0][0x16c], PT ;  /* 0x00005b000600da0b */ /* 0x000fe40003f56000 */
[----:B------:R-:W-:Y:S02]  /*0400*/  @!P6 PRMT R7, RZ, 0x5410, R7 ;  /* 0x00005410ff07e816 */ /* 0x000fe40000000007 */
[----:B------:R-:W-:Y:S02]  /*0410*/  @!P4 FSEL R5, R5, RZ, P0 ;  /* 0x000000ff0505c208 */ /* 0x000fe40000000000 */
[----:B------:R-:W-:Y:S02]  /*0420*/  @!P5 PLOP3.LUT P1, PT, P1, P2, PT, 0x20, 0x0 ;  /* 0x000000000000d81c */ /* 0x000fe40000f24470 */
[----:B------:R-:W-:-:S02]  /*0430*/  @!P6 FSETP.GTU.FTZ.AND P0, PT, R7, c[0x0][0x168], PT ;  /* 0x00005a000700ea0b */ /* 0x000fc40003f1c000 */
[----:B------:R-:W-:Y:S01]  /*0440*/  @!P6 FSETP.GE.FTZ.AND P2, PT, R7, c[0x0][0x16c], PT ;  /* 0x00005b000700ea0b */ /* 0x000fe20003f56000 */
[----:B------:R-:W-:Y:S01]  /*0450*/  @!P4 IMAD.MOV.U32 R7, RZ, RZ, 0x2 ;  /* 0x00000002ff07c424 */ /* 0x000fe200078e00ff */
[----:B------:R-:W-:-:S03]  /*0460*/  @!P4 F2FP.BF16.PACK_AB R3, RZ, R5 ;  /* 0x00000005ff03c23e */ /* 0x000fc600000010ff */
[----:B------:R-:W-:Y:S01]  /*0470*/  @!P4 IMAD.WIDE.U32 R4, R4, R7, c[0x0][0x178] ;  /* 0x00005e000404c625 */ /* 0x000fe200078e0007 */
[----:B------:R-:W-:Y:S02]  /*0480*/  @!P6 PLOP3.LUT P0, PT, P0, P2, PT, 0x20, 0x0 ;  /* 0x000000000000e81c */ /* 0x000fe40000704470 */
[----:B------:R-:W-:Y:S02]  /*0490*/  @!P6 PRMT R10, RZ, 0x5410, R10 ;  /* 0x00005410ff0ae816 */ /* 0x000fe4000000000a */
[----:B------:R0:W-:Y:S02]  /*04a0*/  @!P4 STG.E.U16 [R4.64], R3 ;  /* 0x000000030400c986 */ /* 0x0001e4000c101504 */
[----:B------:R-:W-:Y:S02]  /*04b0*/  @!P6 FSEL R10, R10, RZ, P0 ;  /* 0x000000ff0a0ae208 */ /* 0x000fe40000000000 */
[----:B------:R-:W-:Y:S02]  /*04c0*/  ISETP.GE.AND P0, PT, R11, R2, PT ;  /* 0x000000020b00720c */ /* 0x000fe40003f06270 */
[----:B------:R-:W-:-:S02]  /*04d0*/  @!P5 PRMT R12, RZ, 0x5410, R12 ;  /* 0x00005410ff0cd816 */ /* 0x000fc4000000000c */
[----:B------:R-:W-:Y:S02]  /*04e0*/  @!P3 PRMT R9, RZ, 0x5410, R9 ;  /* 0x00005410ff09b816 */ /* 0x000fe40000000009 */
[----:B------:R-:W-:Y:S02]  /*04f0*/  @!P5 FSEL R12, R12, RZ, P1 ;  /* 0x000000ff0c0cd208 */ /* 0x000fe40000800000 */
[C---:B------:R-:W-:Y:S02]  /*0500*/  @!P3 FSETP.GTU.FTZ.AND P1, PT, R9.reuse, c[0x0][0x168], PT ;  /* 0x00005a000900ba0b */ /* 0x040fe40003f3c000 */
[----:B------:R-:W-:Y:S02]  /*0510*/  @!P3 FSETP.GE.FTZ.AND P2, PT, R9, c[0x0][0x16c], PT ;  /* 0x00005b000900ba0b */ /* 0x000fe40003f56000 */
[----:B------:R-:W-:Y:S02]  /*0520*/  @!P6 F2FP.BF16.PACK_AB R10, RZ, R10 ;  /* 0x0000000aff0ae23e */ /* 0x000fe400000010ff */
[----:B------:R-:W-:-:S02]  /*0530*/  @!P3 PLOP3.LUT P1, PT, P1, P2, PT, 0x20, 0x0 ;  /* 0x000000000000b81c */ /* 0x000fc40000f24470 */
[----:B------:R-:W-:Y:S01]  /*0540*/  @!P5 F2FP.BF16.PACK_AB R12, RZ, R12 ;  /* 0x0000000cff0cd23e */ /* 0x000fe200000010ff */
[----:B------:R-:W-:Y:S05]  /*0550*/  @P0 BRA `(.L_x_804) ;  /* 0x000000a000000947 */ /* 0x000fea0003800000 */
[----:B0-----:R-:W-:Y:S01]  /*0560*/  IMAD R4, R0, 0x200, R11 ;  /* 0x0000020000047824 */ /* 0x001fe200078e020b */
[----:B------:R-:W-:Y:S01]  /*0570*/  IADD3 R11, R11, 0x80, RZ ;  /* 0x000000800b0b7810 */ /* 0x000fe20007ffe0ff */
[----:B------:R-:W-:-:S03]  /*0580*/  IMAD.MOV.U32 R7, RZ, RZ, 0x2 ;  /* 0x00000002ff077424 */ /* 0x000fc600078e00ff */
[----:B------:R-:W-:Y:S01]  /*0590*/  ISETP.GE.AND P0, PT, R11, R2, PT ;  /* 0x000000020b00720c */ /* 0x000fe20003f06270 */
[----:B------:R-:W-:-:S05]  /*05a0*/  IMAD.WIDE.U32 R4, R4, R7, c[0x0][0x178] ;  /* 0x00005e0004047625 */ /* 0x000fca00078e0007 */
[----:B------:R0:W-:Y:S07]  /*05b0*/  STG.E.U16 [R4.64], R10 ;  /* 0x0000000a04007986 */ /* 0x0001ee000c101504 */
[----:B------:R-:W-:Y:S01]  /*05c0*/  @!P0 IMAD R6, R0, 0x200, R11 ;  /* 0x0000020000068824 */ /* 0x000fe200078e020b */
[----:B------:R-:W-:-:S03]  /*05d0*/  @!P0 IADD3 R11, R11, 0x80, RZ ;  /* 0x000000800b0b8810 */ /* 0x000fc60007ffe0ff */
[----:B------:R-:W-:-:S05]  /*05e0*/  @!P0 IMAD.WIDE.U32 R6, R6, R7, c[0x0][0x178] ;  /* 0x00005e0006068625 */ /* 0x000fca00078e0007 */
[----:B------:R0:W-:Y:S02]  /*05f0*/  @!P0 STG.E.U16 [R6.64], R12 ;  /* 0x0000000c06008986 */ /* 0x0001e4000c101504 */
.L_x_804:
[----:B0-----:R-:W-:Y:S05]  /*0600*/  BSYNC B0 ;  /* 0x0000000000007941 */ /* 0x001fea0003800000 */
.L_x_803:
[----:B------:R-:W-:Y:S02]  /*0610*/  ISETP.GE.AND P0, PT, R11, R2, PT ;  /* 0x000000020b00720c */ /* 0x000fe40003f06270 */
[----:B-----5:R-:W-:-:S04]  /*0620*/  @!P3 PRMT R8, RZ, 0x5410, R8 ;  /* 0x00005410ff08b816 */ /* 0x020fc80000000008 */
[----:B------:R-:W-:-:S04]  /*0630*/  @!P3 FSEL R8, R8, RZ, P1 ;  /* 0x000000ff0808b208 */ /* 0x000fc80000800000 */
[----:B------:R-:W-:-:S03]  /*0640*/  @!P3 F2FP.BF16.PACK_AB R8, RZ, R8 ;  /* 0x00000008ff08b23e */ /* 0x000fc600000010ff */
[----:B------:R-:W-:Y:S05]  /*0650*/  @P0 EXIT ;  /* 0x000000000000094d */ /* 0x000fea0003800000 */
[----:B------:R-:W-:Y:S02]  /*0660*/  IMAD R2, R0, 0x200, R11 ;  /* 0x0000020000027824 */ /* 0x000fe400078e020b */
[----:B------:R-:W-:-:S04]  /*0670*/  IMAD.MOV.U32 R3, RZ, RZ, 0x2 ;  /* 0x00000002ff037424 */ /* 0x000fc800078e00ff */
[----:B------:R-:W-:-:S05]  /*0680*/  IMAD.WIDE.U32 R2, R2, R3, c[0x0][0x178] ;  /* 0x00005e0002027625 */ /* 0x000fca00078e0003 */
[----:B------:R-:W-:Y:S01]  /*0690*/  STG.E.U16 [R2.64], R8 ;  /* 0x0000000802007986 */ /* 0x000fe2000c101504 */
[----:B------:R-:W-:Y:S05]  /*06a0*/  EXIT ;  /* 0x000000000000794d */ /* 0x000fea0003800000 */
.L_x_805:
        /* <DEDUP_REMOVED lines=13> */
.L_x_3214:


//--------------------- .text._ZN2at6native29vectorized_elementwise_kernelILi2EZZZNS0_65_GLOBAL__N__eb3311e5_27_ActivationHardtanhKernel_cu_9e10b42f_292624hardtanh_backward_kernelERNS_14TensorIteratorERKN3c106ScalarES8_ENKUlvE_clEvENKUlvE2_clEvEUlNS5_8BFloat16ESB_E_St5arrayIPcLm3EEEEviT0_T1_ --------------------------
	.section	.text._ZN2at6native29vectorized_elementwise_kernelILi2EZZZNS0_65_GLOBAL__N__eb3311e5_27_ActivationHardtanhKernel_cu_9e10b42f_292624hardtanh_backward_kernelERNS_14TensorIteratorERKN3c106ScalarES8_ENKUlvE_clEvENKUlvE2_clEvEUlNS5_8BFloat16ESB_E_St5arrayIPcLm3EEEEviT0_T1_,"ax",@progbits
	.sectioninfo	@"SHI_REGISTERS=32"
	.align	128
        .global         _ZN2at6native29vectorized_elementwise_kernelILi2EZZZNS0_65_GLOBAL__N__eb3311e5_27_ActivationHardtanhKernel_cu_9e10b42f_292624hardtanh_backward_kernelERNS_14TensorIteratorERKN3c106ScalarES8_ENKUlvE_clEvENKUlvE2_clEvEUlNS5_8BFloat16ESB_E_St5arrayIPcLm3EEEEviT0_T1_
        .type           _ZN2at6native29vectorized_elementwise_kernelILi2EZZZNS0_65_GLOBAL__N__eb3311e5_27_ActivationHardtanhKernel_cu_9e10b42f_292624hardtanh_backward_kernelERNS_14TensorIteratorERKN3c106ScalarES8_ENKUlvE_clEvENKUlvE2_clEvEUlNS5_8BFloat16ESB_E_St5arrayIPcLm3EEEEviT0_T1_,@function
        .size           _ZN2at6native29vectorized_elementwise_kernelILi2EZZZNS0_65_GLOBAL__N__eb3311e5_27_ActivationHardtanhKernel_cu_9e10b42f_292624hardtanh_backward_kernelERNS_14TensorIteratorERKN3c106ScalarES8_ENKUlvE_clEvENKUlvE2_clEvEUlNS5_8BFloat16ESB_E_St5arrayIPcLm3EEEEviT0_T1_,(.L_x_3215 - _ZN2at6native29vectorized_elementwise_kernelILi2EZZZNS0_65_GLOBAL__N__eb3311e5_27_ActivationHardtanhKernel_cu_9e10b42f_292624hardtanh_backward_kernelERNS_14TensorIteratorERKN3c106ScalarES8_ENKUlvE_clEvENKUlvE2_clEvEUlNS5_8BFloat16ESB_E_St5arrayIPcLm3EEEEviT0_T1_)
        .other          _ZN2at6native29vectorized_elementwise_kernelILi2EZZZNS0_65_GLOBAL__N__eb3311e5_27_ActivationHardtanhKernel_cu_9e10b42f_292624hardtanh_backward_kernelERNS_14TensorIteratorERKN3c106ScalarES8_ENKUlvE_clEvENKUlvE2_clEvEUlNS5_8BFloat16ESB_E_St5arrayIPcLm3EEEEviT0_T1_,@"STO_CUDA_ENTRY STV_DEFAULT"
_ZN2at6native29vectorized_elementwise_kernelILi2EZZZNS0_65_GLOBAL__N__eb3311e5_27_ActivationHardtanhKernel_cu_9e10b42f_292624hardtanh_backward_kernelERNS_14TensorIteratorERKN3c106ScalarES8_ENKUlvE_clEvENKUlvE2_clEvEUlNS5_8BFloat16ESB_E_St5arrayIPcLm3EEEEviT0_T1_:
.text._ZN2at6native29vectorized_elementwise_kernelILi2EZZZNS0_65_GLOBAL__N__eb3311e5_27_ActivationHardtanhKernel_cu_9e10b42f_292624hardtanh_backward_kernelERNS_14TensorIteratorERKN3c106ScalarES8_ENKUlvE_clEvENKUlvE2_clEvEUlNS5_8BFloat16ESB_E_St5arrayIPcLm3EEEEviT0_T1_:
[----:B------:R-:W-:Y:S02]  /*0000*/  IMAD.MOV.U32 R1, RZ, RZ, c[0x0][0x28] ;  /* 0x00000a00ff017624 */ /* 0x000fe400078e00ff */
[----:B------:R-:W0:Y:S01]  /*0010*/  S2R R0, SR_CTAID.X ;  /* 0x0000000000007919 */ /* 0x000e220000002500 */
[----:B------:R-:W-:Y:S01]  /*0020*/  ULDC.64 UR4, c[0x0][0x118] ;  /* 0x0000460000047ab9 */ /* 0x000fe20000000a00 */
[----:B0-----:R-:W-:-:S05]  /*0030*/  IMAD.SHL.U32 R0, R0, 0x400, RZ ;  /* 0x0000040000007824 */ /* 0x001fca00078e00ff */
[----:B------:R-:W-:-:S04]  /*0040*/  IADD3 R10, -R0, c[0x0][0x160], RZ ;  /* 0x00005800000a7a10 */ /* 0x000fc80007ffe1ff */
[----:B------:R-:W-:-:S13]  /*0050*/  ISETP.GE.U32.AND P0, PT, R10, 0x400, PT ;  /* 0x000004000a00780c */ /* 0x000fda0003f06070 */
[----:B------:R-:W-:Y:S05]  /*0060*/  @!P0 BRA `(.L_x_806) ;  /* 0x0000049000008947 */ /* 0x000fea0003800000 */
[----:B------:R-:W0:Y:S01]  /*0070*/  S2R R17, SR_TID.X ;  /* 0x0000000000117919 */ /* 0x000e220000002100 */
[----:B------:R-:W-:-:S04]  /*0080*/  IMAD.MOV.U32 R19, RZ, RZ, 0x2 ;  /* 0x00000002ff137424 */ /* 0x000fc800078e00ff */
[----:B------:R-:W-:-:S06]  /*0090*/  IMAD.WIDE R2, R0, R19, c[0x0][0x188] ;  /* 0x0000620000027625 */ /* 0x000fcc00078e0213 */
[----:B0-----:R-:W-:-:S05]  /*00a0*/  IMAD.WIDE.U32 R10, R17, 0x4, R2 ;  /* 0x00000004110a7825 */ /* 0x001fca00078e0002 */
[----:B------:R-:W2:Y:S01]  /*00b0*/  LDG.E R12, [R10.64] ;  /* 0x000000040a0c7981 */ /* 0x000ea2000c1e1900 */
[----:B------:R-:W-:-:S03]  /*00c0*/  IMAD.WIDE R2, R0, R19, c[0x0][0x180] ;  /* 0x0000600000027625 */ /* 0x000fc600078e0213 */
[----:B------:R-:W3:Y:S03]  /*00d0*/  LDG.E R13, [R10.64+0x200] ;  /* 0x000200040a0d7981 */ /* 0x000ee6000c1e1900 */
[----:B------:R-:W-:Y:S01]  /*00e0*/  IMAD.WIDE.U32 R8, R17, 0x4, R2 ;  /* 0x0000000411087825 */ /* 0x000fe200078e0002 */
[----:B------:R-:W4:Y:S04]  /*00f0*/  LDG.E R14, [R10.64+0x400] ;  /* 0x000400040a0e7981 */ /* 0x000f28000c1e1900 */
[----:B------:R-:W5:Y:S04]  /*0100*/  LDG.E R7, [R8.64] ;  /* 0x0000000408077981 */ /* 0x000f68000c1e1900 */
[----:B------:R-:W3:Y:S04]  /*0110*/  LDG.E R15, [R10.64+0x600] ;  /* 0x000600040a0f7981 */ /* 0x000ee8000c1e1900 */
[----:B------:R4:W4:Y:S04]  /*0120*/  LDG.E R6, [R8.64+0x200] ;  /* 0x0002000408067981 */ /* 0x000928000c1e1900 */
[----:B------:R4:W4:Y:S04]  /*0130*/  LDG.E R4, [R8.64+0x400] ;  /* 0x0004000408047981 */ /* 0x000928000c1e1900 */
[----:B------:R4:W4:Y:S01]  /*0140*/  LDG.E R5, [R8.64+0x600] ;  /* 0x0006000408057981 */ /* 0x000922000c1e1900 */
[----:B------:R-:W-:-:S06]  /*0150*/  IMAD.WIDE.U32 R2, R0, R19, c[0x0][0x178] ;  /* 0x00005e0000027625 */ /* 0x000fcc00078e0013 */
[----:B------:R-:W-:Y:S01]  /*0160*/  IMAD.WIDE R2, R17, 0x4, R2 ;  /* 0x0000000411027825 */ /* 0x000fe200078e0202 */
[----:B--2---:R-:W-:-:S04]  /*0170*/  PRMT R0, RZ, 0x5410, R12 ;  /* 0x00005410ff007816 */ /* 0x004fc8000000000c */
[C---:B------:R-:W-:Y:S02]  /*0180*/  FSETP.GTU.FTZ.AND P3, PT, R0.reuse, c[0x0][0x168], PT ;  /* 0x00005a0000007a0b */ /* 0x040fe40003f7c000 */
[----:B------:R-:W-:Y:S02]  /*0190*/  FSETP.GE.FTZ.AND P1, PT, R0, c[0x0][0x16c], PT ;  /* 0x00005b0000007a0b */ /* 0x000fe40003f36000 */
[----:B------:R-:W-:-:S04]  /*01a0*/  PRMT R0, RZ, 0x7610, R12 ;  /* 0x00007610ff007816 */ /* 0x000fc8000000000c */
[C---:B------:R-:W-:Y:S02]  /*01b0*/  FSETP.GTU.FTZ.AND P4, PT, R0.reuse, c[0x0][0x168], PT ;  /* 0x00005a0000007a0b */ /* 0x040fe40003f9c000 */
[----:B------:R-:W-:Y:S02]  /*01c0*/  FSETP.GE.FTZ.AND P2, PT, R0, c[0x0][0x16c], PT ;  /* 0x00005b0000007a0b */ /* 0x000fe40003f56000 */
[----:B---3--:R-:W-:-:S04]  /*01d0*/  PRMT R0, RZ, 0x5410, R13 ;  /* 0x00005410ff007816 */ /* 0x008fc8000000000d */
[C---:B------:R-:W-:Y:S02]  /*01e0*/  FSETP.GTU.FTZ.AND P6, PT, R0.reuse, c[0x0][0x168], PT ;  /* 0x00005a0000007a0b */ /* 0x040fe40003fdc000 */
[----:B------:R-:W-:Y:S02]  /*01f0*/  FSETP.GE.FTZ.AND P5, PT, R0, c[0x0][0x16c], PT ;  /* 0x00005b0000007a0b */ /* 0x000fe40003fb6000 */
[----:B------:R-:W-:Y:S02]  /*0200*/  PRMT R0, RZ, 0x7610, R13 ;  /* 0x00007610ff007816 */ /* 0x000fe4000000000d */
[----:B------:R-:W-:Y:S02]  /*0210*/  PLOP3.LUT P3, PT, P3, P1, PT, 0x20, 0x0 ;  /* 0x000000000000781c */ /* 0x000fe40001f62470 */
[C---:B------:R-:W-:Y:S02]  /*0220*/  FSETP.GTU.FTZ.AND P0, PT, R0.reuse, c[0x0][0x168], PT ;  /* 0x00005a0000007a0b */ /* 0x040fe40003f1c000 */
[----:B------:R-:W-:-:S02]  /*0230*/  FSETP.GE.FTZ.AND P1, PT, R0, c[0x0][0x16c], PT ;  /* 0x00005b0000007a0b */ /* 0x000fc40003f36000 */
[----:B-----5:R-:W-:Y:S02]  /*0240*/  PRMT R0, RZ, 0x5410, R7 ;  /* 0x00005410ff007816 */ /* 0x020fe40000000007 */
[----:B----4-:R-:W-:Y:S02]  /*0250*/  PRMT R8, RZ, 0x5410, R14 ;  /* 0x00005410ff087816 */ /* 0x010fe4000000000e */
[----:B------:R-:W-:Y:S02]  /*0260*/  PLOP3.LUT P4, PT, P4, P2, PT, 0x20, 0x0 ;  /* 0x000000000000781c */ /* 0x000fe40002784470 */
[----:B------:R-:W-:Y:S02]  /*0270*/  FSEL R0, R0, RZ, P3 ;  /* 0x000000ff00007208 */ /* 0x000fe40001800000 */
[C---:B------:R-:W-:Y:S02]  /*0280*/  FSETP.GTU.FTZ.AND P2, PT, R8.reuse, c[0x0][0x168], PT ;  /* 0x00005a0008007a0b */ /* 0x040fe40003f5c000 */
[----:B------:R-:W-:-:S02]  /*0290*/  FSETP.GE.FTZ.AND P3, PT, R8, c[0x0][0x16c], PT ;  /* 0x00005b0008007a0b */ /* 0x000fc40003f76000 */
[----:B------:R-:W-:Y:S02]  /*02a0*/  PRMT R7, RZ, 0x7610, R7 ;  /* 0x00007610ff077816 */ /* 0x000fe40000000007 */
[----:B------:R-:W-:Y:S02]  /*02b0*/  PRMT R8, RZ, 0x7610, R14 ;  /* 0x00007610ff087816 */ /* 0x000fe4000000000e */
[----:B------:R-:W-:Y:S02]  /*02c0*/  FSEL R7, R7, RZ, P4 ;  /* 0x000000ff07077208 */ /* 0x000fe40002000000 */
[----:B------:R-:W-:Y:S02]  /*02d0*/  PLOP3.LUT P5, PT, P6, P5, PT, 0x20, 0x0 ;  /* 0x000000000000781c */ /* 0x000fe400037aa470 */
[C---:B------:R-:W-:Y:S02]  /*02e0*/  FSETP.GTU.FTZ.AND P4, PT, R8.reuse, c[0x0][0x168], PT ;  /* 0x00005a0008007a0b */ /* 0x040fe40003f9c000 */
[----:B------:R-:W-:-:S02]  /*02f0*/  FSETP.GE.FTZ.AND P6, PT, R8, c[0x0][0x16c], PT ;  /* 0x00005b0008007a0b */ /* 0x000fc40003fd6000 */
[--C-:B------:R-:W-:Y:S02]  /*0300*/  PRMT R8, RZ, 0x5410, R15.reuse ;  /* 0x00005410ff087816 */ /* 0x100fe4000000000f */
[----:B------:R-:W-:Y:S02]  /*0310*/  PLOP3.LUT P1, PT, P0, P1, PT, 0x20, 0x0 ;  /* 0x000000000000781c */ /* 0x000fe40000722470 */
[----:B------:R-:W-:Y:S02]  /*0320*/  PLOP3.LUT P3, PT, P2, P3, PT, 0x20, 0x0 ;  /* 0x000000000000781c */ /* 0x000fe40001766470 */
[C---:B------:R-:W-:Y:S02]  /*0330*/  FSETP.GTU.FTZ.AND P0, PT, R8.reuse, c[0x0][0x168], PT ;  /* 0x00005a0008007a0b */ /* 0x040fe40003f1c000 */
[----:B------:R-:W-:Y:S02]  /*0340*/  FSETP.GE.FTZ.AND P2, PT, R8, c[0x0][0x16c], PT ;  /* 0x00005b0008007a0b */ /* 0x000fe40003f56000 */
[----:B------:R-:W-:-:S02]  /*0350*/  PRMT R8, RZ, 0x7610, R15 ;  /* 0x00007610ff087816 */ /* 0x000fc4000000000f */
[----:B------:R-:W-:Y:S02]  /*0360*/  PLOP3.LUT P4, PT, P4, P6, PT, 0x20, 0x0 ;  /* 0x000000000000781c */ /* 0x000fe4000278c470 */
[----:B------:R-:W-:Y:S02]  /*0370*/  PLOP3.LUT P0, PT, P0, P2, PT, 0x20, 0x0 ;  /* 0x000000000000781c */ /* 0x000fe40000704470 */
[C---:B------:R-:W-:Y:S02]  /*0380*/  FSETP.GTU.FTZ.AND P6, PT, R8.reuse, c[0x0][0x168], PT ;  /* 0x00005a0008007a0b */ /* 0x040fe40003fdc000 */
[----:B------:R-:W-:Y:S02]  /*0390*/  FSETP.GE.FTZ.AND P2, PT, R8, c[0x0][0x16c], PT ;  /* 0x00005b0008007a0b */ /* 0x000fe40003f56000 */
[----:B------:R-:W-:Y:S02]  /*03a0*/  PRMT R8, RZ, 0x5410, R6 ;  /* 0x00005410ff087816 */ /* 0x000fe40000000006 */
[----:B------:R-:W-:-:S02]  /*03b0*/  PRMT R9, RZ, 0x5410, R4 ;  /* 0x00005410ff097816 */ /* 0x000fc40000000004 */
[----:B------:R-:W-:Y:S02]  /*03c0*/  PRMT R6, RZ, 0x7610, R6 ;  /* 0x00007610ff067816 */ /* 0x000fe40000000006 */
[----:B------:R-:W-:Y:S02]  /*03d0*/  PRMT R4, RZ, 0x7610, R4 ;  /* 0x00007610ff047816 */ /* 0x000fe40000000004 */
[--C-:B------:R-:W-:Y:S02]  /*03e0*/  PRMT R10, RZ, 0x5410, R5.reuse ;  /* 0x00005410ff0a7816 */ /* 0x100fe40000000005 */
[----:B------:R-:W-:Y:S02]  /*03f0*/  PRMT R11, RZ, 0x7610, R5 ;  /* 0x00007610ff0b7816 */ /* 0x000fe40000000005 */
[----:B------:R-:W-:Y:S02]  /*0400*/  PLOP3.LUT P6, PT, P6, P2, PT, 0x20, 0x0 ;  /* 0x000000000000781c */ /* 0x000fe400037c4470 */
[----:B------:R-:W-:-:S02]  /*0410*/  FSEL R8, R8, RZ, P5 ;  /* 0x000000ff08087208 */ /* 0x000fc40002800000 */
[----:B------:R-:W-:Y:S02]  /*0420*/  FSEL R5, R6, RZ, P1 ;  /* 0x000000ff06057208 */ /* 0x000fe40000800000 */
[----:B------:R-:W-:Y:S02]  /*0430*/  FSEL R9, R9, RZ, P3 ;  /* 0x000000ff09097208 */ /* 0x000fe40001800000 */
[----:B------:R-:W-:Y:S02]  /*0440*/  FSEL R4, R4, RZ, P4 ;  /* 0x000000ff04047208 */ /* 0x000fe40002000000 */
[----:B------:R-:W-:Y:S02]  /*0450*/  FSEL R10, R10, RZ, P0 ;  /* 0x000000ff0a0a7208 */ /* 0x000fe40000000000 */
[----:B------:R-:W-:Y:S02]  /*0460*/  FSEL R11, R11, RZ, P6 ;  /* 0x000000ff0b0b7208 */ /* 0x000fe40003000000 */
[----:B------:R-:W-:-:S02]  /*0470*/  F2FP.BF16.PACK_AB R7, R7, R0 ;  /* 0x000000000707723e */ /* 0x000fc400000010ff */
[----:B------:R-:W-:Y:S02]  /*0480*/  F2FP.BF16.PACK_AB R5, R5, R8 ;  /* 0x000000080505723e */ /* 0x000fe400000010ff */
[----:B------:R-:W-:Y:S02]  /*0490*/  F2FP.BF16.PACK_AB R9, R4, R9 ;  /* 0x000000090409723e */ /* 0x000fe400000010ff */
[----:B------:R-:W-:Y:S01]  /*04a0*/  F2FP.BF16.PACK_AB R11, R11, R10 ;  /* 0x0000000a0b0b723e */ /* 0x000fe200000010ff */
[----:B------:R-:W-:Y:S04]  /*04b0*/  STG.E [R2.64], R7 ;  /* 0x0000000702007986 */ /* 0x000fe8000c101904 */
[----:B------:R-:W-:Y:S04]  /*04c0*/  STG.E [R2.64+0x200], R5 ;  /* 0x0002000502007986 */ /* 0x000fe8000c101904 */
[----:B------:R-:W-:Y:S04]  /*04d0*/  STG.E [R2.64+0x400], R9 ;  /* 0x0004000902007986 */ /* 0x000fe8000c101904 */
[----:B------:R-:W-:Y:S01]  /*04e0*/  STG.E [R2.64+0x600], R11 ;  /* 0x0006000b02007986 */ /* 0x000fe2000c101904 */
[----:B------:R-:W-:Y:S05]  /*04f0*/  EXIT ;  /* 0x000000000000794d */ /* 0x000fea0003800000 */
.L_x_806:
[----:B------:R-:W0:Y:S01]  /*0500*/  S2R R17, SR_TID.X ;  /* 0x0000000000117919 */ /* 0x000e220000002100 */
[----:B------:R-:W-:-:S02]  /*0510*/  PRMT R15, RZ, 0x7610, R15 ;  /* 0x00007610ff0f7816 */ /* 0x000fc4000000000f */
[----:B0-----:R-:W-:Y:S01]  /*0520*/  ISETP.GE.AND P2, PT, R17, R10, PT ;  /* 0x0000000a1100720c */ /* 0x001fe20003f46270 */
[----:B------:R-:W-:-:S12]  /*0530*/  IMAD.MOV.U32 R23, RZ, RZ, R17 ;  /* 0x000000ffff177224 */ /* 0x000fd800078e0011 */
[----:B------:R-:W-:Y:S01]  /*0540*/  @!P2 IMAD.IADD R2, R0, 0x1, R23 ;  /* 0x000000010002a824 */ /* 0x000fe200078e0217 */
[----:B------:R-:W-:-:S04]  /*0550*/  @!P2 IADD3 R23, R23, 0x80, RZ ;  /* 0x000000801717a810 */ /* 0x000fc80007ffe0ff */
[----:B------:R-:W-:-:S13]  /*0560*/  ISETP.GE.AND P0, PT, R23, R10, PT ;  /* 0x0000000a1700720c */ /* 0x000fda0003f06270 */
[----:B------:R-:W-:Y:S01]  /*0570*/  @!P0 IMAD.IADD R4, R0, 0x1, R23 ;  /* 0x0000000100048824 */ /* 0x000fe200078e0217 */
[----:B------:R-:W-:Y:S01]  /*0580*/  @!P0 IADD3 R23, R23, 0x80, RZ ;  /* 0x0000008017178810 */ /* 0x000fe20007ffe0ff */
[----:B------:R-:W-:-:S03]  /*0590*/  @!P0 IMAD.MOV.U32 R5, RZ, RZ, 0x2 ;  /* 0x00000002ff058424 */ /* 0x000fc600078e00ff */
[----:B------:R-:W-:Y:S01]  /*05a0*/  ISETP.GE.AND P1, PT, R23, R10, PT ;  /* 0x0000000a1700720c */ /* 0x000fe20003f26270 */
[----:B------:R-:W-:Y:S01]  /*05b0*/  @!P0 IMAD.WIDE.U32 R6, R4, R5, c[0x0][0x188] ;  /* 0x0000620004068625 */ /* 0x000fe200078e0005 */
[----:B------:R-:W-:-:S04]  /*05c0*/  PRMT R11, RZ, 0x7610, R11 ;  /* 0x00007610ff0b7816 */ /* 0x000fc8000000000b */
[----:B------:R0:W2:Y:S07]  /*05d0*/  @!P0 LDG.E.U16 R15, [R6.64] ;  /* 0x00000004060f8981 */ /* 0x0000ae000c1e1500 */
[----:B------:R-:W-:Y:S01]  /*05e0*/  @!P1 IMAD.IADD R26, R0, 0x1, R23 ;  /* 0x00000001001a9824 */ /* 0x000fe200078e0217 */
[----:B------:R-:W-:Y:S01]  /*05f0*/  @!P1 IADD3 R23, R23, 0x80, RZ ;  /* 0x0000008017179810 */ /* 0x000fe20007ffe0ff */
[----:B------:R-:W-:-:S03]  /*0600*/  @!P1 IMAD.MOV.U32 R27, RZ, RZ, 0x2 ;  /* 0x00000002ff1b9424 */ /* 0x000fc600078e00ff */
[----:B------:R-:W-:Y:S01]  /*0610*/  ISETP.GE.AND P3, PT, R23, R10, PT ;  /* 0x0000000a1700720c */ /* 0x000fe20003f66270 */
[----:B------:R-:W-:-:S05]  /*0620*/  @!P1 IMAD.WIDE.U32 R18, R26, R27, c[0x0][0x188] ;  /* 0x000062001a129625 */ /* 0x000fca00078e001b */
[----:B------:R1:W3:Y:S07]  /*0630*/  @!P1 LDG.E.U16 R11, [R18.64] ;  /* 0x00000004120b9981 */ /* 0x0002ee000c1e1500 */
[----:B------:R-:W-:Y:S01]  /*0640*/  @!P3 IMAD.IADD R8, R0, 0x1, R23 ;  /* 0x000000010008b824 */ /* 0x000fe200078e0217 */
[----:B------:R-:W-:-:S04]  /*0650*/  @!P3 IADD3 R23, R23, 0x80, RZ ;  /* 0x000000801717b810 */ /* 0x000fc80007ffe0ff */
[----:B------:R-:W-:Y:S01]  /*0660*/  ISETP.GE.AND P4, PT, R23, R10, PT ;  /* 0x0000000a1700720c */ /* 0x000fe20003f86270 */
[----:B------:R-:W-:Y:S01]  /*0670*/  @!P0 IMAD.WIDE.U32 R4, R4, R5, c[0x0][0x180] ;  /* 0x0000600004048625 */ /* 0x000fe200078e0005 */
[----:B------:R-:W-:Y:S02]  /*0680*/  PRMT R12, RZ, 0x7610, R12 ;  /* 0x00007610ff0c7816 */ /* 0x000fe4000000000c */
[----:B------:R-:W-:Y:S01]  /*0690*/  PRMT R13, RZ, 0x7610, R13 ;  /* 0x00007610ff0d7816 */ /* 0x000fe2000000000d */
[----:B------:R-:W-:Y:S02]  /*06a0*/  @!P3 IMAD.MOV.U32 R9, RZ, RZ, 0x2 ;  /* 0x00000002ff09b424 */ /* 0x000fe400078e00ff */
[----:B------:R-:W-:Y:S01]  /*06b0*/  @!P1 IMAD.WIDE.U32 R26, R26, R27, c[0x0][0x180] ;  /* 0x000060001a1a9625 */ /* 0x000fe200078e001b */
[----:B------:R4:W5:Y:S01]  /*06c0*/  @!P0 LDG.E.U16 R12, [R4.64] ;  /* 0x00000004040c8981 */ /* 0x000962000c1e1500 */
[----:B------:R-:W-:-:S04]  /*06d0*/  PRMT R20, RZ, 0x7610, R20 ;  /* 0x00007610ff147816 */ /* 0x000fc80000000014 */
[----:B------:R-:W-:Y:S01]  /*06e0*/  @!P4 IMAD.IADD R22, R0, 0x1, R23 ;  /* 0x000000010016c824 */ /* 0x000fe200078e0217 */
[----:B------:R-:W-:Y:S01]  /*06f0*/  @!P4 IADD3 R23, R23, 0x80, RZ ;  /* 0x000000801717c810 */ /* 0x000fe20007ffe0ff */
[CC--:B0-----:R-:W-:Y:S01]  /*0700*/  @!P3 IMAD.WIDE.U32 R6, R8.reuse, R9.reuse, c[0x0][0x188] ;  /* 0x000062000806b625 */ /* 0x0c1fe200078e0009 */
[----:B------:R0:W5:Y:S02]  /*0710*/  @!P1 LDG.E.U16 R13, [R26.64] ;  /* 0x000000041a0d9981 */ /* 0x000164000c1e1500 */
[----:B------:R-:W-:Y:S01]  /*0720*/  ISETP.GE.AND P1, PT, R23, R10, PT ;  /* 0x0000000a1700720c */ /* 0x000fe20003f26270 */
[----:B------:R-:W-:Y:S01]  /*0730*/  @!P2 IMAD.MOV.U32 R3, RZ, RZ, 0x2 ;  /* 0x00000002ff03a424 */ /* 0x000fe200078e00ff */
[----:B------:R0:W5:Y:S01]  /*0740*/  @!P3 LDG.E.U16 R20, [R6.64] ;  /* 0x000000040614b981 */ /* 0x000162000c1e1500 */
[----:B-1----:R-:W-:Y:S01]  /*0750*/  PRMT R18, RZ, 0x7610, R18 ;  /* 0x00007610ff127816 */ /* 0x002fe20000000012 */
[----:B------:R-:W-:Y:S01]  /*0760*/  @!P3 IMAD.WIDE.U32 R8, R8, R9, c[0x0][0x180] ;  /* 0x000060000808b625 */ /* 0x000fe200078e0009 */
[----:B------:R-:W-:-:S03]  /*0770*/  PRMT R19, RZ, 0x7610, R19 ;  /* 0x00007610ff137816 */ /* 0x000fc60000000013 */
[----:B----4-:R-:W-:Y:S01]  /*0780*/  @!P2 IMAD.WIDE.U32 R4, R2, R3, c[0x0][0x188] ;  /* 0x000062000204a625 */ /* 0x010fe200078e0003 */
[----:B------:R1:W4:Y:S03]  /*0790*/  @!P3 LDG.E.U16 R18, [R8.64] ;  /* 0x000000040812b981 */ /* 0x000326000c1e1500 */
[----:B------:R-:W-:Y:S01]  /*07a0*/  @!P4 IMAD.MOV.U32 R25, RZ, RZ, 0x2 ;  /* 0x00000002ff19c424 */ /* 0x000fe200078e00ff */
[----:B------:R-:W-:Y:S01]  /*07b0*/  PRMT R14, RZ, 0x7610, R14 ;  /* 0x00007610ff0e7816 */ /* 0x000fe2000000000e */
[----:B------:R1:W4:Y:S01]  /*07c0*/  @!P2 LDG.E.U16 R19, [R4.64] ;  /* 0x000000040413a981 */ /* 0x000322000c1e1500 */
[----:B0-----:R-:W-:Y:S02]  /*07d0*/  @!P1 IMAD.IADD R27, R0, 0x1, R23 ;  /* 0x00000001001b9824 */ /* 0x001fe400078e0217 */
[----:B------:R-:W-:Y:S01]  /*07e0*/  @!P4 IMAD.WIDE.U32 R6, R22, R25, c[0x0][0x188] ;  /* 0x000062001606c625 */ /* 0x000fe200078e0019 */
[----:B------:R-:W-:-:S03]  /*07f0*/  PRMT R16, RZ, 0x7610, R16 ;  /* 0x00007610ff107816 */ /* 0x000fc60000000010 */
[----:B------:R-:W-:Y:S01]  /*0800*/  @!P1 IMAD.MOV.U32 R26, RZ, RZ, 0x2 ;  /* 0x00000002ff1a9424 */ /* 0x000fe200078e00ff */
[----:B------:R-:W-:Y:S01]  /*0810*/  PRMT R21, RZ, 0x7610, R21 ;  /* 0x00007610ff157816 */ /* 0x000fe20000000015 */
[----:B------:R-:W-:Y:S01]  /*0820*/  @!P2 IMAD.WIDE.U32 R2, R2, R3, c[0x0][0x180] ;  /* 0x000060000202a625 */ /* 0x000fe200078e0003 */
[----:B------:R0:W4:Y:S01]  /*0830*/  @!P4 LDG.E.U16 R14, [R6.64] ;  /* 0x00000004060ec981 */ /* 0x000122000c1e1500 */
[----:B------:R-:W-:Y:S02]  /*0840*/  @!P1 IADD3 R23, R23, 0x80, RZ ;  /* 0x0000008017179810 */ /* 0x000fe40007ffe0ff */
[----:B-1----:R-:W-:Y:S01]  /*0850*/  @!P1 IMAD.WIDE.U32 R4, R27, R26, c[0x0][0x188] ;  /* 0x000062001b049625 */ /* 0x002fe200078e001a */
[----:B------:R1:W4:Y:S01]  /*0860*/  @!P2 LDG.E.U16 R16, [R2.64] ;  /* 0x000000040210a981 */ /* 0x000322000c1e1500 */
[----:B------:R-:W-:-:S03]  /*0870*/  ISETP.GE.AND P3, PT, R23, R10, PT ;  /* 0x0000000a1700720c */ /* 0x000fc60003f66270 */
[----:B------:R1:W4:Y:S01]  /*0880*/  @!P1 LDG.E.U16 R21, [R4.64] ;  /* 0x0000000404159981 */ /* 0x000322000c1e1500 */
[----:B------:R-:W-:Y:S01]  /*0890*/  @!P4 IMAD.WIDE.U32 R8, R22, R25, c[0x0][0x180] ;  /* 0x000060001608c625 */ /* 0x000fe200078e0019 */
[----:B------:R-:W-:Y:S02]  /*08a0*/  PRMT R24, RZ, 0x7610, R24 ;  /* 0x00007610ff187816 */ /* 0x000fe40000000018 */
[----:B------:R-:W-:Y:S01]  /*08b0*/  PRMT R25, RZ, 0x7610, R25 ;  /* 0x00007610ff197816 */ /* 0x000fe20000000019 */
[----:B0-----:R-:W-:Y:S01]  /*08c0*/  @!P1 IMAD.WIDE.U32 R6, R27, R26, c[0x0][0x180] ;  /* 0x000060001b069625 */ /* 0x001fe200078e001a */
[----:B------:R-:W-:Y:S02]  /*08d0*/  PRMT R26, RZ, 0x7610, R26 ;  /* 0x00007610ff1a7816 */ /* 0x000fe4000000001a */
[----:B------:R0:W4:Y:S02]  /*08e0*/  @!P4 LDG.E.U16 R24, [R8.64] ;  /* 0x000000040818c981 */ /* 0x000124000c1e1500 */
[----:B-1----:R-:W-:Y:S01]  /*08f0*/  @!P3 IMAD.IADD R4, R0, 0x1, R23 ;  /* 0x000000010004b824 */ /* 0x002fe200078e0217 */
[----:B------:R-:W-:Y:S01]  /*0900*/  @!P3 IADD3 R23, R23, 0x80, RZ ;  /* 0x000000801717b810 */ /* 0x000fe20007ffe0ff */
[----:B------:R-:W-:Y:S01]  /*0910*/  @!P3 IMAD.MOV.U32 R29, RZ, RZ, 0x2 ;  /* 0x00000002ff1db424 */ /* 0x000fe200078e00ff */
[----:B------:R1:W4:Y:S02]  /*0920*/  @!P1 LDG.E.U16 R25, [R6.64] ;  /* 0x0000000406199981 */ /* 0x000324000c1e1500 */
[----:B------:R-:W-:Y:S01]  /*0930*/  ISETP.GE.AND P0, PT, R23, R10, PT ;  /* 0x0000000a1700720c */ /* 0x000fe20003f06270 */
[----:B------:R-:W-:-:S05]  /*0940*/  @!P3 IMAD.WIDE.U32 R2, R4, R29, c[0x0][0x188] ;  /* 0x000062000402b625 */ /* 0x000fca00078e001d */
[----:B------:R1:W4:Y:S01]  /*0950*/  @!P3 LDG.E.U16 R26, [R2.64] ;  /* 0x00000004021ab981 */ /* 0x000322000c1e1500 */
[----:B------:R-:W-:-:S06]  /*0960*/  PRMT R27, RZ, 0x7610, R27 ;  /* 0x00007610ff1b7816 */ /* 0x000fcc000000001b */
[----:B0-----:R-:W-:Y:S02]  /*0970*/  @!P0 IMAD.IADD R8, R0, 0x1, R23 ;  /* 0x0000000100088824 */ /* 0x001fe400078e0217 */
[----:B------:R-:W-:-:S04]  /*0980*/  @!P0 IMAD.MOV.U32 R9, RZ, RZ, 0x2 ;  /* 0x00000002ff098424 */ /* 0x000fc800078e00ff */
[----:B------:R-:W-:Y:S01]  /*0990*/  @!P0 IMAD.WIDE.U32 R22, R8, R9, c[0x0][0x188] ;  /* 0x0000620008168625 */ /* 0x000fe200078e0009 */
[----:B------:R-:W-:-:S04]  /*09a0*/  PRMT R28, RZ, 0x7610, R28 ;  /* 0x00007610ff1c7816 */ /* 0x000fc8000000001c */
[----:B------:R-:W4:Y:S01]  /*09b0*/  @!P0 LDG.E.U16 R27, [R22.64] ;  /* 0x00000004161b8981 */ /* 0x000f22000c1e1500 */
[----:B------:R-:W-:-:S05]  /*09c0*/  @!P3 IMAD.WIDE.U32 R4, R4, R29, c[0x0][0x180] ;  /* 0x000060000404b625 */ /* 0x000fca00078e001d */
[----:B------:R0:W4:Y:S01]  /*09d0*/  @!P3 LDG.E.U16 R28, [R4.64] ;  /* 0x00000004041cb981 */ /* 0x000122000c1e1500 */
[----:B------:R-:W-:Y:S01]  /*09e0*/  PRMT R29, RZ, 0x7610, R29 ;  /* 0x00007610ff1d7816 */ /* 0x000fe2000000001d */
[----:B------:R-:W-:-:S05]  /*09f0*/  @!P0 IMAD.WIDE.U32 R8, R8, R9, c[0x0][0x180] ;  /* 0x0000600008088625 */ /* 0x000fca00078e0009 */
[----:B------:R0:W4:Y:S01]  /*0a00*/  @!P0 LDG.E.U16 R29, [R8.64] ;  /* 0x00000004081d8981 */ /* 0x000122000c1e1500 */
[C---:B-1----:R-:W-:Y:S02]  /*0a10*/  IADD3 R7, R17.reuse, 0x80, RZ ;  /* 0x0000008011077810 */ /* 0x042fe40007ffe0ff */
[----:B------:R-:W-:Y:S02]  /*0a20*/  IADD3 R3, R17, 0x100, RZ ;  /* 0x0000010011037810 */ /* 0x000fe40007ffe0ff */
[-C--:B------:R-:W-:Y:S02]  /*0a30*/  ISETP.GE.AND P5, PT, R7, R10.reuse, PT ;  /* 0x0000000a0700720c */ /* 0x080fe40003fa6270 */
[----:B------:R-:W-:Y:S02]  /*0a40*/  ISETP.GE.AND P4, PT, R3, R10, PT ;  /* 0x0000000a0300720c */ /* 0x000fe40003f86270 */
[C---:B------:R-:W-:Y:S02]  /*0a50*/  IADD3 R3, R17.reuse, 0x180, RZ ;  /* 0x0000018011037810 */ /* 0x040fe40007ffe0ff */
[----:B0-----:R-:W-:-:S02]  /*0a60*/  IADD3 R5, R17, 0x280, RZ ;  /* 0x0000028011057810 */ /* 0x001fc40007ffe0ff */
[----:B------:R-:W-:-:S04]  /*0a70*/  IADD3 R9, R17, 0x380, RZ ;  /* 0x0000038011097810 */ /* 0x000fc80007ffe0ff */
[----:B------:R-:W-:Y:S01]  /*0a80*/  ISETP.GE.AND P6, PT, R9, R10, PT ;  /* 0x0000000a0900720c */ /* 0x000fe20003fc6270 */
[----:B------:R-:W-:Y:S01]  /*0a90*/  BSSY B0, `(.L_x_807) ;  /* 0x0000073000007945 */ /* 0x000fe20003800000 */
[----:B------:R-:W-:Y:S01]  /*0aa0*/  BSSY B1, `(.L_x_808) ;  /* 0x000006b000017945 */ /* 0x000fe20003800000 */
[----:B--2---:R-:W-:-:S04]  /*0ab0*/  @!P5 PRMT R15, RZ, 0x5410, R15 ;  /* 0x00005410ff0fd816 */ /* 0x004fc8000000000f */
[C---:B------:R-:W-:Y:S02]  /*0ac0*/  @!P5 FSETP.GTU.FTZ.AND P0, PT, R15.reuse, c[0x0][0x168], PT ;  /* 0x00005a000f00da0b */ /* 0x040fe40003f1c000 */
[----:B------:R-:W-:-:S04]  /*0ad0*/  @!P5 FSETP.GE.FTZ.AND P1, PT, R15, c[0x0][0x16c], PT ;  /* 0x00005b000f00da0b */ /* 0x000fc80003f36000 */
[----:B------:R-:W-:Y:S02]  /*0ae0*/  @!P5 PLOP3.LUT P0, PT, P0, P1, PT, 0x20, 0x0 ;  /* 0x000000000000d81c */ /* 0x000fe40000702470 */
[----:B---3--:R-:W-:-:S04]  /*0af0*/  @!P4 PRMT R11, RZ, 0x5410, R11 ;  /* 0x00005410ff0bc816 */ /* 0x008fc8000000000b */
[C---:B------:R-:W-:Y:S02]  /*0b00*/  @!P4 FSETP.GTU.FTZ.AND P1, PT, R11.reuse, c[0x0][0x168], PT ;  /* 0x00005a000b00ca0b */ /* 0x040fe40003f3c000 */
[----:B------:R-:W-:-:S04]  /*0b10*/  @!P4 FSETP.GE.FTZ.AND P3, PT, R11, c[0x0][0x16c], PT ;  /* 0x00005b000b00ca0b */ /* 0x000fc80003f76000 */
[----:B------:R-:W-:Y:S02]  /*0b20*/  @!P4 PLOP3.LUT P1, PT, P1, P3, PT, 0x20, 0x0 ;  /* 0x000000000000c81c */ /* 0x000fe40000f26470 */
[----:B------:R-:W-:Y:S02]  /*0b30*/  ISETP.GE.AND P3, PT, R3, R10, PT ;  /* 0x0000000a0300720c */ /* 0x000fe40003f66270 */
[----:B------:R-:W-:Y:S02]  /*0b40*/  IADD3 R3, R17, 0x200, RZ ;  /* 0x0000020011037810 */ /* 0x000fe40007ffe0ff */
[----:B-----5:R-:W-:-:S04]  /*0b50*/  @!P5 PRMT R12, RZ, 0x5410, R12 ;  /* 0x00005410ff0cd816 */ /* 0x020fc8000000000c */
[----:B------:R-:W-:Y:S02]  /*0b60*/  @!P5 FSEL R4, R12, RZ, P0 ;  /* 0x000000ff0c04d208 */ /* 0x000fe40000000000 */
[----:B------:R-:W-:Y:S02]  /*0b70*/  @!P4 PRMT R13, RZ, 0x5410, R13 ;  /* 0x00005410ff0dc816 */ /* 0x000fe4000000000d */
[----:B------:R-:W-:Y:S02]  /*0b80*/  @!P5 F2FP.BF16.PACK_AB R4, RZ, R4 ;  /* 0x00000004ff04d23e */ /* 0x000fe400000010ff */
[----:B------:R-:W-:Y:S02]  /*0b90*/  @!P3 PRMT R20, RZ, 0x5410, R20 ;  /* 0x00005410ff14b816 */ /* 0x000fe40000000014 */
[----:B------:R-:W-:Y:S02]  /*0ba0*/  @!P4 FSEL R2, R13, RZ, P1 ;  /* 0x000000ff0d02c208 */ /* 0x000fe40000800000 */
[----:B------:R-:W-:-:S02]  /*0bb0*/  ISETP.GE.AND P5, PT, R3, R10, PT ;  /* 0x0000000a0300720c */ /* 0x000fc40003fa6270 */
[C---:B------:R-:W-:Y:S02]  /*0bc0*/  @!P3 FSETP.GTU.FTZ.AND P0, PT, R20.reuse, c[0x0][0x168], PT ;  /* 0x00005a001400ba0b */ /* 0x040fe40003f1c000 */
[----:B------:R-:W-:Y:S02]  /*0bd0*/  @!P3 FSETP.GE.FTZ.AND P1, PT, R20, c[0x0][0x16c], PT ;  /* 0x00005b001400ba0b */ /* 0x000fe40003f36000 */
[----:B------:R-:W-:Y:S02]  /*0be0*/  @!P4 F2FP.BF16.PACK_AB R2, RZ, R2 ;  /* 0x00000002ff02c23e */ /* 0x000fe400000010ff */
[----:B------:R-:W-:Y:S02]  /*0bf0*/  ISETP.GE.AND P4, PT, R5, R10, PT ;  /* 0x0000000a0500720c */ /* 0x000fe40003f86270 */
[----:B------:R-:W-:Y:S02]  /*0c00*/  @!P3 PLOP3.LUT P1, PT, P0, P1, PT, 0x20, 0x0 ;  /* 0x000000000000b81c */ /* 0x000fe40000722470 */
[----:B----4-:R-:W-:-:S02]  /*0c10*/  @!P3 PRMT R18, RZ, 0x5410, R18 ;  /* 0x00005410ff12b816 */ /* 0x010fc40000000012 */
[----:B------:R-:W-:Y:S02]  /*0c20*/  @!P2 PRMT R19, RZ, 0x5410, R19 ;  /* 0x00005410ff13a816 */ /* 0x000fe40000000013 */
[----:B------:R-:W-:Y:S02]  /*0c30*/  @!P3 FSEL R3, R18, RZ, P1 ;  /* 0x000000ff1203b208 */ /* 0x000fe40000800000 */
[C---:B------:R-:W-:Y:S02]  /*0c40*/  @!P2 FSETP.GTU.FTZ.AND P0, PT, R19.reuse, c[0x0][0x168], PT ;  /* 0x00005a001300aa0b */ /* 0x040fe40003f1c000 */
[----:B------:R-:W-:Y:S02]  /*0c50*/  @!P2 FSETP.GE.FTZ.AND P1, PT, R19, c[0x0][0x16c], PT ;  /* 0x00005b001300aa0b */ /* 0x000fe40003f36000 */
[----:B------:R-:W-:Y:S02]  /*0c60*/  @!P5 PRMT R14, RZ, 0x5410, R14 ;  /* 0x00005410ff0ed816 */ /* 0x000fe4000000000e */
[----:B------:R-:W-:-:S02]  /*0c70*/  @!P3 F2FP.BF16.PACK_AB R3, RZ, R3 ;  /* 0x00000003ff03b23e */ /* 0x000fc400000010ff */
[----:B------:R-:W-:Y:S02]  /*0c80*/  @!P2 PLOP3.LUT P0, PT, P0, P1, PT, 0x20, 0x0 ;  /* 0x000000000000a81c */ /* 0x000fe40000702470 */
[----:B------:R-:W-:Y:S02]  /*0c90*/  @!P2 PRMT R16, RZ, 0x5410, R16 ;  /* 0x00005410ff10a816 */ /* 0x000fe40000000010 */
[C---:B------:R-:W-:Y:S02]  /*0ca0*/  @!P5 FSETP.GTU.FTZ.AND P1, PT, R14.reuse, c[0x0][0x168], PT ;  /* 0x00005a000e00da0b */ /* 0x040fe40003f3c000 */
[----:B------:R-:W-:Y:S02]  /*0cb0*/  @!P5 FSETP.GE.FTZ.AND P3, PT, R14, c[0x0][0x16c], PT ;  /* 0x00005b000e00da0b */ /* 0x000fe40003f76000 */
[----:B------:R-:W-:Y:S02]  /*0cc0*/  @!P4 PRMT R21, RZ, 0x5410, R21 ;  /* 0x00005410ff15c816 */ /* 0x000fe40000000015 */
[----:B------:R-:W-:-:S02]  /*0cd0*/  @!P2 FSEL R16, R16, RZ, P0 ;  /* 0x000000ff1010a208 */ /* 0x000fc40000000000 */
[----:B------:R-:W-:Y:S02]  /*0ce0*/  @!P5 PLOP3.LUT P0, PT, P1, P3, PT, 0x20, 0x0 ;  /* 0x000000000000d81c */ /* 0x000fe40000f06470 */
[C---:B------:R-:W-:Y:S02]  /*0cf0*/  @!P4 FSETP.GTU.FTZ.AND P1, PT, R21.reuse, c[0x0][0x168], PT ;  /* 0x00005a001500ca0b */ /* 0x040fe40003f3c000 */
[----:B------:R-:W-:Y:S02]  /*0d00*/  @!P4 FSETP.GE.FTZ.AND P3, PT, R21, c[0x0][0x16c], PT ;  /* 0x00005b001500ca0b */ /* 0x000fe40003f76000 */
[----:B------:R-:W-:Y:S02]  /*0d10*/  IADD3 R5, R17, 0x300, RZ ;  /* 0x0000030011057810 */ /* 0x000fe40007ffe0ff */
[----:B------:R-:W-:Y:S02]  /*0d20*/  @!P4 PLOP3.LUT P1, PT, P1, P3, PT, 0x20, 0x0 ;  /* 0x000000000000c81c */ /* 0x000fe40000f26470 */
[----:B------:R-:W-:-:S02]  /*0d30*/  ISETP.GE.AND P3, PT, R5, R10, PT ;  /* 0x0000000a0500720c */ /* 0x000fc40003f66270 */
[----:B------:R-:W-:Y:S02]  /*0d40*/  @!P5 PRMT R5, RZ, 0x5410, R24 ;  /* 0x00005410ff05d816 */ /* 0x000fe40000000018 */
[----:B------:R-:W-:Y:S02]  /*0d50*/  @!P4 PRMT R6, RZ, 0x5410, R25 ;  /* 0x00005410ff06c816 */ /* 0x000fe40000000019 */
[----:B------:R-:W-:Y:S02]  /*0d60*/  @!P5 FSEL R5, R5, RZ, P0 ;  /* 0x000000ff0505d208 */ /* 0x000fe40000000000 */
[----:B------:R-:W-:-:S05]  /*0d70*/  @!P4 FSEL R6, R6, RZ, P1 ;  /* 0x000000ff0606c208 */ /* 0x000fca0000800000 */
[----:B------:R-:W-:-:S04]  /*0d80*/  @!P3 PRMT R26, RZ, 0x5410, R26 ;  /* 0x00005410ff1ab816 */ /* 0x000fc8000000001a */
[C---:B------:R-:W-:Y:S02]  /*0d90*/  @!P3 FSETP.GTU.FTZ.AND P0, PT, R26.reuse, c[0x0][0x168], PT ;  /* 0x00005a001a00ba0b */ /* 0x040fe40003f1c000 */
[----:B------:R-:W-:-:S04]  /*0da0*/  @!P3 FSETP.GE.FTZ.AND P1, PT, R26, c[0x0][0x16c], PT ;  /* 0x00005b001a00ba0b */ /* 0x000fc80003f36000 */
[----:B------:R-:W-:Y:S01]  /*0db0*/  @!P3 PLOP3.LUT P0, PT, P0, P1, PT, 0x20, 0x0 ;  /* 0x000000000000b81c */ /* 0x000fe20000702470 */
[----:B------:R-:W-:Y:S01]  /*0dc0*/  @!P2 IMAD.IADD R12, R0, 0x1, R17 ;  /* 0x00000001000ca824 */ /* 0x000fe200078e0211 */
[----:B------:R-:W-:Y:S01]  /*0dd0*/  @!P6 PRMT R27, RZ, 0x5410, R27 ;  /* 0x00005410ff1be816 */ /* 0x000fe2000000001b */
[----:B------:R-:W-:Y:S01]  /*0de0*/  @!P2 IMAD.MOV.U32 R13, RZ, RZ, 0x2 ;  /* 0x00000002ff0da424 */ /* 0x000fe200078e00ff */
[----:B------:R-:W-:Y:S02]  /*0df0*/  @!P2 F2FP.BF16.PACK_AB R16, RZ, R16 ;  /* 0x00000010ff10a23e */ /* 0x000fe400000010ff */
[----:B------:R-:W-:Y:S01]  /*0e00*/  @!P6 FSETP.GE.FTZ.AND P1, PT, R27, c[0x0][0x16c], PT ;  /* 0x00005b001b00ea0b */ /* 0x000fe20003f36000 */
[----:B------:R-:W-:-:S06]  /*0e10*/  @!P2 IMAD.WIDE.U32 R12, R12, R13, c[0x0][0x178] ;  /* 0x00005e000c0ca625 */ /* 0x000fcc00078e000d */
[----:B------:R-:W-:Y:S02]  /*0e20*/  P2R R8, PR, RZ, 0x1 ;  /* 0x00000001ff087803 */ /* 0x000fe40000000000 */
[----:B------:R-:W-:Y:S01]  /*0e30*/  @!P6 FSETP.GTU.FTZ.AND P0, PT, R27, c[0x0][0x168], PT ;  /* 0x00005a001b00ea0b */ /* 0x000fe20003f1c000 */
[----:B------:R0:W-:Y:S01]  /*0e40*/  @!P2 STG.E.U16 [R12.64], R16 ;  /* 0x000000100c00a986 */ /* 0x0001e2000c101504 */
[----:B------:R-:W-:Y:S01]  /*0e50*/  @!P2 IMAD.MOV.U32 R17, RZ, RZ, R7 ;  /* 0x000000ffff11a224 */ /* 0x000fe200078e0007 */
[----:B------:R-:W-:Y:S02]  /*0e60*/  @!P3 PRMT R28, RZ, 0x5410, R28 ;  /* 0x00005410ff1cb816 */ /* 0x000fe4000000001c */
[----:B------:R-:W-:Y:S02]  /*0e70*/  @!P6 PLOP3.LUT P0, PT, P0, P1, PT, 0x20, 0x0 ;  /* 0x000000000000e81c */ /* 0x000fe40000702470 */
[----:B------:R-:W-:-:S04]  /*0e80*/  ISETP.NE.AND P1, PT, R8, RZ, PT ;  /* 0x000000ff0800720c */ /* 0x000fc80003f25270 */
[----:B------:R-:W-:Y:S02]  /*0e90*/  @!P3 FSEL R28, R28, RZ, P1 ;  /* 0x000000ff1c1cb208 */ /* 0x000fe40000800000 */
[----:B------:R-:W-:Y:S02]  /*0ea0*/  ISETP.GE.AND P1, PT, R17, R10, PT ;  /* 0x0000000a1100720c */ /* 0x000fe40003f26270 */
[----:B------:R-:W-:-:S04]  /*0eb0*/  @!P6 PRMT R29, RZ, 0x5410, R29 ;  /* 0x00005410ff1de816 */ /* 0x000fc8000000001d */
[----:B------:R-:W-:Y:S02]  /*0ec0*/  @!P6 FSEL R29, R29, RZ, P0 ;  /* 0x000000ff1d1de208 */ /* 0x000fe40000000000 */
[----:B------:R-:W-:Y:S02]  /*0ed0*/  @!P5 F2FP.BF16.PACK_AB R8, RZ, R5 ;  /* 0x00000005ff08d23e */ /* 0x000fe400000010ff */
[----:B------:R-:W-:Y:S02]  /*0ee0*/  @!P4 F2FP.BF16.PACK_AB R7, RZ, R6 ;  /* 0x00000006ff07c23e */ /* 0x000fe400000010ff */
[----:B------:R-:W-:Y:S02]  /*0ef0*/  @!P3 F2FP.BF16.PACK_AB R6, RZ, R28 ;  /* 0x0000001cff06b23e */ /* 0x000fe400000010ff */
[----:B------:R-:W-:Y:S01]  /*0f00*/  @!P6 F2FP.BF16.PACK_AB R5, RZ, R29 ;  /* 0x0000001dff05e23e */ /* 0x000fe200000010ff */
[----:B------:R-:W-:Y:S05]  /*0f10*/  @P1 BRA `(.L_x_809) ;  /* 0x000000c000001947 */ /* 0x000fea0003800000 */
[----:B0-----:R-:W-:Y:S01]  /*0f20*/  IMAD.IADD R12, R0, 0x1, R17 ;  /* 0x00000001000c7824 */ /* 0x001fe200078e0211 */
[----:B------:R-:W-:Y:S01]  /*0f30*/  IADD3 R17, R17, 0x80, RZ ;  /* 0x0000008011117810 */ /* 0x000fe20007ffe0ff */
[----:B------:R-:W-:-:S03]  /*0f40*/  IMAD.MOV.U32 R13, RZ, RZ, 0x2 ;  /* 0x00000002ff0d7424 */ /* 0x000fc600078e00ff */
[----:B------:R-:W-:Y:S01]  /*0f50*/  ISETP.GE.AND P0, PT, R17, R10, PT ;  /* 0x0000000a1100720c */ /* 0x000fe20003f06270 */
[----:B------:R-:W-:-:S05]  /*0f60*/  IMAD.WIDE.U32 R12, R12, R13, c[0x0][0x178] ;  /* 0x00005e000c0c7625 */ /* 0x000fca00078e000d */
[----:B------:R0:W-:Y:S07]  /*0f70*/  STG.E.U16 [R12.64], R4 ;  /* 0x000000040c007986 */ /* 0x0001ee000c101504 */
[----:B------:R-:W-:Y:S05]  /*0f80*/  @P0 BRA `(.L_x_810) ;  /* 0x000000d000000947 */ /* 0x000fea0003800000 */
[----:B0-----:R-:W-:Y:S01]  /*0f90*/  IMAD.IADD R12, R0, 0x1, R17 ;  /* 0x00000001000c7824 */ /* 0x001fe200078e0211 */
[----:B------:R-:W-:Y:S01]  /*0fa0*/  IADD3 R17, R17, 0x80, RZ ;  /* 0x0000008011117810 */ /* 0x000fe20007ffe0ff */
[----:B------:R-:W-:-:S04]  /*0fb0*/  IMAD.MOV.U32 R13, RZ, RZ, 0x2 ;  /* 0x00000002ff0d7424 */ /* 0x000fc800078e00ff */
[----:B------:R-:W-:-:S05]  /*0fc0*/  IMAD.WIDE.U32 R12, R12, R13, c[0x0][0x178] ;  /* 0x00005e000c0c7625 */ /* 0x000fca00078e000d */
[----:B------:R0:W-:Y:S02]  /*0fd0*/  STG.E.U16 [R12.64], R2 ;  /* 0x000000020c007986 */ /* 0x0001e4000c101504 */
.L_x_809:
[----:B0-----:R-:W-:-:S13]  /*0fe0*/  ISETP.GE.AND P0, PT, R17, R10, PT ;  /* 0x0000000a1100720c */ /* 0x001fda0003f06270 */
[----:B------:R-:W-:Y:S05]  /*0ff0*/  @P0 BRA `(.L_x_811) ;  /* 0x000000d000000947 */ /* 0x000fea0003800000 */
[----:B------:R-:W-:Y:S01]  /*1000*/  IMAD.IADD R2, R0, 0x1, R17 ;  /* 0x0000000100027824 */ /* 0x000fe200078e0211 */
[----:B------:R-:W-:Y:S01]  /*1010*/  PRMT R4, R3, 0x7610, R4 ;  /* 0x0000761003047816 */ /* 0x000fe20000000004 */
[----:B------:R-:W-:Y:S01]  /*1020*/  IMAD.MOV.U32 R9, RZ, RZ, 0x2 ;  /* 0x00000002ff097424 */ /* 0x000fe200078e00ff */
[----:B------:R-:W-:-:S03]  /*1030*/  IADD3 R17, R17, 0x80, RZ ;  /* 0x0000008011117810 */ /* 0x000fc60007ffe0ff */
[----:B------:R-:W-:-:S05]  /*1040*/  IMAD.WIDE.U32 R2, R2, R9, c[0x0][0x178] ;  /* 0x00005e0002027625 */ /* 0x000fca00078e0009 */
[----:B------:R0:W-:Y:S02]  /*1050*/  STG.E.U16 [R2.64], R4 ;  /* 0x0000000402007986 */ /* 0x0001e4000c101504 */
.L_x_810:
[----:B------:R-:W-:-:S13]  /*1060*/  ISETP.GE.AND P0, PT, R17, R10, PT ;  /* 0x0000000a1100720c */ /* 0x000fda0003f06270 */
[----:B------:R-:W-:Y:S05]  /*1070*/  @P0 BRA `(.L_x_812) ;  /* 0x000000d000000947 */ /* 0x000fea0003800000 */
[----:B0-----:R-:W-:Y:S01]  /*1080*/  IMAD.IADD R2, R0, 0x1, R17 ;  /* 0x0000000100027824 */ /* 0x001fe200078e0211 */
[----:B------:R-:W-:Y:S01]  /*1090*/  IADD3 R17, R17, 0x80, RZ ;  /* 0x0000008011117810 */ /* 0x000fe20007ffe0ff */
[----:B------:R-:W-:-:S04]  /*10a0*/  IMAD.MOV.U32 R3, RZ, RZ, 0x2 ;  /* 0x00000002ff037424 */ /* 0x000fc800078e00ff */
[----:B------:R-:W-:-:S05]  /*10b0*/  IMAD.WIDE.U32 R2, R2, R3, c[0x0][0x178] ;  /* 0x00005e0002027625 */ /* 0x000fca00078e0003 */
[----:B------:R0:W-:Y:S02]  /*10c0*/  STG.E.U16 [R2.64], R8 ;  /* 0x0000000802007986 */ /* 0x0001e4000c101504 */
.L_x_811:
[----:B------:R-:W-:-:S13]  /*10d0*/  ISETP.GE.AND P0, PT, R17, R10, PT ;  /* 0x0000000a1100720c */ /* 0x000fda0003f06270 */
[----:B------:R-:W-:Y:S01]  /*10e0*/  @P0 BREAK B1 ;  /* 0x0000000000010942 */ /* 0x000fe20003800000 */
[----:B------:R-:W-:Y:S05]  /*10f0*/  @P0 BRA `(.L_x_813) ;  /* 0x000000c000000947 */ /* 0x000fea0003800000 */
[----:B0-----:R-:W-:Y:S01]  /*1100*/  IMAD.IADD R2, R0, 0x1, R17 ;  /* 0x0000000100027824 */ /* 0x001fe200078e0211 */
[----:B------:R-:W-:Y:S01]  /*1110*/  IADD3 R17, R17, 0x80, RZ ;  /* 0x0000008011117810 */ /* 0x000fe20007ffe0ff */
[----:B------:R-:W-:-:S04]  /*1120*/  IMAD.MOV.U32 R3, RZ, RZ, 0x2 ;  /* 0x00000002ff037424 */ /* 0x000fc800078e00ff */
[----:B------:R-:W-:-:S05]  /*1130*/  IMAD.WIDE.U32 R2, R2, R3, c[0x0][0x178] ;  /* 0x00005e0002027625 */ /* 0x000fca00078e0003 */
[----:B------:R0:W-:Y:S02]  /*1140*/  STG.E.U16 [R2.64], R7 ;  /* 0x0000000702007986 */ /* 0x0001e4000c101504 */
.L_x_812:
[----:B------:R-:W-:Y:S05]  /*1150*/  BSYNC B1 ;  /* 0x0000000000017941 */ /* 0x000fea0003800000 */
.L_x_808:
[----:B------:R-:W-:-:S13]  /*1160*/  ISETP.GE.AND P0, PT, R17, R10, PT ;  /* 0x0000000a1100720c */ /* 0x000fda0003f06270 */
[----:B0-----:R-:W-:Y:S01]  /*1170*/  @!P0 IMAD.IADD R2, R0, 0x1, R17 ;  /* 0x0000000100028824 */ /* 0x001fe200078e0211 */
[----:B------:R-:W-:Y:S01]  /*1180*/  @!P0 IADD3 R17, R17, 0x80, RZ ;  /* 0x0000008011118810 */ /* 0x000fe20007ffe0ff */
[----:B------:R-:W-:-:S04]  /*1190*/  @!P0 IMAD.MOV.U32 R3, RZ, RZ, 0x2 ;  /* 0x00000002ff038424 */ /* 0x000fc800078e00ff */
[----:B------:R-:W-:-:S05]  /*11a0*/  @!P0 IMAD.WIDE.U32 R2, R2, R3, c[0x0][0x178] ;  /* 0x00005e0002028625 */ /* 0x000fca00078e0003 */
[----:B------:R0:W-:Y:S02]  /*11b0*/  @!P0 STG.E.U16 [R2.64], R6 ;  /* 0x0000000602008986 */ /* 0x0001e4000c101504 */
.L_x_813:
[----:B------:R-:W-:Y:S05]  /*11c0*/  BSYNC B0 ;  /* 0x0000000000007941 */ /* 0x000fea0003800000 */
.L_x_807:
[----:B------:R-:W-:Y:S01]  /*11d0*/  WARPSYNC 0xffffffff ;  /* 0xffffffff00007948 */ /* 0x000fe20003800000 */
[----:B------:R-:W-:-:S13]  /*11e0*/  ISETP.GE.AND P0, PT, R17, R10, PT ;  /* 0x0000000a1100720c */ /* 0x000fda0003f06270 */
[----:B------:R-:W-:Y:S05]  /*11f0*/  @P0 EXIT ;  /* 0x000000000000094d */ /* 0x000fea0003800000 */
[----:B0-----:R-:W-:Y:S02]  /*1200*/  IMAD.IADD R2, R0, 0x1, R17 ;  /* 0x0000000100027824 */ /* 0x001fe400078e0211 */
[----:B------:R-:W-:-:S04]  /*1210*/  IMAD.MOV.U32 R3, RZ, RZ, 0x2 ;  /* 0x00000002ff037424 */ /* 0x000fc800078e00ff */
[----:B------:R-:W-:-:S05]  /*1220*/  IMAD.WIDE.U32 R2, R2, R3, c[0x0][0x178] ;  /* 0x00005e0002027625 */ /* 0x000fca00078e0003 */
[----:B------:R-:W-:Y:S01]  /*1230*/  STG.E.U16 [R2.64], R5 ;  /* 0x0000000502007986 */ /* 0x000fe2000c101504 */
[----:B------:R-:W-:Y:S05]  /*1240*/  EXIT ;  /* 0x000000000000794d */ /* 0x000fea0003800000 */
.L_x_814:
        /* <DEDUP_REMOVED lines=11> */
.L_x_3215:


//--------------------- .text._ZN2at6native29vectorized_elementwise_kernelILi4EZZZNS0_65_GLOBAL__N__eb3311e5_27_ActivationHardtanhKernel_cu_9e10b42f_292624hardtanh_backward_kernelERNS_14TensorIteratorERKN3c106ScalarES8_ENKUlvE_clEvENKUlvE2_clEvEUlNS5_8BFloat16ESB_E_St5arrayIPcLm3EEEEviT0_T1_ --------------------------
	.section	.text._ZN2at6native29vectorized_elementwise_kernelILi4EZZZNS0_65_GLOBAL__N__eb3311e5_27_ActivationHardtanhKernel_cu_9e10b42f_292624hardtanh_backward_kernelERNS_14TensorIteratorERKN3c106ScalarES8_ENKUlvE_clEvENKUlvE2_clEvEUlNS5_8BFloat16ESB_E_St5arrayIPcLm3EEEEviT0_T1_,"ax",@progbits
	.sectioninfo	@"SHI_REGISTERS=32"
	.align	128
        .global         _ZN2at6native29vectorized_elementwise_kernelILi4EZZZNS0_65_GLOBAL__N__eb3311e5_27_ActivationHardtanhKernel_cu_9e10b42f_292624hardtanh_backward_kernelERNS_14TensorIteratorERKN3c106ScalarES8_ENKUlvE_clEvENKUlvE2_clEvEUlNS5_8BFloat16ESB_E_St5arrayIPcLm3EEEEviT0_T1_
        .type           _ZN2at6native29vectorized_elementwise_kernelILi4EZZZNS0_65_GLOBAL__N__eb3311e5_27_ActivationHardtanhKernel_cu_9e10b42f_292624hardtanh_backward_kernelERNS_14TensorIteratorERKN3c106ScalarES8_ENKUlvE_clEvENKUlvE2_clEvEUlNS5_8BFloat16ESB_E_St5arrayIPcLm3EEEEviT0_T1_,@function
        .size           _ZN2at6native29vectorized_elementwise_kernelILi4EZZZNS0_65_GLOBAL__N__eb3311e5_27_ActivationHardtanhKernel_cu_9e10b42f_292624hardtanh_backward_kernelERNS_14TensorIteratorERKN3c106ScalarES8_ENKUlvE_clEvENKUlvE2_clEvEUlNS5_8BFloat16ESB_E_St5arrayIPcLm3EEEEviT0_T1_,(.L_x_3216 - _ZN2at6native29vectorized_elementwise_kernelILi4EZZZNS0_65_GLOBAL__N__eb3311e5_27_ActivationHardtanhKernel_cu_9e10b42f_292624hardtanh_backward_kernelERNS_14TensorIteratorERKN3c106ScalarES8_ENKUlvE_clEvENKUlvE2_clEvEUlNS5_8BFloat16ESB_E_St5arrayIPcLm3EEEEviT0_T1_)
        .other          _ZN2at6native29vectorized_elementwise_kernelILi4EZZZNS0_65_GLOBAL__N__eb3311e5_27_ActivationHardtanhKernel_cu_9e10b42f_292624hardtanh_backward_kernelERNS_14TensorIteratorERKN3c106ScalarES8_ENKUlvE_clEvENKUlvE2_clEvEUlNS5_8BFloat16ESB_E_St5arrayIPcLm3EEEEviT0_T1_,@"STO_CUDA_ENTRY STV_DEFAULT"
_ZN2at6native29vectorized_elementwise_kernelILi4EZZZNS0_65_GLOBAL__N__eb3311e5_27_ActivationHardtanhKernel_cu_9e10b42f_292624hardtanh_backward_kernelERNS_14TensorIteratorERKN3c106ScalarES8_ENKUlvE_clEvENKUlvE2_clEvEUlNS5_8BFloat16ESB_E_St5arrayIPcLm3EEEEviT0_T1_:
.text._ZN2at6native29vectorized_elementwise_kernelILi4EZZZNS0_65_GLOBAL__N__eb3311e5_27_ActivationHardtanhKernel_cu_9e10b42f_292624hardtanh_backward_kernelERNS_14TensorIteratorERKN3c106ScalarES8_ENKUlvE_clEvENKUlvE2_clEvEUlNS5_8BFloat16ESB_E_St5arrayIPcLm3EEEEviT0_T1_:
        /* <DEDUP_REMOVED lines=10> */
[----:B0-----:R-:W-:-:S04]  /*00a0*/  IMAD.WIDE.U32 R14, R17, 0x8, R2 ;  /* 0x00000008110e7825 */ /* 0x001fc800078e0002 */
[----:B------:R-:W-:Y:S01]  /*00b0*/  IMAD.WIDE R2, R0, R7, c[0x0][0x180] ;  /* 0x0000600000027625 */ /* 0x000fe200078e0207 */
[----:B------:R-:W2:Y:S04]  /*00c0*/  LDG.E.64 R10, [R14.64] ;  /* 0x000000040e0a7981 */ /* 0x000ea8000c1e1b00 */
[----:B------:R-:W3:Y:S01]  /*00d0*/  LDG.E.64 R8, [R14.64+0x400] ;  /* 0x000400040e087981 */ /* 0x000ee2000c1e1b00 */
[----:B------:R-:W-:-:S05]  /*00e0*/  IMAD.WIDE.U32 R12, R17, 0x8, R2 ;  /* 0x00000008110c7825 */ /* 0x000fca00078e0002 */
[----:B------:R-:W4:Y:S04]  /*00f0*/  LDG.E.64 R4, [R12.64] ;  /* 0x000000040c047981 */ /* 0x000f28000c1e1b00 */
[----:B------:R-:W5:Y:S01]  /*0100*/  LDG.E.64 R2, [R12.64+0x400] ;  /* 0x000400040c027981 */ /* 0x000f62000c1e1b00 */
[----:B------:R-:W-:-:S06]  /*0110*/  IMAD.WIDE.U32 R6, R0, R7, c[0x0][0x178] ;  /* 0x00005e0000067625 */ /* 0x000fcc00078e0007 */
[----:B------:R-:W-:Y:S01]  /*0120*/  IMAD.WIDE R6, R17, 0x8, R6 ;  /* 0x0000000811067825 */ /* 0x000fe200078e0206 */
[--C-:B--2---:R-:W-:Y:S02]  /*0130*/  PRMT R0, RZ, 0x5410, R10.reuse ;  /* 0x00005410ff007816 */ /* 0x104fe4000000000a */
[----:B------:R-:W-:Y:S02]  /*0140*/  PRMT R10, RZ, 0x7610, R10 ;  /* 0x00007610ff0a7816 */ /* 0x000fe4000000000a */
[C---:B------:R-:W-:Y:S02]  /*0150*/  FSETP.GTU.FTZ.AND P3, PT, R0.reuse, c[0x0][0x168], PT ;  /* 0x00005a0000007a0b */ /* 0x040fe40003f7c000 */
[----:B------:R-:W-:Y:S02]  /*0160*/  FSETP.GE.FTZ.AND P1, PT, R0, c[0x0][0x16c], PT ;  /* 0x00005b0000007a0b */ /* 0x000fe40003f36000 */
[----:B------:R-:W-:Y:S02]  /*0170*/  PRMT R0, RZ, 0x5410, R11 ;  /* 0x00005410ff007816 */ /* 0x000fe4000000000b */
[----:B------:R-:W-:-:S02]  /*0180*/  FSETP.GTU.FTZ.AND P4, PT, R10, c[0x0][0x168], PT ;  /* 0x00005a000a007a0b */ /* 0x000fc40003f9c000 */
[----:B------:R-:W-:Y:S02]  /*0190*/  FSETP.GE.FTZ.AND P2, PT, R10, c[0x0][0x16c], PT ;  /* 0x00005b000a007a0b */ /* 0x000fe40003f56000 */
[C---:B------:R-:W-:Y:S02]  /*01a0*/  FSETP.GTU.FTZ.AND P6, PT, R0.reuse, c[0x0][0x168], PT ;  /* 0x00005a0000007a0b */ /* 0x040fe40003fdc000 */
[----:B------:R-:W-:Y:S02]  /*01b0*/  FSETP.GE.FTZ.AND P5, PT, R0, c[0x0][0x16c], PT ;  /* 0x00005b0000007a0b */ /* 0x000fe40003fb6000 */
[----:B------:R-:W-:Y:S02]  /*01c0*/  PRMT R11, RZ, 0x7610, R11 ;  /* 0x00007610ff0b7816 */ /* 0x000fe4000000000b */
[----:B------:R-:W-:Y:S02]  /*01d0*/  PLOP3.LUT P3, PT, P3, P1, PT, 0x20, 0x0 ;  /* 0x000000000000781c */ /* 0x000fe40001f62470 */
[----:B----4-:R-:W-:-:S02]  /*01e0*/  PRMT R0, RZ, 0x5410, R4 ;  /* 0x00005410ff007816 */ /* 0x010fc40000000004 */
[----:B---3--:R-:W-:Y:S02]  /*01f0*/  PRMT R10, RZ, 0x5410, R8 ;  /* 0x00005410ff0a7816 */ /* 0x008fe40000000008 */
[----:B------:R-:W-:Y:S02]  /*0200*/  PLOP3.LUT P4, PT, P4, P2, PT, 0x20, 0x0 ;  /* 0x000000000000781c */ /* 0x000fe40002784470 */
[----:B------:R-:W-:Y:S02]  /*0210*/  PRMT R4, RZ, 0x7610, R4 ;  /* 0x00007610ff047816 */ /* 0x000fe40000000004 */
[C---:B------:R-:W-:Y:S02]  /*0220*/  FSETP.GTU.FTZ.AND P0, PT, R11.reuse, c[0x0][0x168], PT ;  /* 0x00005a000b007a0b */ /* 0x040fe40003f1c000 */
[----:B------:R-:W-:Y:S02]  /*0230*/  FSETP.GE.FTZ.AND P1, PT, R11, c[0x0][0x16c], PT ;  /* 0x00005b000b007a0b */ /* 0x000fe40003f36000 */
[----:B------:R-:W-:-:S02]  /*0240*/  FSEL R0, R0, RZ, P3 ;  /* 0x000000ff00007208 */ /* 0x000fc40001800000 */
[C---:B------:R-:W-:Y:S02]  /*0250*/  FSETP.GTU.FTZ.AND P2, PT, R10.reuse, c[0x0][0x168], PT ;  /* 0x00005a000a007a0b */ /* 0x040fe40003f5c000 */
[----:B------:R-:W-:Y:S02]  /*0260*/  FSETP.GE.FTZ.AND P3, PT, R10, c[0x0][0x16c], PT ;  /* 0x00005b000a007a0b */ /* 0x000fe40003f76000 */
[----:B------:R-:W-:Y:S02]  /*0270*/  FSEL R11, R4, RZ, P4 ;  /* 0x000000ff040b7208 */ /* 0x000fe40002000000 */
[----:B------:R-:W-:Y:S02]  /*0280*/  PRMT R8, RZ, 0x7610, R8 ;  /* 0x00007610ff087816 */ /* 0x000fe40000000008 */
[----:B------:R-:W-:Y:S02]  /*0290*/  PRMT R4, RZ, 0x5410, R9 ;  /* 0x00005410ff047816 */ /* 0x000fe40000000009 */
[----:B------:R-:W-:-:S02]  /*02a0*/  PLOP3.LUT P5, PT, P6, P5, PT, 0x20, 0x0 ;  /* 0x000000000000781c */ /* 0x000fc400037aa470 */
[----:B------:R-:W-:Y:S02]  /*02b0*/  PLOP3.LUT P1, PT, P0, P1, PT, 0x20, 0x0 ;  /* 0x000000000000781c */ /* 0x000fe40000722470 */
[----:B------:R-:W-:Y:S02]  /*02c0*/  PLOP3.LUT P3, PT, P2, P3, PT, 0x20, 0x0 ;  /* 0x000000000000781c */ /* 0x000fe40001766470 */
[C---:B------:R-:W-:Y:S02]  /*02d0*/  FSETP.GTU.FTZ.AND P4, PT, R8.reuse, c[0x0][0x168], PT ;  /* 0x00005a0008007a0b */ /* 0x040fe40003f9c000 */
[----:B------:R-:W-:Y:S02]  /*02e0*/  FSETP.GE.FTZ.AND P6, PT, R8, c[0x0][0x16c], PT ;  /* 0x00005b0008007a0b */ /* 0x000fe40003fd6000 */
[C---:B------:R-:W-:Y:S02]  /*02f0*/  FSETP.GTU.FTZ.AND P0, PT, R4.reuse, c[0x0][0x168], PT ;  /* 0x00005a0004007a0b */ /* 0x040fe40003f1c000 */
[----:B------:R-:W-:-:S02]  /*0300*/  FSETP.GE.FTZ.AND P2, PT, R4, c[0x0][0x16c], PT ;  /* 0x00005b0004007a0b */ /* 0x000fc40003f56000 */
[----:B------:R-:W-:Y:S02]  /*0310*/  PRMT R9, RZ, 0x7610, R9 ;  /* 0x00007610ff097816 */ /* 0x000fe40000000009 */
[----:B------:R-:W-:Y:S02]  /*0320*/  PLOP3.LUT P4, PT, P4, P6, PT, 0x20, 0x0 ;  /* 0x000000000000781c */ /* 0x000fe4000278c470 */
[----:B------:R-:W-:Y:S02]  /*0330*/  PLOP3.LUT P0, PT, P0, P2, PT, 0x20, 0x0 ;  /* 0x000000000000781c */ /* 0x000fe40000704470 */
[C---:B------:R-:W-:Y:S02]  /*0340*/  FSETP.GTU.FTZ.AND P6, PT, R9.reuse, c[0x0][0x168], PT ;  /* 0x00005a0009007a0b */ /* 0x040fe40003fdc000 */
[----:B------:R-:W-:Y:S02]  /*0350*/  FSETP.GE.FTZ.AND P2, PT, R9, c[0x0][0x16c], PT ;  /* 0x00005b0009007a0b */ /* 0x000fe40003f56000 */
[----:B------:R-:W-:-:S02]  /*0360*/  PRMT R4, RZ, 0x5410, R5 ;  /* 0x00005410ff047816 */ /* 0x000fc40000000005 */
[--C-:B-----5:R-:W-:Y:S02]  /*0370*/  PRMT R8, RZ, 0x5410, R2.reuse ;  /* 0x00005410ff087816 */ /* 0x120fe40000000002 */
[----:B------:R-:W-:Y:S02]  /*0380*/  PRMT R5, RZ, 0x7610, R5 ;  /* 0x00007610ff057816 */ /* 0x000fe40000000005 */
[----:B------:R-:W-:Y:S02]  /*0390*/  PRMT R2, RZ, 0x7610, R2 ;  /* 0x00007610ff027816 */ /* 0x000fe40000000002 */
[--C-:B------:R-:W-:Y:S02]  /*03a0*/  PRMT R9, RZ, 0x5410, R3.reuse ;  /* 0x00005410ff097816 */ /* 0x100fe40000000003 */
[----:B------:R-:W-:Y:S02]  /*03b0*/  PRMT R10, RZ, 0x7610, R3 ;  /* 0x00007610ff0a7816 */ /* 0x000fe40000000003 */
[----:B------:R-:W-:-:S02]  /*03c0*/  PLOP3.LUT P6, PT, P6, P2, PT, 0x20, 0x0 ;  /* 0x000000000000781c */ /* 0x000fc400037c4470 */
[----:B------:R-:W-:Y:S02]  /*03d0*/  FSEL R4, R4, RZ, P5 ;  /* 0x000000ff04047208 */ /* 0x000fe40002800000 */
[----:B------:R-:W-:Y:S02]  /*03e0*/  FSEL R5, R5, RZ, P1 ;  /* 0x000000ff05057208 */ /* 0x000fe40000800000 */
[----:B------:R-:W-:Y:S02]  /*03f0*/  FSEL R8, R8, RZ, P3 ;  /* 0x000000ff08087208 */ /* 0x000fe40001800000 */
[----:B------:R-:W-:Y:S02]  /*0400*/  FSEL R3, R2, RZ, P4 ;  /* 0x000000ff02037208 */ /* 0x000fe40002000000 */
[----:B------:R-:W-:Y:S02]  /*0410*/  FSEL R9, R9, RZ, P0 ;  /* 0x000000ff09097208 */ /* 0x000fe40000000000 */
[----:B------:R-:W-:-:S02]  /*0420*/  FSEL R10, R10, RZ, P6 ;  /* 0x000000ff0a0a7208 */ /* 0x000fc40003000000 */
[----:B------:R-:W-:Y:S02]  /*0430*/  F2FP.BF16.PACK_AB R12, R11, R0 ;  /* 0x000000000b0c723e */ /* 0x000fe400000010ff */
[----:B------:R-:W-:Y:S02]  /*0440*/  F2FP.BF16.PACK_AB R13, R5, R4 ;  /* 0x00000004050d723e */ /* 0x000fe400000010ff */
[----:B------:R-:W-:Y:S02]  /*0450*/  F2FP.BF16.PACK_AB R8, R3, R8 ;  /* 0x000000080308723e */ /* 0x000fe400000010ff */
[----:B------:R-:W-:Y:S01]  /*0460*/  F2FP.BF16.PACK_AB R9, R10, R9 ;  /* 0x000000090a09723e */ /* 0x000fe200000010ff */
[----:B------:R-:W-:Y:S04]  /*0470*/  STG.E.64 [R6.64], R12 ;  /* 0x0000000c06007986 */ /* 0x000fe8000c101b04 */
[----:B------:R-:W-:Y:S01]  /*0480*/  STG.E.64 [R6.64+0x400], R8 ;  /* 0x0004000806007986 */ /* 0x000fe2000c101b04 */
[----:B------:R-:W-:Y:S05]  /*0490*/  EXIT ;  /* 0x000000000000794d */ /* 0x000fea0003800000 */
.L_x_815:
        /* <DEDUP_REMOVED lines=174> */
.L_x_818:
        /* <DEDUP_REMOVED lines=8> */
.L_x_819:
[----:B------:R-:W-:-:S13]  /*1000*/  ISETP.GE.AND P0, PT, R17, R10, PT ;  /* 0x0000000a1100720c */ /* 0x000fda0003f06270 */
[----:B------:R-:W-:Y:S05]  /*1010*/  @P0 BRA `(.L_x_821) ;  /* 0x000000d000000947 */ /* 0x000fea0003800000 */
[----:B0-----:R-:W-:Y:S01]  /*1020*/  IMAD.IADD R2, R0, 0x1, R17 ;  /* 0x0000000100027824 */ /* 0x001fe200078e0211 */
[----:B------:R-:W-:Y:S01]  /*1030*/  IADD3 R17, R17, 0x80, RZ ;  /* 0x0000008011117810 */ /* 0x000fe20007ffe0ff */
[----:B------:R-:W-:-:S04]  /*1040*/  IMAD.MOV.U32 R3, RZ, RZ, 0x2 ;  /* 0x00000002ff037424 */ /* 0x000fc800078e00ff */
[----:B------:R-:W-:-:S05]  /*1050*/  IMAD.WIDE.U32 R2, R2, R3, c[0x0][0x178] ;  /* 0x00005e0002027625 */ /* 0x000fca00078e0003 */
[----:B------:R0:W-:Y:S02]  /*1060*/  STG.E.U16 [R2.64], R8 ;  /* 0x0000000802007986 */ /* 0x0001e4000c101504 */
.L_x_820:
        /* <DEDUP_REMOVED lines=8> */
.L_x_821:
[----:B------:R-:W-:Y:S05]  /*10f0*/  BSYNC B1 ;  /* 0x0000000000017941 */ /* 0x000fea0003800000 */
.L_x_817:
[----:B------:R-:W-:-:S13]  /*1100*/  ISETP.GE.AND P0, PT, R17, R10, PT ;  /* 0x0000000a1100720c */ /* 0x000fda0003f06270 */
[----:B0-----:R-:W-:Y:S01]  /*1110*/  @!P0 IMAD.IADD R2, R0, 0x1, R17 ;  /* 0x0000000100028824 */ /* 0x001fe200078e0211 */
[----:B------:R-:W-:Y:S01]  /*1120*/  @!P0 IADD3 R17, R17, 0x80, RZ ;  /* 0x0000008011118810 */ /* 0x000fe20007ffe0ff */
[----:B------:R-:W-:-:S04]  /*1130*/  @!P0 IMAD.MOV.U32 R3, RZ, RZ, 0x2 ;  /* 0x00000002ff038424 */ /* 0x000fc800078e00ff */
[----:B------:R-:W-:-:S05]  /*1140*/  @!P0 IMAD.WIDE.U32 R2, R2, R3, c[0x0][0x178] ;  /* 0x00005e0002028625 */ /* 0x000fca00078e0003 */
[----:B------:R0:W-:Y:S02]  /*1150*/  @!P0 STG.E.U16 [R2.64], R6 ;  /* 0x0000000602008986 */ /* 0x0001e4000c101504 */
.L_x_822:
[----:B------:R-:W-:Y:S05]  /*1160*/  BSYNC B0 ;  /* 0x0000000000007941 */ /* 0x000fea0003800000 */
.L_x_816:
        /* <DEDUP_REMOVED lines=8> */
.L_x_823:
        /* <DEDUP_REMOVED lines=9> */
.L_x_3216:


//--------------------- .text._ZN2at6native29vectorized_elementwise_kernelILi8EZZZNS0_65_GLOBAL__N__eb3311e5_27_ActivationHardtanhKernel_cu_9e10b42f_292624hardtanh_backward_kernelERNS_14TensorIteratorERKN3c106ScalarES8_ENKUlvE_clEvENKUlvE2_clEvEUlNS5_8BFloat16ESB_E_St5arrayIPcLm3EEEEviT0_T1_ --------------------------
	.section	.text._ZN2at6native29vectorized_elementwise_kernelILi8EZZZNS0_65_GLOBAL__N__eb3311e5_27_ActivationHardtanhKernel_cu_9e10b42f_292624hardtanh_backward_kernelERNS_14TensorIteratorERKN3c106ScalarES8_ENKUlvE_clEvENKUlvE2_clEvEUlNS5_8BFloat16ESB_E_St5arrayIPcLm3EEEEviT0_T1_,"ax",@progbits
	.sectioninfo	@"SHI_REGISTERS=4"
	.align	128
        .global         _ZN2at6native29vectorized_elementwise_kernelILi8EZZZNS0_65_GLOBAL__N__eb3311e5_27_ActivationHardtanhKernel_cu_9e10b42f_292624hardtanh_backward_kernelERNS_14TensorIteratorERKN3c106ScalarES8_ENKUlvE_clEvENKUlvE2_clEvEUlNS5_8BFloat16ESB_E_St5arrayIPcLm3EEEEviT0_T1_
        .type           _ZN2at6native29vectorized_elementwise_kernelILi8EZZZNS0_65_GLOBAL__N__eb3311e5_27_ActivationHardtanhKernel_cu_9e10b42f_292624hardtanh_backward_kernelERNS_14TensorIteratorERKN3c106ScalarES8_ENKUlvE_clEvENKUlvE2_clEvEUlNS5_8BFloat16ESB_E_St5arrayIPcLm3EEEEviT0_T1_,@function
        .size           _ZN2at6native29vectorized_elementwise_kernelILi8EZZZNS0_65_GLOBAL__N__eb3311e5_27_ActivationHardtanhKernel_cu_9e10b42f_292624hardtanh_backward_kernelERNS_14TensorIteratorERKN3c106ScalarES8_ENKUlvE_clEvENKUlvE2_clEvEUlNS5_8BFloat16ESB_E_St5arrayIPcLm3EEEEviT0_T1_,(.L_x_3217 - _ZN2at6native29vectorized_elementwise_kernelILi8EZZZNS0_65_GLOBAL__N__eb3311e5_27_ActivationHardtanhKernel_cu_9e10b42f_292624hardtanh_backward_kernelERNS_14TensorIteratorERKN3c106ScalarES8_ENKUlvE_clEvENKUlvE2_clEvEUlNS5_8BFloat16ESB_E_St5arrayIPcLm3EEEEviT0_T1_)
        .other          _ZN2at6native29vectorized_elementwise_kernelILi8EZZZNS0_65_GLOBAL__N__eb3311e5_27_ActivationHardtanhKernel_cu_9e10b42f_292624hardtanh_backward_kernelERNS_14TensorIteratorERKN3c106ScalarES8_ENKUlvE_clEvENKUlvE2_clEvEUlNS5_8BFloat16ESB_E_St5arrayIPcLm3EEEEviT0_T1_,@"STO_CUDA_ENTRY STV_DEFAULT"
_ZN2at6native29vectorized_elementwise_kernelILi8EZZZNS0_65_GLOBAL__N__eb3311e5_27_ActivationHardtanhKernel_cu_9e10b42f_292624hardtanh_backward_kernelERNS_14TensorIteratorERKN3c106ScalarES8_ENKUlvE_clEvENKUlvE2_clEvEUlNS5_8BFloat16ESB_E_St5arrayIPcLm3EEEEviT0_T1_:
.text._ZN2at6native29vectorized_elementwise_kernelILi8EZZZNS0_65_GLOBAL__N__eb3311e5_27_ActivationHardtanhKernel_cu_9e10b42f_292624hardtanh_backward_kernelERNS_14TensorIteratorERKN3c106ScalarES8_ENKUlvE_clEvENKUlvE2_clEvEUlNS5_8BFloat16ESB_E_St5arrayIPcLm3EEEEviT0_T1_:
[----:B------:R-:W-:Y:S02]  /*0000*/  MOV R1, c[0x0][0x28] ;  /* 0x00000a0000017a02 */ /* 0x000fe40000000f00 */
[----:B------:R-:W-:Y:S05]  /*0010*/  EXIT ;  /* 0x000000000000794d */ /* 0x000fea0003800000 */
.L_x_824:
        /* <DEDUP_REMOVED lines=14> */
.L_x_3217:


//--------------------- .text._ZN2at6native18elementwise_kernelILi128ELi4EZNS0_15gpu_kernel_implIZZZNS0_65_GLOBAL__N__eb3311e5_27_ActivationHardtanhKernel_cu_9e10b42f_292624hardtanh_backward_kernelERNS_14TensorIteratorERKN3c106ScalarES9_ENKUlvE_clEvENKUlvE1_clEvEUlNS6_4HalfESC_E_EEvRNS_18TensorIteratorBaseERKT_EUliE_EEviT1_ --------------------------
	.section	.text._ZN2at6native18elementwise_kernelILi128ELi4EZNS0_15gpu_kernel_implIZZZNS0_65_GLOBAL__N__eb3311e5_27_ActivationHardtanhKernel_cu_9e10b42f_292624hardtanh_backward_kernelERNS_14TensorIteratorERKN3c106ScalarES9_ENKUlvE_clEvENKUlvE1_clEvEUlNS6_4HalfESC_E_EEvRNS_18TensorIteratorBaseERKT_EUliE_EEviT1_,"ax",@progbits
	.sectioninfo	@"SHI_REGISTERS=26"
	.align	128
        .global         _ZN2at6native18elementwise_kernelILi128ELi4EZNS0_15gpu_kernel_implIZZZNS0_65_GLOBAL__N__eb3311e5_27_ActivationHardtanhKernel_cu_9e10b42f_292624hardtanh_backward_kernelERNS_14TensorIteratorERKN3c106ScalarES9_ENKUlvE_clEvENKUlvE1_clEvEUlNS6_4HalfESC_E_EEvRNS_18TensorIteratorBaseERKT_EUliE_EEviT1_
        .type           _ZN2at6native18elementwise_kernelILi128ELi4EZNS0_15gpu_kernel_implIZZZNS0_65_GLOBAL__N__eb3311e5_27_ActivationHardtanhKernel_cu_9e10b42f_292624hardtanh_backward_kernelERNS_14TensorIteratorERKN3c106ScalarES9_ENKUlvE_clEvENKUlvE1_clEvEUlNS6_4HalfESC_E_EEvRNS_18TensorIteratorBaseERKT_EUliE_EEviT1_,@function
        .size           _ZN2at6native18elementwise_kernelILi128ELi4EZNS0_15gpu_kernel_implIZZZNS0_65_GLOBAL__N__eb3311e5_27_ActivationHardtanhKernel_cu_9e10b42f_292624hardtanh_backward_kernelERNS_14TensorIteratorERKN3c106ScalarES9_ENKUlvE_clEvENKUlvE1_clEvEUlNS6_4HalfESC_E_EEvRNS_18TensorIteratorBaseERKT_EUliE_EEviT1_,(.L_x_3218 - _ZN2at6native18elementwise_kernelILi128ELi4EZNS0_15gpu_kernel_implIZZZNS0_65_GLOBAL__N__eb3311e5_27_ActivationHardtanhKernel_cu_9e10b42f_292624hardtanh_backward_kernelERNS_14TensorIteratorERKN3c106ScalarES9_ENKUlvE_clEvENKUlvE1_clEvEUlNS6_4HalfESC_E_EEvRNS_18TensorIteratorBaseERKT_EUliE_EEviT1_)
        .other          _ZN2at6native18elementwise_kernelILi128ELi4EZNS0_15gpu_kernel_implIZZZNS0_65_GLOBAL__N__eb3311e5_27_ActivationHardtanhKernel_cu_9e10b42f_292624hardtanh_backward_kernelERNS_14TensorIteratorERKN3c106ScalarES9_ENKUlvE_clEvENKUlvE1_clEvEUlNS6_4HalfESC_E_EEvRNS_18TensorIteratorBaseERKT_EUliE_EEviT1_,@"STO_CUDA_ENTRY STV_DEFAULT"
_ZN2at6native18elementwise_kernelILi128ELi4EZNS0_15gpu_kernel_implIZZZNS0_65_GLOBAL__N__eb3311e5_27_ActivationHardtanhKernel_cu_9e10b42f_292624hardtanh_backward_kernelERNS_14TensorIteratorERKN3c106ScalarES9_ENKUlvE_clEvENKUlvE1_clEvEUlNS6_4HalfESC_E_EEvRNS_18TensorIteratorBaseERKT_EUliE_EEviT1_:
.text._ZN2at6native18elementwise_kernelILi128ELi4EZNS0_15gpu_kernel_implIZZZNS0_65_GLOBAL__N__eb3311e5_27_ActivationHardtanhKernel_cu_9e10b42f_292624hardtanh_backward_kernelERNS_14TensorIteratorERKN3c106ScalarES9_ENKUlvE_clEvENKUlvE1_clEvEUlNS6_4HalfESC_E_EEvRNS_18TensorIteratorBaseERKT_EUliE_EEviT1_:
        /* <DEDUP_REMOVED lines=263> */
.L_x_827:
        /* <DEDUP_REMOVED lines=18> */
[----:B0-----:R-:W-:-:S04]  /*1190*/  F2FP.PACK_AB R0, RZ, R0 ;  /* 0x00000000ff00723e */ /* 0x001fc800000000ff */
[----:B------:R-:W-:Y:S01]  /*11a0*/  PRMT R23, R0, 0x7610, R23 ;  /* 0x0000761000177816 */ /* 0x000fe20000000017 */
[----:B------:R-:W-:Y:S05]  /*11b0*/  BRA `(.L_x_833) ;  /* 0x00000f2000007947 */ /* 0x000fea0003800000 */
.L_x_831:
[----:B------:R-:W2:Y:S02]  /*11c0*/  LDG.E.U8 R2, [R2.64] ;  /* 0x0000002402027981 */ /* 0x000ea4000c1e1100 */
[----:B--2---:R-:W0:Y:S02]  /*11d0*/  I2F.U16 R0, R2 ;  /* 0x0000000200007306 */ /* 0x004e240000101000 */
[----:B0-----:R-:W-:-:S04]  /*11e0*/  F2FP.PACK_AB R0, RZ, R0 ;  /* 0x00000000ff00723e */ /* 0x001fc800000000ff */
[----:B------:R-:W-:Y:S01]  /*11f0*/  PRMT R23, R0, 0x7610, R23 ;  /* 0x0000761000177816 */ /* 0x000fe20000000017 */
[----:B------:R-:W-:Y:S05]  /*1200*/  BRA `(.L_x_833) ;  /* 0x00000ed000007947 */ /* 0x000fea0003800000 */
.L_x_830:
        /* <DEDUP_REMOVED lines=8> */
[----:B0-----:R-:W-:-:S04]  /*1290*/  F2FP.PACK_AB R0, RZ, R0 ;  /* 0x00000000ff00723e */ /* 0x001fc800000000ff */
[----:B------:R-:W-:Y:S01]  /*12a0*/  PRMT R23, R0, 0x7610, R23 ;  /* 0x0000761000177816 */ /* 0x000fe20000000017 */
[----:B------:R-:W-:Y:S05]  /*12b0*/  BRA `(.L_x_833) ;  /* 0x00000e2000007947 */ /* 0x000fea0003800000 */
.L_x_835:
[----:B------:R-:W2:Y:S02]  /*12c0*/  LDG.E R2, [R2.64] ;  /* 0x0000002402027981 */ /* 0x000ea4000c1e1900 */
[----:B--2---:R-:W0:Y:S02]  /*12d0*/  I2F R0, R2 ;  /* 0x0000000200007306 */ /* 0x004e240000201400 */
[----:B0-----:R-:W-:-:S04]  /*12e0*/  F2FP.PACK_AB R0, RZ, R0 ;  /* 0x00000000ff00723e */ /* 0x001fc800000000ff */
[----:B------:R-:W-:Y:S01]  /*12f0*/  PRMT R23, R0, 0x7610, R23 ;  /* 0x0000761000177816 */ /* 0x000fe20000000017 */
[----:B------:R-:W-:Y:S05]  /*1300*/  BRA `(.L_x_833) ;  /* 0x00000dd000007947 */ /* 0x000fea0003800000 */
.L_x_834:
[----:B------:R-:W2:Y:S02]  /*1310*/  LDG.E.U16 R2, [R2.64] ;  /* 0x0000002402027981 */ /* 0x000ea4000c1e1500 */
[----:B--2---:R-:W0:Y:S02]  /*1320*/  I2F.S16 R0, R2 ;  /* 0x0000000200007306 */ /* 0x004e240000101400 */
[----:B0-----:R-:W-:-:S04]  /*1330*/  F2FP.PACK_AB R0, RZ, R0 ;  /* 0x00000000ff00723e */ /* 0x001fc800000000ff */
[----:B------:R-:W-:Y:S01]  /*1340*/  PRMT R23, R0, 0x7610, R23 ;  /* 0x0000761000177816 */ /* 0x000fe20000000017 */
[----:B------:R-:W-:Y:S05]  /*1350*/  BRA `(.L_x_833) ;  /* 0x00000d8000007947 */ /* 0x000fea0003800000 */
.L_x_829:
[----:B------:R-:W-:-:S13]  /*1360*/  ISETP.GT.AND P0, PT, R4, 0x6, PT ;  /* 0x000000060400780c */ /* 0x000fda0003f04270 */
[----:B------:R-:W-:Y:S05]  /*1370*/  @P0 BRA `(.L_x_836) ;  /* 0x0000009000000947 */ /* 0x000fea0003800000 */
[----:B------:R-:W-:-:S13]  /*1380*/  ISETP.NE.AND P0, PT, R4, 0x5, PT ;  /* 0x000000050400780c */ /* 0x000fda0003f05270 */
[----:B------:R-:W-:Y:S05]  /*1390*/  @!P0 BRA `(.L_x_837) ;  /* 0x0000005000008947 */ /* 0x000fea0003800000 */
[----:B------:R-:W-:-:S13]  /*13a0*/  ISETP.NE.AND P0, PT, R4, 0x6, PT ;  /* 0x000000060400780c */ /* 0x000fda0003f05270 */
[----:B------:R-:W-:Y:S05]  /*13b0*/  @P0 BRA `(.L_x_832) ;  /* 0x00000b4000000947 */ /* 0x000fea0003800000 */
[----:B------:R-:W2:Y:S02]  /*13c0*/  LDG.E R2, [R2.64] ;  /* 0x0000002402027981 */ /* 0x000ea4000c1e1900 */
[----:B--2---:R-:W-:Y:S01]  /*13d0*/  F2FP.PACK_AB R23, RZ, R2 ;  /* 0x00000002ff17723e */ /* 0x004fe200000000ff */
[----:B------:R-:W-:Y:S05]  /*13e0*/  BRA `(.L_x_833) ;  /* 0x00000cf000007947 */ /* 0x000fea0003800000 */
.L_x_837:
[----:B------:R0:W5:Y:S01]  /*13f0*/  LDG.E.U16 R23, [R2.64] ;  /* 0x0000002402177981 */ /* 0x000162000c1e1500 */
[----:B------:R-:W-:Y:S05]  /*1400*/  BRA `(.L_x_833) ;  /* 0x00000cd000007947 */ /* 0x000fea0003800000 */
.L_x_836:
[----:B------:R-:W-:-:S13]  /*1410*/  ISETP.NE.AND P0, PT, R4, 0x7, PT ;  /* 0x000000070400780c */ /* 0x000fda0003f05270 */
[----:B------:R-:W-:Y:S05]  /*1420*/  @!P0 BRA `(.L_x_838) ;  /* 0x0000009000008947 */ /* 0x000fea0003800000 */
[----:B------:R-:W-:-:S13]  /*1430*/  ISETP.NE.AND P0, PT, R4, 0x8, PT ;  /* 0x000000080400780c */ /* 0x000fda0003f05270 */
[----:B------:R-:W-:Y:S05]  /*1440*/  @!P0 BRA `(.L_x_839) ;  /* 0x0000005000008947 */ /* 0x000fea0003800000 */
[----:B------:R-:W-:-:S13]  /*1450*/  ISETP.NE.AND P0, PT, R4, 0x9, PT ;  /* 0x000000090400780c */ /* 0x000fda0003f05270 */
[----:B------:R-:W-:Y:S05]  /*1460*/  @P0 BRA `(.L_x_832) ;  /* 0x00000a9000000947 */ /* 0x000fea0003800000 */
[----:B------:R-:W2:Y:S02]  /*1470*/  LDG.E R2, [R2.64] ;  /* 0x0000002402027981 */ /* 0x000ea4000c1e1900 */
[----:B--2---:R-:W-:Y:S01]  /*1480*/  F2FP.PACK_AB R23, RZ, R2 ;  /* 0x00000002ff17723e */ /* 0x004fe200000000ff */
[----:B------:R-:W-:Y:S05]  /*1490*/  BRA `(.L_x_833) ;  /* 0x00000c4000007947 */ /* 0x000fea0003800000 */
.L_x_839:
[----:B------:R0:W5:Y:S01]  /*14a0*/  LDG.E.U16 R23, [R2.64] ;  /* 0x0000002402177981 */ /* 0x000162000c1e1500 */
[----:B------:R-:W-:Y:S05]  /*14b0*/  BRA `(.L_x_833) ;  /* 0x00000c2000007947 */ /* 0x000fea0003800000 */
.L_x_838:
[----:B------:R-:W2:Y:S02]  /*14c0*/  LDG.E.64 R2, [R2.64] ;  /* 0x0000002402027981 */ /* 0x000ea4000c1e1b00 */
[----:B--2---:R-:W0:Y:S01]  /*14d0*/  F2F.F32.F64 R0, R2 ;  /* 0x0000000200007310 */ /* 0x004e220000301000 */
[----:B------:R-:W0:-:S14]  /*14e0*/  DSETP.GEU.AND P0, PT, |R2|, c[0x2][0x0], PT ;  /* 0x008000000200762a */ /* 0x000e1c0003f0e200 */
[----:B0-----:R-:W-:-:S05]  /*14f0*/  @!P0 FMUL R0, R0, 1.175494350822287508e-38 ;  /* 0x0080000000008820 */ /* 0x001fca0000400000 */
[----:B------:R-:W-:-:S04]  /*1500*/  F2FP.PACK_AB R0, RZ, R0 ;  /* 0x00000000ff00723e */ /* 0x000fc800000000ff */
[----:B------:R-:W-:Y:S01]  /*1510*/  PRMT R23, R0, 0x7610, R23 ;  /* 0x0000761000177816 */ /* 0x000fe20000000017 */
[----:B------:R-:W-:Y:S05]  /*1520*/  BRA `(.L_x_833) ;  /* 0x00000bb000007947 */ /* 0x000fea0003800000 */
.L_x_828:
        /* <DEDUP_REMOVED lines=11> */
[----:B------:R-:W-:-:S04]  /*15e0*/  F2FP.PACK_AB R0, RZ, R0 ;  /* 0x00000000ff00723e */ /* 0x000fc800000000ff */
[----:B------:R-:W-:Y:S01]  /*15f0*/  PRMT R23, R0, 0x7610, R23 ;  /* 0x0000761000177816 */ /* 0x000fe20000000017 */
[----:B------:R-:W-:Y:S05]  /*1600*/  BRA `(.L_x_833) ;  /* 0x00000ad000007947 */ /* 0x000fea0003800000 */
.L_x_842:
[----:B------:R-:W2:Y:S02]  /*1610*/  LDG.E.64 R2, [R2.64] ;  /* 0x0000002402027981 */ /* 0x000ea4000c1e1b00 */
[----:B--2---:R-:W0:Y:S01]  /*1620*/  F2F.F32.F64 R0, R2 ;  /* 0x0000000200007310 */ /* 0x004e220000301000 */
[----:B------:R-:W0:-:S14]  /*1630*/  DSETP.GEU.AND P0, PT, |R2|, c[0x2][0x0], PT ;  /* 0x008000000200762a */ /* 0x000e1c0003f0e200 */
[----:B0-----:R-:W-:-:S05]  /*1640*/  @!P0 FMUL R0, R0, 1.175494350822287508e-38 ;  /* 0x0080000000008820 */ /* 0x001fca0000400000 */
[----:B------:R-:W-:-:S04]  /*1650*/  F2FP.PACK_AB R0, RZ, R0 ;  /* 0x00000000ff00723e */ /* 0x000fc800000000ff */
[----:B------:R-:W-:Y:S01]  /*1660*/  PRMT R23, R0, 0x7610, R23 ;  /* 0x0000761000177816 */ /* 0x000fe20000000017 */
[----:B------:R-:W-:Y:S05]  /*1670*/  BRA `(.L_x_833) ;  /* 0x00000a6000007947 */ /* 0x000fea0003800000 */
.L_x_841:
        /* <DEDUP_REMOVED lines=25> */
[----:B------:R-:W-:-:S04]  /*1810*/  F2FP.PACK_AB R5, RZ, R5 ;  /* 0x00000005ff05723e */ /* 0x000fc800000000ff */
[----:B------:R-:W-:Y:S01]  /*1820*/  PRMT R23, R5, 0x7610, R23 ;  /* 0x0000761005177816 */ /* 0x000fe20000000017 */
[----:B------:R-:W-:Y:S05]  /*1830*/  BRA `(.L_x_833) ;  /* 0x000008a000007947 */ /* 0x000fea0003800000 */
.L_x_844:
        /* <DEDUP_REMOVED lines=12> */
[----:B------:R-:W-:-:S04]  /*1900*/  F2FP.PACK_AB R4, RZ, R4 ;  /* 0x00000004ff04723e */ /* 0x000fc800000000ff */
[----:B------:R-:W-:Y:S01]  /*1910*/  PRMT R23, R4, 0x7610, R23 ;  /* 0x0000761004177816 */ /* 0x000fe20000000017 */
[----:B------:R-:W-:Y:S05]  /*1920*/  BRA `(.L_x_833) ;  /* 0x000007b000007947 */ /* 0x000fea0003800000 */
.L_x_843:
[----:B------:R-:W2:Y:S02]  /*1930*/  LDG.E.U16 R0, [R2.64] ;  /* 0x0000002402007981 */ /* 0x000ea4000c1e1500 */
[----:B--2---:R-:W-:-:S04]  /*1940*/  PRMT R0, RZ, 0x5410, R0 ;  /* 0x00005410ff007816 */ /* 0x004fc80000000000 */
[----:B------:R-:W-:-:S04]  /*1950*/  F2FP.PACK_AB R0, RZ, R0 ;  /* 0x00000000ff00723e */ /* 0x000fc800000000ff */
[----:B------:R-:W-:Y:S01]  /*1960*/  PRMT R23, R0, 0x7610, R23 ;  /* 0x0000761000177816 */ /* 0x000fe20000000017 */
[----:B------:R-:W-:Y:S05]  /*1970*/  BRA `(.L_x_833) ;  /* 0x0000076000007947 */ /* 0x000fea0003800000 */
.L_x_840:
        /* <DEDUP_REMOVED lines=10> */
[----:B0-----:R-:W-:Y:S01]  /*1a20*/  F2FP.PACK_AB R23, RZ, R0 ;  /* 0x00000000ff17723e */ /* 0x001fe200000000ff */
[----:B------:R-:W-:Y:S05]  /*1a30*/  BRA `(.L_x_833) ;  /* 0x000006a000007947 */ /* 0x000fea0003800000 */
.L_x_847:
        /* <DEDUP_REMOVED lines=21> */
.L_x_851:
[----:B------:R-:W-:Y:S05]  /*1b90*/  BSYNC B1 ;  /* 0x0000000000017941 */ /* 0x000fea0003800000 */
.L_x_850:
[----:B------:R-:W-:Y:S01]  /*1ba0*/  LEA R3, R0, 0x3b800000, 0x17 ;  /* 0x3b80000000037811 */ /* 0x000fe200078eb8ff */
[----:B------:R-:W-:-:S05]  /*1bb0*/  IMAD.SHL.U32 R0, R2, 0x100000, RZ ;  /* 0x0010000002007824 */ /* 0x000fca00078e00ff */
[----:B------:R-:W-:Y:S02]  /*1bc0*/  LOP3.LUT R0, R3, R0, R4, 0xfe, !PT ;  /* 0x0000000003007212 */ /* 0x000fe400078efe04 */
.L_x_849:
[----:B------:R-:W-:Y:S05]  /*1bd0*/  BSYNC B0 ;  /* 0x0000000000007941 */ /* 0x000fea0003800000 */
.L_x_848:
[----:B------:R-:W-:-:S04]  /*1be0*/  F2FP.PACK_AB R0, RZ, R0 ;  /* 0x00000000ff00723e */ /* 0x000fc800000000ff */
[----:B------:R-:W-:Y:S01]  /*1bf0*/  PRMT R23, R0, 0x7610, R23 ;  /* 0x0000761000177816 */ /* 0x000fe20000000017 */
[----:B------:R-:W-:Y:S05]  /*1c00*/  BRA `(.L_x_833) ;  /* 0x000004d000007947 */ /* 0x000fea0003800000 */
.L_x_846:
        /* <DEDUP_REMOVED lines=21> */
.L_x_855:
[----:B------:R-:W-:Y:S05]  /*1d60*/  BSYNC B1 ;  /* 0x0000000000017941 */ /* 0x000fea0003800000 */
.L_x_854:
[----:B------:R-:W-:Y:S01]  /*1d70*/  LEA R3, R0, 0x37800000, 0x17 ;  /* 0x3780000000037811 */ /* 0x000fe200078eb8ff */
[----:B------:R-:W-:-:S05]  /*1d80*/  IMAD.SHL.U32 R0, R2, 0x200000, RZ ;  /* 0x0020000002007824 */ /* 0x000fca00078e00ff */
[----:B------:R-:W-:Y:S02]  /*1d90*/  LOP3.LUT R0, R3, R0, R4, 0xfe, !PT ;  /* 0x0000000003007212 */ /* 0x000fe400078efe04 */
.L_x_853:
[----:B------:R-:W-:Y:S05]  /*1da0*/  BSYNC B0 ;  /* 0x0000000000007941 */ /* 0x000fea0003800000 */
.L_x_852:
[----:B------:R-:W-:-:S04]  /*1db0*/  F2FP.PACK_AB R0, RZ, R0 ;  /* 0x00000000ff00723e */ /* 0x000fc800000000ff */
[----:B------:R-:W-:Y:S01]  /*1dc0*/  PRMT R23, R0, 0x7610, R23 ;  /* 0x0000761000177816 */ /* 0x000fe20000000017 */
[----:B------:R-:W-:Y:S05]  /*1dd0*/  BRA `(.L_x_833) ;  /* 0x0000030000007947 */ /* 0x000fea0003800000 */
.L_x_845:
        /* <DEDUP_REMOVED lines=14> */
.L_x_859:
[----:B------:R-:W-:Y:S05]  /*1ec0*/  BSYNC B0 ;  /* 0x0000000000007941 */ /* 0x000fea0003800000 */
.L_x_858:
[----:B------:R-:W-:-:S04]  /*1ed0*/  F2FP.PACK_AB R0, RZ, R0 ;  /* 0x00000000ff00723e */ /* 0x000fc800000000ff */
[----:B------:R-:W-:Y:S01]  /*1ee0*/  PRMT R23, R0, 0x7610, R23 ;  /* 0x0000761000177816 */ /* 0x000fe20000000017 */
[----:B------:R-:W-:Y:S05]  /*1ef0*/  BRA `(.L_x_833) ;  /* 0x000001e000007947 */ /* 0x000fea0003800000 */
.L_x_832:
        /* <DEDUP_REMOVED lines=21> */
.L_x_857:
[----:B------:R-:W2:Y:S02]  /*2050*/  LDG.E.64 R2, [R2.64] ;  /* 0x0000002402027981 */ /* 0x000ea4000c1e1b00 */
[----:B--2---:R-:W0:Y:S02]  /*2060*/  I2F.U64 R0, R2 ;  /* 0x0000000200007312 */ /* 0x004e240000301000 */
[----:B0-----:R-:W-:-:S04]  /*2070*/  F2FP.PACK_AB R0, RZ, R0 ;  /* 0x00000000ff00723e */ /* 0x001fc800000000ff */
[----:B------:R-:W-:Y:S01]  /*2080*/  PRMT R23, R0, 0x7610, R23 ;  /* 0x0000761000177816 */ /* 0x000fe20000000017 */
[----:B------:R-:W-:Y:S05]  /*2090*/  BRA `(.L_x_833) ;  /* 0x0000004000007947 */ /* 0x000fea0003800000 */
.L_x_856:
[----:B------:R-:W2:Y:S02]  /*20a0*/  LDG.E R2, [R2.64] ;  /* 0x0000002402027981 */ /* 0x000ea4000c1e1900 */
[----:B--2---:R-:W0:Y:S02]  /*20b0*/  I2F.U32 R0, R2 ;  /* 0x0000000200007306 */ /* 0x004e240000201000 */
[----:B0-----:R-:W-:-:S04]  /*20c0*/  F2FP.PACK_AB R0, RZ, R0 ;  /* 0x00000000ff00723e */ /* 0x001fc800000000ff */
[----:B------:R-:W-:Y:S02]  /*20d0*/  PRMT R23, R0, 0x7610, R23 ;  /* 0x0000761000177816 */ /* 0x000fe40000000017 */
.L_x_833:
        /* <DEDUP_REMOVED lines=16> */
[----:B0-----:R-:W-:Y:S01]  /*21e0*/  F2FP.PACK_AB R0, RZ, R0 ;  /* 0x00000000ff00723e */ /* 0x001fe200000000ff */
[----:B------:R-:W-:Y:S05]  /*21f0*/  BRA `(.L_x_865) ;  /* 0x00000e5000007947 */ /* 0x000fea0003800000 */
.L_x_863:
[----:B------:R-:W2:Y:S02]  /*2200*/  LDG.E.U8 R2, [R2.64] ;  /* 0x0000002402027981 */ /* 0x000ea4000c1e1100 */
[----:B--2---:R-:W0:Y:S02]  /*2210*/  I2F.U16 R0, R2 ;  /* 0x0000000200007306 */ /* 0x004e240000101000 */
[----:B0-----:R-:W-:Y:S01]  /*2220*/  F2FP.PACK_AB R0, RZ, R0 ;  /* 0x00000000ff00723e */ /* 0x001fe200000000ff */
[----:B------:R-:W-:Y:S05]  /*2230*/  BRA `(.L_x_865) ;  /* 0x00000e1000007947 */ /* 0x000fea0003800000 */
.L_x_862:
        /* <DEDUP_REMOVED lines=8> */
[----:B0-----:R-:W-:Y:S01]  /*22c0*/  F2FP.PACK_AB R0, RZ, R0 ;  /* 0x00000000ff00723e */ /* 0x001fe200000000ff */
[----:B------:R-:W-:Y:S05]  /*22d0*/  BRA `(.L_x_865) ;  /* 0x00000d7000007947 */ /* 0x000fea0003800000 */
.L_x_867:
[----:B------:R-:W2:Y:S02]  /*22e0*/  LDG.E R2, [R2.64] ;  /* 0x0000002402027981 */ /* 0x000ea4000c1e1900 */
[----:B--2---:R-:W0:Y:S02]  /*22f0*/  I2F R0, R2 ;  /* 0x0000000200007306 */ /* 0x004e240000201400 */
[----:B0-----:R-:W-:Y:S01]  /*2300*/  F2FP.PACK_AB R0, RZ, R0 ;  /* 0x00000000ff00723e */ /* 0x001fe200000000ff */
[----:B------:R-:W-:Y:S05]  /*2310*/  BRA `(.L_x_865) ;  /* 0x00000d3000007947 */ /* 0x000fea0003800000 */
.L_x_866:
[----:B------:R-:W2:Y:S02]  /*2320*/  LDG.E.U16 R2, [R2.64] ;  /* 0x0000002402027981 */ /* 0x000ea4000c1e1500 */
[----:B--2---:R-:W0:Y:S02]  /*2330*/  I2F.S16 R0, R2 ;  /* 0x0000000200007306 */ /* 0x004e240000101400 */
[----:B0-----:R-:W-:Y:S01]  /*2340*/  F2FP.PACK_AB R0, RZ, R0 ;  /* 0x00000000ff00723e */ /* 0x001fe200000000ff */
[----:B------:R-:W-:Y:S05]  /*2350*/  BRA `(.L_x_865) ;  /* 0x00000cf000007947 */ /* 0x000fea0003800000 */
.L_x_861:
        /* <DEDUP_REMOVED lines=9> */
.L_x_869:
[----:B------:R0:W5:Y:S01]  /*23f0*/  LDG.E.U16 R0, [R2.64] ;  /* 0x0000002402007981 */ /* 0x000162000c1e1500 */
[----:B------:R-:W-:Y:S05]  /*2400*/  BRA `(.L_x_865) ;  /* 0x00000c4000007947 */ /* 0x000fea0003800000 */
.L_x_868:
        /* <DEDUP_REMOVED lines=9> */
.L_x_871:
[----:B------:R0:W5:Y:S01]  /*24a0*/  LDG.E.U16 R0, [R2.64] ;  /* 0x0000002402007981 */ /* 0x000162000c1e1500 */
[----:B------:R-:W-:Y:S05]  /*24b0*/  BRA `(.L_x_865) ;  /* 0x00000b9000007947 */ /* 0x000fea0003800000 */
.L_x_870:
[----:B------:R-:W2:Y:S02]  /*24c0*/  LDG.E.64 R2, [R2.64] ;  /* 0x0000002402027981 */ /* 0x000ea4000c1e1b00 */
[----:B--2---:R-:W0:Y:S01]  /*24d0*/  F2F.F32.F64 R0, R2 ;  /* 0x0000000200007310 */ /* 0x004e220000301000 */
[----:B------:R-:W0:-:S14]  /*24e0*/  DSETP.GEU.AND P0, PT, |R2|, c[0x2][0x0], PT ;  /* 0x008000000200762a */ /* 0x000e1c0003f0e200 */
[----:B0-----:R-:W-:-:S05]  /*24f0*/  @!P0 FMUL R0, R0, 1.175494350822287508e-38 ;  /* 0x0080000000008820 */ /* 0x001fca0000400000 */
[----:B------:R-:W-:Y:S01]  /*2500*/  F2FP.PACK_AB R0, RZ, R0 ;  /* 0x00000000ff00723e */ /* 0x000fe200000000ff */
[----:B------:R-:W-:Y:S05]  /*2510*/  BRA `(.L_x_865) ;  /* 0x00000b3000007947 */ /* 0x000fea0003800000 */
.L_x_860:
        /* <DEDUP_REMOVED lines=11> */
[----:B------:R-:W-:Y:S01]  /*25d0*/  F2FP.PACK_AB R0, RZ, R0 ;  /* 0x00000000ff00723e */ /* 0x000fe200000000ff */
[----:B------:R-:W-:Y:S05]  /*25e0*/  BRA `(.L_x_865) ;  /* 0x00000a6000007947 */ /* 0x000fea0003800000 */
.L_x_874:
[----:B------:R-:W2:Y:S02]  /*25f0*/  LDG.E.64 R2, [R2.64] ;  /* 0x0000002402027981 */ /* 0x000ea4000c1e1b00 */
[----:B--2---:R-:W0:Y:S01]  /*2600*/  F2F.F32.F64 R0, R2 ;  /* 0x0000000200007310 */ /* 0x004e220000301000 */
[----:B------:R-:W0:-:S14]  /*2610*/  DSETP.GEU.AND P0, PT, |R2|, c[0x2][0x0], PT ;  /* 0x008000000200762a */ /* 0x000e1c0003f0e200 */
[----:B0-----:R-:W-:-:S05]  /*2620*/  @!P0 FMUL R0, R0, 1.175494350822287508e-38 ;  /* 0x0080000000008820 */ /* 0x001fca0000400000 */
[----:B------:R-:W-:Y:S01]  /*2630*/  F2FP.PACK_AB R0, RZ, R0 ;  /* 0x00000000ff00723e */ /* 0x000fe200000000ff */
[----:B------:R-:W-:Y:S05]  /*2640*/  BRA `(.L_x_865) ;  /* 0x00000a0000007947 */ /* 0x000fea0003800000 */
.L_x_873:
        /* <DEDUP_REMOVED lines=28> */
.L_x_876:
        /* <DEDUP_REMOVED lines=15> */
.L_x_875:
[----:B------:R-:W2:Y:S02]  /*2900*/  LDG.E.U16 R0, [R2.64] ;  /* 0x0000002402007981 */ /* 0x000ea4000c1e1500 */
[----:B--2---:R-:W-:-:S04]  /*2910*/  PRMT R0, RZ, 0x5410, R0 ;  /* 0x00005410ff007816 */ /* 0x004fc80000000000 */
[----:B------:R-:W-:Y:S01]  /*2920*/  F2FP.PACK_AB R0, RZ, R0 ;  /* 0x00000000ff00723e */ /* 0x000fe200000000ff */
[----:B------:R-:W-:Y:S05]  /*2930*/  BRA `(.L_x_865) ;  /* 0x0000071000007947 */ /* 0x000fea0003800000 */
.L_x_872:
        /* <DEDUP_REMOVED lines=12> */
.L_x_879:
        /* <DEDUP_REMOVED lines=21> */
.L_x_883:
[----:B------:R-:W-:Y:S05]  /*2b50*/  BSYNC B1 ;  /* 0x0000000000017941 */ /* 0x000fea0003800000 */
.L_x_882:
[----:B------:R-:W-:Y:S01]  /*2b60*/  LEA R3, R0, 0x3b800000, 0x17 ;  /* 0x3b80000000037811 */ /* 0x000fe200078eb8ff */
[----:B------:R-:W-:-:S05]  /*2b70*/  IMAD.SHL.U32 R0, R2, 0x100000, RZ ;  /* 0x0010000002007824 */ /* 0x000fca00078e00ff */
[----:B------:R-:W-:Y:S02]  /*2b80*/  LOP3.LUT R0, R3, R0, R4, 0xfe, !PT ;  /* 0x0000000003007212 */ /* 0x000fe400078efe04 */
.L_x_881:
[----:B------:R-:W-:Y:S05]  /*2b90*/  BSYNC B0 ;  /* 0x0000000000007941 */ /* 0x000fea0003800000 */
.L_x_880:
[----:B------:R-:W-:Y:S01]  /*2ba0*/  F2FP.PACK_AB R0, RZ, R0 ;  /* 0x00000000ff00723e */ /* 0x000fe200000000ff */
[----:B------:R-:W-:Y:S05]  /*2bb0*/  BRA `(.L_x_865) ;  /* 0x0000049000007947 */ /* 0x000fea0003800000 */
.L_x_878:
        /* <DEDUP_REMOVED lines=21> */
.L_x_887:
[----:B------:R-:W-:Y:S05]  /*2d10*/  BSYNC B1 ;  /* 0x0000000000017941 */ /* 0x000fea0003800000 */
.L_x_886:
[----:B------:R-:W-:Y:S01]  /*2d20*/  LEA R3, R0, 0x37800000, 0x17 ;  /* 0x3780000000037811 */ /* 0x000fe200078eb8ff */
[----:B------:R-:W-:-:S05]  /*2d30*/  IMAD.SHL.U32 R0, R2, 0x200000, RZ ;  /* 0x0020000002007824 */ /* 0x000fca00078e00ff */
[----:B------:R-:W-:Y:S02]  /*2d40*/  LOP3.LUT R0, R3, R0, R4, 0xfe, !PT ;  /* 0x0000000003007212 */ /* 0x000fe400078efe04 */
.L_x_885:
[----:B------:R-:W-:Y:S05]  /*2d50*/  BSYNC B0 ;  /* 0x0000000000007941 */ /* 0x000fea0003800000 */
.L_x_884:
[----:B------:R-:W-:Y:S01]  /*2d60*/  F2FP.PACK_AB R0, RZ, R0 ;  /* 0x00000000ff00723e */ /* 0x000fe200000000ff */
[----:B------:R-:W-:Y:S05]  /*2d70*/  BRA `(.L_x_865) ;  /* 0x000002d000007947 */ /* 0x000fea0003800000 */
.L_x_877:
        /* <DEDUP_REMOVED lines=14> */
.L_x_891:
[----:B------:R-:W-:Y:S05]  /*2e60*/  BSYNC B0 ;  /* 0x0000000000007941 */ /* 0x000fea0003800000 */
.L_x_890:
[----:B------:R-:W-:Y:S01]  /*2e70*/  F2FP.PACK_AB R0, RZ, R0 ;  /* 0x00000000ff00723e */ /* 0x000fe200000000ff */
[----:B------:R-:W-:Y:S05]  /*2e80*/  BRA `(.L_x_865) ;  /* 0x000001c000007947 */ /* 0x000fea0003800000 */
.L_x_864:
        /* <DEDUP_REMOVED lines=21> */
.L_x_889:
[----:B------:R-:W2:Y:S02]  /*2fe0*/  LDG.E.64 R2, [R2.64] ;  /* 0x0000002402027981 */ /* 0x000ea4000c1e1b00 */
[----:B--2---:R-:W0:Y:S02]  /*2ff0*/  I2F.U64 R0, R2 ;  /* 0x0000000200007312 */ /* 0x004e240000301000 */
[----:B0-----:R-:W-:Y:S01]  /*3000*/  F2FP.PACK_AB R0, RZ, R0 ;  /* 0x00000000ff00723e */ /* 0x001fe200000000ff */
[----:B------:R-:W-:Y:S05]  /*3010*/  BRA `(.L_x_865) ;  /* 0x0000003000007947 */ /* 0x000fea0003800000 */
.L_x_888:
[----:B------:R-:W2:Y:S02]  /*3020*/  LDG.E R2, [R2.64] ;  /* 0x0000002402027981 */ /* 0x000ea4000c1e1900 */
[----:B--2---:R-:W0:Y:S02]  /*3030*/  I2F.U32 R0, R2 ;  /* 0x0000000200007306 */ /* 0x004e240000201000 */
[----:B0-----:R-:W-:-:S06]  /*3040*/  F2FP.PACK_AB R0, RZ, R0 ;  /* 0x00000000ff00723e */ /* 0x001fcc00000000ff */
.L_x_865:
[----:B0-----:R-:W0:Y:S01]  /*3050*/  LDC.U8 R3, c[0x0][0x3f0] ;  /* 0x0000fc00ff037b82 */ /* 0x001e220000000000 */
[----:B-----5:R-:W-:-:S02]  /*3060*/  HADD2.F32 R0, -RZ, R0.H0_H0 ;  /* 0x20000000ff007230 */ /* 0x020fc40000004100 */
[----:B------:R-:W-:-:S03]  /*3070*/  HADD2.F32 R23, -RZ, R23.H0_H0 ;  /* 0x20000017ff177230 */ /* 0x000fc60000004100 */
[C---:B------:R-:W-:Y:S02]  /*3080*/  FSETP.GTU.FTZ.AND P0, PT, R0.reuse, c[0x0][0x3e0], PT ;  /* 0x0000f80000007a0b */ /* 0x040fe40003f1c000 */
[----:B------:R-:W-:-:S04]  /*3090*/  FSETP.GE.FTZ.AND P1, PT, R0, c[0x0][0x3e4], PT ;  /* 0x0000f90000007a0b */ /* 0x000fc80003f36000 */
[----:B------:R-:W-:-:S04]  /*30a0*/  PLOP3.LUT P0, PT, P0, P1, PT, 0x20, 0x0 ;  /* 0x000000000000781c */ /* 0x000fc80000702470 */
[----:B------:R-:W-:-:S04]  /*30b0*/  FSEL R23, R23, RZ, P0 ;  /* 0x000000ff17177208 */ /* 0x000fc80000000000 */
[----:B------:R-:W-:Y:S02]  /*30c0*/  F2FP.PACK_AB R23, RZ, R23 ;  /* 0x00000017ff17723e */ /* 0x000fe400000000ff */
        /* <DEDUP_REMOVED lines=12> */
[----:B------:R-:W-:-:S04]  /*3190*/  HADD2.F32 R0, -RZ, R23.H0_H0 ;  /* 0x20000017ff007230 */ /* 0x000fc80000004100 */
[----:B------:R-:W0:Y:S02]  /*31a0*/  F2I.FTZ.TRUNC.NTZ R3, R0 ;  /* 0x0000000000037305 */ /* 0x000e24000021f100 */
[----:B0-----:R0:W-:Y:S01]  /*31b0*/  STG.E.U8 [R16.64], R3 ;  /* 0x0000000310007986 */ /* 0x0011e2000c101124 */
[----:B------:R-:W-:Y:S05]  /*31c0*/  BRA `(.L_x_897) ;  /* 0x00000e8000007947 */ /* 0x000fea0003800000 */
.L_x_895:
[----:B------:R-:W-:-:S06]  /*31d0*/  HADD2.F32 R3, -RZ, R23.H0_H0 ;  /* 0x20000017ff037230 */ /* 0x000fcc0000004100 */
[----:B------:R-:W0:Y:S02]  /*31e0*/  F2I.S64.TRUNC R2, R3 ;  /* 0x0000000300027311 */ /* 0x000e24000020d900 */
[----:B0-----:R0:W-:Y:S01]  /*31f0*/  STG.E.U8 [R16.64], R2 ;  /* 0x0000000210007986 */ /* 0x0011e2000c101124 */
[----:B------:R-:W-:Y:S05]  /*3200*/  BRA `(.L_x_897) ;  /* 0x00000e4000007947 */ /* 0x000fea0003800000 */
.L_x_894:
[----:B------:R-:W-:-:S13]  /*3210*/  ISETP.NE.AND P0, PT, R0, 0x2, PT ;  /* 0x000000020000780c */ /* 0x000fda0003f05270 */
[----:B------:R-:W-:Y:S05]  /*3220*/  @!P0 BRA `(.L_x_898) ;  /* 0x000000c000008947 */ /* 0x000fea0003800000 */
[----:B------:R-:W-:-:S13]  /*3230*/  ISETP.NE.AND P0, PT, R0, 0x3, PT ;  /* 0x000000030000780c */ /* 0x000fda0003f05270 */
[----:B------:R-:W-:Y:S05]  /*3240*/  @!P0 BRA `(.L_x_899) ;  /* 0x0000006000008947 */ /* 0x000fea0003800000 */
[----:B------:R-:W-:-:S13]  /*3250*/  ISETP.NE.AND P0, PT, R0, 0x4, PT ;  /* 0x000000040000780c */ /* 0x000fda0003f05270 */
[----:B------:R-:W-:Y:S05]  /*3260*/  @P0 BRA `(.L_x_896) ;  /* 0x00000c3000000947 */ /* 0x000fea0003800000 */
[----:B------:R-:W-:-:S06]  /*3270*/  HADD2.F32 R2, -RZ, R23.H0_H0 ;  /* 0x20000017ff027230 */ /* 0x000fcc0000004100 */
[----:B------:R-:W0:Y:S02]  /*3280*/  F2I.S64.TRUNC R2, R2 ;  /* 0x0000000200027311 */ /* 0x000e24000020d900 */
[----:B0-----:R0:W-:Y:S01]  /*3290*/  STG.E.64 [R16.64], R2 ;  /* 0x0000000210007986 */ /* 0x0011e2000c101b24 */
[----:B------:R-:W-:Y:S05]  /*32a0*/  BRA `(.L_x_897) ;  /* 0x00000da000007947 */ /* 0x000fea0003800000 */
.L_x_899:
[----:B------:R-:W-:-:S06]  /*32b0*/  HADD2.F32 R23, -RZ, R23.H0_H0 ;  /* 0x20000017ff177230 */ /* 0x000fcc0000004100 */
[----:B------:R-:W0:Y:S02]  /*32c0*/  F2I.FTZ.TRUNC.NTZ R23, R23 ;  /* 0x0000001700177305 */ /* 0x000e24000021f100 */
[----:B0-----:R0:W-:Y:S01]  /*32d0*/  STG.E [R16.64], R23 ;  /* 0x0000001710007986 */ /* 0x0011e2000c101924 */
[----:B------:R-:W-:Y:S05]  /*32e0*/  BRA `(.L_x_897) ;  /* 0x00000d6000007947 */ /* 0x000fea0003800000 */
.L_x_898:
[----:B------:R-:W-:-:S06]  /*32f0*/  HADD2.F32 R23, -RZ, R23.H0_H0 ;  /* 0x20000017ff177230 */ /* 0x000fcc0000004100 */
[----:B------:R-:W0:Y:S02]  /*3300*/  F2I.FTZ.TRUNC.NTZ R23, R23 ;  /* 0x0000001700177305 */ /* 0x000e24000021f100 */
[----:B0-----:R0:W-:Y:S01]  /*3310*/  STG.E.U16 [R16.64], R23 ;  /* 0x0000001710007986 */ /* 0x0011e2000c101524 */
[----:B------:R-:W-:Y:S05]  /*3320*/  BRA `(.L_x_897) ;  /* 0x00000d2000007947 */ /* 0x000fea0003800000 */
.L_x_893:
[----:B------:R-:W-:-:S13]  /*3330*/  ISETP.GT.AND P0, PT, R0, 0x6, PT ;  /* 0x000000060000780c */ /* 0x000fda0003f04270 */
[----:B------:R-:W-:Y:S05]  /*3340*/  @P0 BRA `(.L_x_900) ;  /* 0x0000009000000947 */ /* 0x000fea0003800000 */
[----:B------:R-:W-:-:S13]  /*3350*/  ISETP.NE.AND P0, PT, R0, 0x5, PT ;  /* 0x000000050000780c */ /* 0x000fda0003f05270 */
[----:B------:R-:W-:Y:S05]  /*3360*/  @!P0 BRA `(.L_x_901) ;  /* 0x0000005000008947 */ /* 0x000fea0003800000 */
[----:B------:R-:W-:-:S13]  /*3370*/  ISETP.NE.AND P0, PT, R0, 0x6, PT ;  /* 0x000000060000780c */ /* 0x000fda0003f05270 */
[----:B------:R-:W-:Y:S05]  /*3380*/  @P0 BRA `(.L_x_896) ;  /* 0x00000b1000000947 */ /* 0x000fea0003800000 */
[----:B------:R-:W-:-:S05]  /*3390*/  HADD2.F32 R23, -RZ, R23.H0_H0 ;  /* 0x20000017ff177230 */ /* 0x000fca0000004100 */
[----:B------:R0:W-:Y:S01]  /*33a0*/  STG.E [R16.64], R23 ;  /* 0x0000001710007986 */ /* 0x0001e2000c101924 */
[----:B------:R-:W-:Y:S05]  /*33b0*/  BRA `(.L_x_897) ;  /* 0x00000c9000007947 */ /* 0x000fea0003800000 */
.L_x_901:
[----:B------:R0:W-:Y:S01]  /*33c0*/  STG.E.U16 [R16.64], R23 ;  /* 0x0000001710007986 */ /* 0x0001e2000c101524 */
[----:B------:R-:W-:Y:S05]  /*33d0*/  BRA `(.L_x_897) ;  /* 0x00000c7000007947 */ /* 0x000fea0003800000 */
.L_x_900:
[----:B------:R-:W-:-:S13]  /*33e0*/  ISETP.NE.AND P0, PT, R0, 0x7, PT ;  /* 0x000000070000780c */ /* 0x000fda0003f05270 */
[----:B------:R-:W-:Y:S05]  /*33f0*/  @!P0 BRA `(.L_x_902) ;  /* 0x000000d000008947 */ /* 0x000fea0003800000 */
[----:B------:R-:W-:-:S13]  /*3400*/  ISETP.NE.AND P0, PT, R0, 0x8, PT ;  /* 0x000000080000780c */ /* 0x000fda0003f05270 */
[----:B------:R-:W-:Y:S05]  /*3410*/  @!P0 BRA `(.L_x_903) ;  /* 0x0000006000008947 */ /* 0x000fea0003800000 */
[----:B------:R-:W-:-:S13]  /*3420*/  ISETP.NE.AND P0, PT, R0, 0x9, PT ;  /* 0x000000090000780c */ /* 0x000fda0003f05270 */
[----:B------:R-:W-:Y:S05]  /*3430*/  @P0 BRA `(.L_x_896) ;  /* 0x00000a6000000947 */ /* 0x000fea0003800000 */
[----:B------:R-:W-:Y:S01]  /*3440*/  HADD2.F32 R2, -RZ, R23.H0_H0 ;  /* 0x20000017ff027230 */ /* 0x000fe20000004100 */
[----:B------:R-:W-:-:S05]  /*3450*/  IMAD.MOV.U32 R3, RZ, RZ, RZ ;  /* 0x000000ffff037224 */ /* 0x000fca00078e00ff */
[----:B------:R0:W-:Y:S01]  /*3460*/  STG.E.64 [R16.64], R2 ;  /* 0x0000000210007986 */ /* 0x0001e2000c101b24 */
[----:B------:R-:W-:Y:S05]  /*3470*/  BRA `(.L_x_897) ;  /* 0x00000bd000007947 */ /* 0x000fea0003800000 */
.L_x_903:
[----:B------:R-:W-:-:S05]  /*3480*/  HADD2.F32 R0, -RZ, R23.H0_H0 ;  /* 0x20000017ff007230 */ /* 0x000fca0000004100 */
[----:B------:R-:W-:-:S04]  /*3490*/  F2FP.PACK_AB R0, RZ, R0 ;  /* 0x00000000ff00723e */ /* 0x000fc800000000ff */
[----:B------:R-:W-:-:S05]  /*34a0*/  PRMT R0, R0, 0x5410, RZ ;  /* 0x0000541000007816 */ /* 0x000fca00000000ff */
[----:B------:R0:W-:Y:S01]  /*34b0*/  STG.E [R16.64], R0 ;  /* 0x0000000010007986 */ /* 0x0001e2000c101924 */
[----:B------:R-:W-:Y:S05]  /*34c0*/  BRA `(.L_x_897) ;  /* 0x00000b8000007947 */ /* 0x000fea0003800000 */
.L_x_902:
[----:B------:R-:W-:-:S05]  /*34d0*/  HADD2.F32 R2, -RZ, R23.H0_H0 ;  /* 0x20000017ff027230 */ /* 0x000fca0000004100 */
[----:B------:R-:W-:-:S06]  /*34e0*/  FMUL.FTZ R2, R2, 1 ;  /* 0x3f80000002027820 */ /* 0x000fcc0000410000 */
[----:B------:R-:W0:Y:S02]  /*34f0*/  F2F.F64.F32 R2, R2 ;  /* 0x0000000200027310 */ /* 0x000e240000201800 */
[----:B0-----:R0:W-:Y:S01]  /*3500*/  STG.E.64 [R16.64], R2 ;  /* 0x0000000210007986 */ /* 0x0011e2000c101b24 */
[----:B------:R-:W-:Y:S05]  /*3510*/  BRA `(.L_x_897) ;  /* 0x00000b3000007947 */ /* 0x000fea0003800000 */
.L_x_892:
        /* <DEDUP_REMOVED lines=8> */
[----:B------:R-:W-:-:S05]  /*35a0*/  HADD2.F32 R23, -RZ, R23.H0_H0 ;  /* 0x20000017ff177230 */ /* 0x000fca0000004100 */
[----:B------:R-:W-:-:S04]  /*35b0*/  FSETP.NEU.FTZ.AND P0, PT, R23, RZ, PT ;  /* 0x000000ff1700720b */ /* 0x000fc80003f1d000 */
[----:B------:R-:W-:-:S05]  /*35c0*/  SEL R3, RZ, 0x1, !P0 ;  /* 0x00000001ff037807 */ /* 0x000fca0004000000 */
[----:B------:R0:W-:Y:S01]  /*35d0*/  STG.E.U8 [R16.64], R3 ;  /* 0x0000000310007986 */ /* 0x0001e2000c101124 */
[----:B------:R-:W-:Y:S05]  /*35e0*/  BRA `(.L_x_897) ;  /* 0x00000a6000007947 */ /* 0x000fea0003800000 */
.L_x_906:
[----:B------:R-:W-:Y:S01]  /*35f0*/  HADD2.F32 R23, -RZ, R23.H0_H0 ;  /* 0x20000017ff177230 */ /* 0x000fe20000004100 */
[----:B------:R-:W-:-:S04]  /*3600*/  CS2R R6, SRZ ;  /* 0x0000000000067805 */ /* 0x000fc8000001ff00 */
[----:B------:R-:W-:-:S06]  /*3610*/  FMUL.FTZ R4, R23, 1 ;  /* 0x3f80000017047820 */ /* 0x000fcc0000410000 */
[----:B------:R-:W0:Y:S02]  /*3620*/  F2F.F64.F32 R4, R4 ;  /* 0x0000000400047310 */ /* 0x000e240000201800 */
[----:B0-----:R0:W-:Y:S01]  /*3630*/  STG.E.128 [R16.64], R4 ;  /* 0x0000000410007986 */ /* 0x0011e2000c101d24 */
[----:B------:R-:W-:Y:S05]  /*3640*/  BRA `(.L_x_897) ;  /* 0x00000a0000007947 */ /* 0x000fea0003800000 */
.L_x_905:
[----:B------:R-:W-:-:S13]  /*3650*/  ISETP.NE.AND P0, PT, R0, 0xf, PT ;  /* 0x0000000f0000780c */ /* 0x000fda0003f05270 */
[----:B------:R-:W-:Y:S05]  /*3660*/  @!P0 BRA `(.L_x_907) ;  /* 0x000002d000008947 */ /* 0x000fea0003800000 */
[----:B------:R-:W-:-:S13]  /*3670*/  ISETP.NE.AND P0, PT, R0, 0x17, PT ;  /* 0x000000170000780c */ /* 0x000fda0003f05270 */
[----:B------:R-:W-:Y:S05]  /*3680*/  @!P0 BRA `(.L_x_908) ;  /* 0x0000015000008947 */ /* 0x000fea0003800000 */
[----:B------:R-:W-:-:S13]  /*3690*/  ISETP.NE.AND P0, PT, R0, 0x18, PT ;  /* 0x000000180000780c */ /* 0x000fda0003f05270 */
[----:B------:R-:W-:Y:S05]  /*36a0*/  @P0 BRA `(.L_x_896) ;  /* 0x000007f000000947 */ /* 0x000fea0003800000 */
[----:B------:R-:W-:Y:S01]  /*36b0*/  HADD2.F32 R23, -RZ, R23.H0_H0 ;  /* 0x20000017ff177230 */ /* 0x000fe20000004100 */
[----:B------:R-:W-:Y:S04]  /*36c0*/  BSSY B0, `(.L_x_909) ;  /* 0x000000e000007945 */ /* 0x000fe80003800000 */
        /* <DEDUP_REMOVED lines=13> */
.L_x_910:
[----:B------:R-:W-:Y:S05]  /*37a0*/  BSYNC B0 ;  /* 0x0000000000007941 */ /* 0x000fea0003800000 */
.L_x_909:
[----:B------:R-:W-:-:S05]  /*37b0*/  LOP3.LUT R3, R0, R3, RZ, 0xfc, !PT ;  /* 0x0000000300037212 */ /* 0x000fca00078efcff */
[----:B------:R0:W-:Y:S01]  /*37c0*/  STG.E.U8 [R16.64], R3 ;  /* 0x0000000310007986 */ /* 0x0001e2000c101124 */
[----:B------:R-:W-:Y:S05]  /*37d0*/  BRA `(.L_x_897) ;  /* 0x0000087000007947 */ /* 0x000fea0003800000 */
.L_x_908:
[----:B------:R-:W-:Y:S01]  /*37e0*/  HADD2.F32 R23, -RZ, R23.H0_H0 ;  /* 0x20000017ff177230 */ /* 0x000fe20000004100 */
[----:B------:R-:W-:Y:S04]  /*37f0*/  BSSY B0, `(.L_x_911) ;  /* 0x000000f000007945 */ /* 0x000fe80003800000 */
        /* <DEDUP_REMOVED lines=11> */
.L_x_912:
[----:B------:R-:W-:Y:S01]  /*38b0*/  IMAD.MOV.U32 R0, RZ, RZ, 0x7f ;  /* 0x0000007fff007424 */ /* 0x000fe200078e00ff */
[----:B------:R-:W-:-:S04]  /*38c0*/  ISETP.GT.U32.AND P0, PT, R2, 0x7f800000, PT ;  /* 0x7f8000000200780c */ /* 0x000fc80003f04070 */
[----:B------:R-:W-:-:S04]  /*38d0*/  SEL R0, R0, 0x7c, P0 ;  /* 0x0000007c00007807 */ /* 0x000fc80000000000 */
.L_x_913:
[----:B------:R-:W-:Y:S05]  /*38e0*/  BSYNC B0 ;  /* 0x0000000000007941 */ /* 0x000fea0003800000 */
.L_x_911:
[----:B------:R-:W-:-:S04]  /*38f0*/  LOP3.LUT R2, R23, 0x80000000, RZ, 0xc0, !PT ;  /* 0x8000000017027812 */ /* 0x000fc800078ec0ff */
[----:B------:R-:W-:-:S04]  /*3900*/  SHF.R.U32.HI R3, RZ, 0x18, R2 ;  /* 0x00000018ff037819 */ /* 0x000fc80000011602 */
[----:B------:R-:W-:-:S05]  /*3910*/  LOP3.LUT R3, R0, R3, RZ, 0xfc, !PT ;  /* 0x0000000300037212 */ /* 0x000fca00078efcff */
[----:B------:R0:W-:Y:S01]  /*3920*/  STG.E.U8 [R16.64], R3 ;  /* 0x0000000310007986 */ /* 0x0001e2000c101124 */
[----:B------:R-:W-:Y:S05]  /*3930*/  BRA `(.L_x_897) ;  /* 0x0000071000007947 */ /* 0x000fea0003800000 */
.L_x_907:
[----:B------:R-:W-:-:S05]  /*3940*/  HADD2.F32 R0, -RZ, R23.H0_H0 ;  /* 0x20000017ff007230 */ /* 0x000fca0000004100 */
[----:B------:R-:W-:-:S05]  /*3950*/  F2FP.BF16.PACK_AB R0, RZ, R0 ;  /* 0x00000000ff00723e */ /* 0x000fca00000010ff */
[----:B------:R0:W-:Y:S01]  /*3960*/  STG.E.U16 [R16.64], R0 ;  /* 0x0000000010007986 */ /* 0x0001e2000c101524 */
[----:B------:R-:W-:Y:S05]  /*3970*/  BRA `(.L_x_897) ;  /* 0x000006d000007947 */ /* 0x000fea0003800000 */
.L_x_904:
        /* <DEDUP_REMOVED lines=8> */
[----:B------:R-:W-:-:S06]  /*3a00*/  HADD2.F32 R3, -RZ, R23.H0_H0 ;  /* 0x20000017ff037230 */ /* 0x000fcc0000004100 */
[----:B------:R-:W0:Y:S02]  /*3a10*/  F2I.FTZ.U32.TRUNC.NTZ R3, R3 ;  /* 0x0000000300037305 */ /* 0x000e24000021f000 */
[----:B0-----:R0:W-:Y:S01]  /*3a20*/  STG.E.U16 [R16.64], R3 ;  /* 0x0000000310007986 */ /* 0x0011e2000c101524 */
[----:B------:R-:W-:Y:S05]  /*3a30*/  BRA `(.L_x_897) ;  /* 0x0000061000007947 */ /* 0x000fea0003800000 */
.L_x_916:
[----:B------:R-:W-:Y:S01]  /*3a40*/  HADD2.F32 R23, -RZ, R23.H0_H0 ;  /* 0x20000017ff177230 */ /* 0x000fe20000004100 */
[----:B------:R-:W-:Y:S01]  /*3a50*/  BSSY B0, `(.L_x_917) ;  /* 0x0000014000007945 */ /* 0x000fe20003800000 */
[----:B------:R-:W-:-:S03]  /*3a60*/  IMAD.MOV.U32 R8, RZ, RZ, 0x80 ;  /* 0x00000080ff087424 */ /* 0x000fc600078e00ff */
        /* <DEDUP_REMOVED lines=14> */
.L_x_919:
[----:B------:R-:W-:-:S04]  /*3b50*/  LOP3.LUT R2, R23, 0x80000000, RZ, 0xc0, !PT ;  /* 0x8000000017027812 */ /* 0x000fc800078ec0ff */
[----:B------:R-:W-:-:S04]  /*3b60*/  SHF.R.U32.HI R3, RZ, 0x18, R2 ;  /* 0x00000018ff037819 */ /* 0x000fc80000011602 */
[----:B------:R-:W-:-:S04]  /*3b70*/  LOP3.LUT R0, R0, R3, RZ, 0xfc, !PT ;  /* 0x0000000300007212 */ /* 0x000fc800078efcff */
[----:B------:R-:W-:Y:S02]  /*3b80*/  PRMT R8, R0, 0x7610, R8 ;  /* 0x0000761000087816 */ /* 0x000fe40000000008 */
.L_x_918:
[----:B------:R-:W-:Y:S05]  /*3b90*/  BSYNC B0 ;  /* 0x0000000000007941 */ /* 0x000fea0003800000 */
.L_x_917:
[----:B------:R0:W-:Y:S01]  /*3ba0*/  STG.E.U8 [R16.64], R8 ;  /* 0x0000000810007986 */ /* 0x0001e2000c101124 */
[----:B------:R-:W-:Y:S05]  /*3bb0*/  BRA `(.L_x_897) ;  /* 0x0000049000007947 */ /* 0x000fea0003800000 */
.L_x_915:
        /* <DEDUP_REMOVED lines=17> */
.L_x_922:
[----:B------:R-:W-:-:S04]  /*3cd0*/  LOP3.LUT R2, R23, 0x80000000, RZ, 0xc0, !PT ;  /* 0x8000000017027812 */ /* 0x000fc800078ec0ff */
[----:B------:R-:W-:-:S04]  /*3ce0*/  SHF.R.U32.HI R3, RZ, 0x18, R2 ;  /* 0x00000018ff037819 */ /* 0x000fc80000011602 */
[----:B------:R-:W-:-:S04]  /*3cf0*/  LOP3.LUT R0, R0, R3, RZ, 0xfc, !PT ;  /* 0x0000000300007212 */ /* 0x000fc800078efcff */
[----:B------:R-:W-:Y:S02]  /*3d00*/  PRMT R8, R0, 0x7610, R8 ;  /* 0x0000761000087816 */ /* 0x000fe40000000008 */
.L_x_921:
[----:B------:R-:W-:Y:S05]  /*3d10*/  BSYNC B0 ;  /* 0x0000000000007941 */ /* 0x000fea0003800000 */
.L_x_920:
[----:B------:R0:W-:Y:S01]  /*3d20*/  STG.E.U8 [R16.64], R8 ;  /* 0x0000000810007986 */ /* 0x0001e2000c101124 */
[----:B------:R-:W-:Y:S05]  /*3d30*/  BRA `(.L_x_897) ;  /* 0x0000031000007947 */ /* 0x000fea0003800000 */
.L_x_914:
[----:B------:R-:W-:-:S13]  /*3d40*/  ISETP.NE.AND P0, PT, R0, 0x1c, PT ;  /* 0x0000001c0000780c */ /* 0x000fda0003f05270 */
[----:B------:R-:W-:Y:S05]  /*3d50*/  @!P0 BRA `(.L_x_923) ;  /* 0x000002c000008947 */ /* 0x000fea0003800000 */
[----:B------:R-:W-:-:S13]  /*3d60*/  ISETP.NE.AND P0, PT, R0, 0x1d, PT ;  /* 0x0000001d0000780c */ /* 0x000fda0003f05270 */
[----:B------:R-:W-:Y:S05]  /*3d70*/  @!P0 BRA `(.L_x_924) ;  /* 0x0000026000008947 */ /* 0x000fea0003800000 */
[----:B------:R-:W-:-:S13]  /*3d80*/  ISETP.NE.AND P0, PT, R0, 0x2c, PT ;  /* 0x0000002c0000780c */ /* 0x000fda0003f05270 */
[----:B------:R-:W-:Y:S05]  /*3d90*/  @P0 BRA `(.L_x_896) ;  /* 0x0000010000000947 */ /* 0x000fea0003800000 */
[----:B------:R-:W-:Y:S01]  /*3da0*/  HADD2.F32 R23, -RZ, R23.H0_H0 ;  /* 0x20000017ff177230 */ /* 0x000fe20000004100 */
[----:B------:R-:W-:Y:S01]  /*3db0*/  PLOP3.LUT P0, PT, PT, PT, PT, 0x80, 0x0 ;  /* 0x000000000000781c */ /* 0x000fe20003f0f070 */
[----:B------:R-:W-:-:S03]  /*3dc0*/  IMAD.MOV.U32 R3, RZ, RZ, 0xff ;  /* 0x000000ffff037424 */ /* 0x000fc600078e00ff */
        /* <DEDUP_REMOVED lines=13> */
.L_x_896:
        /* <DEDUP_REMOVED lines=20> */
.L_x_924:
[----:B------:R-:W-:-:S06]  /*3fe0*/  HADD2.F32 R2, -RZ, R23.H0_H0 ;  /* 0x20000017ff027230 */ /* 0x000fcc0000004100 */
[----:B------:R-:W0:Y:S02]  /*3ff0*/  F2I.U64.TRUNC R2, R2 ;  /* 0x0000000200027311 */ /* 0x000e24000020d800 */
[----:B0-----:R0:W-:Y:S01]  /*4000*/  STG.E.64 [R16.64], R2 ;  /* 0x0000000210007986 */ /* 0x0011e2000c101b24 */
[----:B------:R-:W-:Y:S05]  /*4010*/  BRA `(.L_x_897) ;  /* 0x0000003000007947 */ /* 0x000fea0003800000 */
.L_x_923:
[----:B------:R-:W-:-:S06]  /*4020*/  HADD2.F32 R23, -RZ, R23.H0_H0 ;  /* 0x20000017ff177230 */ /* 0x000fcc0000004100 */
[----:B------:R-:W0:Y:S02]  /*4030*/  F2I.FTZ.U32.TRUNC.NTZ R23, R23 ;  /* 0x0000001700177305 */ /* 0x000e24000021f000 */
[----:B0-----:R0:W-:Y:S02]  /*4040*/  STG.E [R16.64], R23 ;  /* 0x0000001710007986 */ /* 0x0011e4000c101924 */
.L_x_897:
[----:B------:R-:W-:-:S05]  /*4050*/  IMAD R18, R19, 0x200, R18 ;  /* 0x0000020013127824 */ /* 0x000fca00078e0212 */
[----:B0-----:R-:W-:Y:S02]  /*4060*/  IADD3 R23, R18, 0x80, RZ ;  /* 0x0000008012177810 */ /* 0x001fe40007ffe0ff */
.L_x_826:
[----:B------:R-:W-:Y:S05]  /*4070*/  BSYNC B6 ;  /* 0x0000000000067941 */ /* 0x000fea0003800000 */
.L_x_825:
        /* <DEDUP_REMOVED lines=258> */
.L_x_927:
        /* <DEDUP_REMOVED lines=21> */
.L_x_931:
[----:B------:R-:W2:Y:S02]  /*51f0*/  LDG.E.U8 R2, [R2.64] ;  /* 0x0000002402027981 */ /* 0x000ea4000c1e1100 */
[----:B--2---:R-:W0:Y:S02]  /*5200*/  I2F.U16 R0, R2 ;  /* 0x0000000200007306 */ /* 0x004e240000101000 */
[----:B0-----:R-:W-:-:S04]  /*5210*/  F2FP.PACK_AB R0, RZ, R0 ;  /* 0x00000000ff00723e */ /* 0x001fc800000000ff */
[----:B------:R-:W-:Y:S01]  /*5220*/  PRMT R19, R0, 0x7610, R19 ;  /* 0x0000761000137816 */ /* 0x000fe20000000013 */
[----:B------:R-:W-:Y:S05]  /*5230*/  BRA `(.L_x_933) ;  /* 0x00000ed000007947 */ /* 0x000fea0003800000 */
.L_x_930:
        /* <DEDUP_REMOVED lines=11> */
.L_x_935:
[----:B------:R-:W2:Y:S02]  /*52f0*/  LDG.E R2, [R2.64] ;  /* 0x0000002402027981 */ /* 0x000ea4000c1e1900 */
[----:B--2---:R-:W0:Y:S02]  /*5300*/  I2F R0, R2 ;  /* 0x0000000200007306 */ /* 0x004e240000201400 */
[----:B0-----:R-:W-:-:S04]  /*5310*/  F2FP.PACK_AB R0, RZ, R0 ;  /* 0x00000000ff00723e */ /* 0x001fc800000000ff */
[----:B------:R-:W-:Y:S01]  /*5320*/  PRMT R19, R0, 0x7610, R19 ;  /* 0x0000761000137816 */ /* 0x000fe20000000013 */
[----:B------:R-:W-:Y:S05]  /*5330*/  BRA `(.L_x_933) ;  /* 0x00000dd000007947 */ /* 0x000fea0003800000 */
.L_x_934:
[----:B------:R-:W2:Y:S02]  /*5340*/  LDG.E.U16 R2, [R2.64] ;  /* 0x0000002402027981 */ /* 0x000ea4000c1e1500 */
[----:B--2---:R-:W0:Y:S02]  /*5350*/  I2F.S16 R0, R2 ;  /* 0x0000000200007306 */ /* 0x004e240000101400 */
[----:B0-----:R-:W-:-:S04]  /*5360*/  F2FP.PACK_AB R0, RZ, R0 ;  /* 0x00000000ff00723e */ /* 0x001fc800000000ff */
[----:B------:R-:W-:Y:S01]  /*5370*/  PRMT R19, R0, 0x7610, R19 ;  /* 0x0000761000137816 */ /* 0x000fe20000000013 */
[----:B------:R-:W-:Y:S05]  /*5380*/  BRA `(.L_x_933) ;  /* 0x00000d8000007947 */ /* 0x000fea0003800000 */
.L_x_929:
        /* <DEDUP_REMOVED lines=9> */
.L_x_937:
[----:B------:R0:W5:Y:S01]  /*5420*/  LDG.E.U16 R19, [R2.64] ;  /* 0x0000002402137981 */ /* 0x000162000c1e1500 */
[----:B------:R-:W-:Y:S05]  /*5430*/  BRA `(.L_x_933) ;  /* 0x00000cd000007947 */ /* 0x000fea0003800000 */
.L_x_936:
        /* <DEDUP_REMOVED lines=9> */
.L_x_939:
[----:B------:R0:W5:Y:S01]  /*54d0*/  LDG.E.U16 R19, [R2.64] ;  /* 0x0000002402137981 */ /* 0x000162000c1e1500 */
[----:B------:R-:W-:Y:S05]  /*54e0*/  BRA `(.L_x_933) ;  /* 0x00000c2000007947 */ /* 0x000fea0003800000 */
.L_x_938:
[----:B------:R-:W2:Y:S02]  /*54f0*/  LDG.E.64 R2, [R2.64] ;  /* 0x0000002402027981 */ /* 0x000ea4000c1e1b00 */
[----:B--2---:R-:W0:Y:S01]  /*5500*/  F2F.F32.F64 R0, R2 ;  /* 0x0000000200007310 */ /* 0x004e220000301000 */
[----:B------:R-:W0:-:S14]  /*5510*/  DSETP.GEU.AND P0, PT, |R2|, c[0x2][0x0], PT ;  /* 0x008000000200762a */ /* 0x000e1c0003f0e200 */
[----:B0-----:R-:W-:-:S05]  /*5520*/  @!P0 FMUL R0, R0, 1.175494350822287508e-38 ;  /* 0x0080000000008820 */ /* 0x001fca0000400000 */
[----:B------:R-:W-:-:S04]  /*5530*/  F2FP.PACK_AB R0, RZ, R0 ;  /* 0x00000000ff00723e */ /* 0x000fc800000000ff */
[----:B------:R-:W-:Y:S01]  /*5540*/  PRMT R19, R0, 0x7610, R19 ;  /* 0x0000761000137816 */ /* 0x000fe20000000013 */
[----:B------:R-:W-:Y:S05]  /*5550*/  BRA `(.L_x_933) ;  /* 0x00000bb000007947 */ /* 0x000fea0003800000 */
.L_x_928:
        /* <DEDUP_REMOVED lines=14> */
.L_x_942:
[----:B------:R-:W2:Y:S02]  /*5640*/  LDG.E.64 R2, [R2.64] ;  /* 0x0000002402027981 */ /* 0x000ea4000c1e1b00 */
[----:B--2---:R-:W0:Y:S01]  /*5650*/  F2F.F32.F64 R0, R2 ;  /* 0x0000000200007310 */ /* 0x004e220000301000 */
[----:B------:R-:W0:-:S14]  /*5660*/  DSETP.GEU.AND P0, PT, |R2|, c[0x2][0x0], PT ;  /* 0x008000000200762a */ /* 0x000e1c0003f0e200 */
[----:B0-----:R-:W-:-:S05]  /*5670*/  @!P0 FMUL R0, R0, 1.175494350822287508e-38 ;  /* 0x0080000000008820 */ /* 0x001fca0000400000 */
[----:B------:R-:W-:-:S04]  /*5680*/  F2FP.PACK_AB R0, RZ, R0 ;  /* 0x00000000ff00723e */ /* 0x000fc800000000ff */
[----:B------:R-:W-:Y:S01]  /*5690*/  PRMT R19, R0, 0x7610, R19 ;  /* 0x0000761000137816 */ /* 0x000fe20000000013 */
[----:B------:R-:W-:Y:S05]  /*56a0*/  BRA `(.L_x_933) ;  /* 0x00000a6000007947 */ /* 0x000fea0003800000 */
.L_x_941:
        /* <DEDUP_REMOVED lines=28> */
.L_x_944:
        /* <DEDUP_REMOVED lines=15> */
.L_x_943:
[----:B------:R-:W2:Y:S02]  /*5960*/  LDG.E.U16 R0, [R2.64] ;  /* 0x0000002402007981 */ /* 0x000ea4000c1e1500 */
[----:B--2---:R-:W-:-:S04]  /*5970*/  PRMT R0, RZ, 0x5410, R0 ;  /* 0x00005410ff007816 */ /* 0x004fc80000000000 */
[----:B------:R-:W-:-:S04]  /*5980*/  F2FP.PACK_AB R0, RZ, R0 ;  /* 0x00000000ff00723e */ /* 0x000fc800000000ff */
[----:B------:R-:W-:Y:S01]  /*5990*/  PRMT R19, R0, 0x7610, R19 ;  /* 0x0000761000137816 */ /* 0x000fe20000000013 */
[----:B------:R-:W-:Y:S05]  /*59a0*/  BRA `(.L_x_933) ;  /* 0x0000076000007947 */ /* 0x000fea0003800000 */
.L_x_940:
        /* <DEDUP_REMOVED lines=12> */
.L_x_947:
        /* <DEDUP_REMOVED lines=21> */
.L_x_951:
[----:B------:R-:W-:Y:S05]  /*5bc0*/  BSYNC B1 ;  /* 0x0000000000017941 */ /* 0x000fea0003800000 */
.L_x_950:
[----:B------:R-:W-:Y:S01]  /*5bd0*/  LEA R3, R0, 0x3b800000, 0x17 ;  /* 0x3b80000000037811 */ /* 0x000fe200078eb8ff */
[----:B------:R-:W-:-:S05]  /*5be0*/  IMAD.SHL.U32 R0, R2, 0x100000, RZ ;  /* 0x0010000002007824 */ /* 0x000fca00078e00ff */
[----:B------:R-:W-:Y:S02]  /*5bf0*/  LOP3.LUT R0, R3, R0, R4, 0xfe, !PT ;  /* 0x0000000003007212 */ /* 0x000fe400078efe04 */
.L_x_949:
[----:B------:R-:W-:Y:S05]  /*5c00*/  BSYNC B0 ;  /* 0x0000000000007941 */ /* 0x000fea0003800000 */
.L_x_948:
[----:B------:R-:W-:-:S04]  /*5c10*/  F2FP.PACK_AB R0, RZ, R0 ;  /* 0x00000000ff00723e */ /* 0x000fc800000000ff */
[----:B------:R-:W-:Y:S01]  /*5c20*/  PRMT R19, R0, 0x7610, R19 ;  /* 0x0000761000137816 */ /* 0x000fe20000000013 */
[----:B------:R-:W-:Y:S05]  /*5c30*/  BRA `(.L_x_933) ;  /* 0x000004d000007947 */ /* 0x000fea0003800000 */
.L_x_946:
        /* <DEDUP_REMOVED lines=21> */
.L_x_955:
[----:B------:R-:W-:Y:S05]  /*5d90*/  BSYNC B1 ;  /* 0x0000000000017941 */ /* 0x000fea0003800000 */
.L_x_954:
[----:B------:R-:W-:Y:S01]  /*5da0*/  LEA R3, R0, 0x37800000, 0x17 ;  /* 0x3780000000037811 */ /* 0x000fe200078eb8ff */
[----:B------:R-:W-:-:S05]  /*5db0*/  IMAD.SHL.U32 R0, R2, 0x200000, RZ ;  /* 0x0020000002007824 */ /* 0x000fca00078e00ff */
[----:B------:R-:W-:Y:S02]  /*5dc0*/  LOP3.LUT R0, R3, R0, R4, 0xfe, !PT ;  /* 0x0000000003007212 */ /* 0x000fe400078efe04 */
.L_x_953:
[----:B------:R-:W-:Y:S05]  /*5dd0*/  BSYNC B0 ;  /* 0x0000000000007941 */ /* 0x000fea0003800000 */
.L_x_952:
[----:B------:R-:W-:-:S04]  /*5de0*/  F2FP.PACK_AB R0, RZ, R0 ;  /* 0x00000000ff00723e */ /* 0x000fc800000000ff */
[----:B------:R-:W-:Y:S01]  /*5df0*/  PRMT R19, R0, 0x7610, R19 ;  /* 0x0000761000137816 */ /* 0x000fe20000000013 */
[----:B------:R-:W-:Y:S05]  /*5e00*/  BRA `(.L_x_933) ;  /* 0x0000030000007947 */ /* 0x000fea0003800000 */
.L_x_945:
        /* <DEDUP_REMOVED lines=14> */
.L_x_959:
[----:B------:R-:W-:Y:S05]  /*5ef0*/  BSYNC B0 ;  /* 0x0000000000007941 */ /* 0x000fea0003800000 */
.L_x_958:
[----:B------:R-:W-:-:S04]  /*5f00*/  F2FP.PACK_AB R0, RZ, R0 ;  /* 0x00000000ff00723e */ /* 0x000fc800000000ff */
[----:B------:R-:W-:Y:S01]  /*5f10*/  PRMT R19, R0, 0x7610, R19 ;  /* 0x0000761000137816 */ /* 0x000fe20000000013 */
[----:B------:R-:W-:Y:S05]  /*5f20*/  BRA `(.L_x_933) ;  /* 0x000001e000007947 */ /* 0x000fea0003800000 */
.L_x_932:
        /* <DEDUP_REMOVED lines=21> */
.L_x_957:
[----:B------:R-:W2:Y:S02]  /*6080*/  LDG.E.64 R2, [R2.64] ;  /* 0x0000002402027981 */ /* 0x000ea4000c1e1b00 */
[----:B--2---:R-:W0:Y:S02]  /*6090*/  I2F.U64 R0, R2 ;  /* 0x0000000200007312 */ /* 0x004e240000301000 */
[----:B0-----:R-:W-:-:S04]  /*60a0*/  F2FP.PACK_AB R0, RZ, R0 ;  /* 0x00000000ff00723e */ /* 0x001fc800000000ff */
[----:B------:R-:W-:Y:S01]  /*60b0*/  PRMT R19, R0, 0x7610, R19 ;  /* 0x0000761000137816 */ /* 0x000fe20000000013 */
[----:B------:R-:W-:Y:S05]  /*60c0*/  BRA `(.L_x_933) ;  /* 0x0000004000007947 */ /* 0x000fea0003800000 */
.L_x_956:
[----:B------:R-:W2:Y:S02]  /*60d0*/  LDG.E R2, [R2.64] ;  /* 0x0000002402027981 */ /* 0x000ea4000c1e1900 */
[----:B--2---:R-:W0:Y:S02]  /*60e0*/  I2F.U32 R0, R2 ;  /* 0x0000000200007306 */ /* 0x004e240000201000 */
[----:B0-----:R-:W-:-:S04]  /*60f0*/  F2FP.PACK_AB R0, RZ, R0 ;  /* 0x00000000ff00723e */ /* 0x001fc800000000ff */
[----:B------:R-:W-:Y:S02]  /*6100*/  PRMT R19, R0, 0x7610, R19 ;  /* 0x0000761000137816 */ /* 0x000fe40000000013 */
.L_x_933:
        /* <DEDUP_REMOVED lines=18> */
.L_x_963:
[----:B------:R-:W2:Y:S02]  /*6230*/  LDG.E.U8 R2, [R2.64] ;  /* 0x0000002402027981 */ /* 0x000ea4000c1e1100 */
[----:B--2---:R-:W0:Y:S02]  /*6240*/  I2F.U16 R0, R2 ;  /* 0x0000000200007306 */ /* 0x004e240000101000 */
[----:B0-----:R-:W-:Y:S01]  /*6250*/  F2FP.PACK_AB R0, RZ, R0 ;  /* 0x00000000ff00723e */ /* 0x001fe200000000ff */
[----:B------:R-:W-:Y:S05]  /*6260*/  BRA `(.L_x_965) ;  /* 0x00000e1000007947 */ /* 0x000fea0003800000 */
.L_x_962:
        /* <DEDUP_REMOVED lines=10> */
.L_x_967:
[----:B------:R-:W2:Y:S02]  /*6310*/  LDG.E R2, [R2.64] ;  /* 0x0000002402027981 */ /* 0x000ea4000c1e1900 */
[----:B--2---:R-:W0:Y:S02]  /*6320*/  I2F R0, R2 ;  /* 0x0000000200007306 */ /* 0x004e240000201400 */
[----:B0-----:R-:W-:Y:S01]  /*6330*/  F2FP.PACK_AB R0, RZ, R0 ;  /* 0x00000000ff00723e */ /* 0x001fe200000000ff */
[----:B------:R-:W-:Y:S05]  /*6340*/  BRA `(.L_x_965) ;  /* 0x00000d3000007947 */ /* 0x000fea0003800000 */
.L_x_966:
[----:B------:R-:W2:Y:S02]  /*6350*/  LDG.E.U16 R2, [R2.64] ;  /* 0x0000002402027981 */ /* 0x000ea4000c1e1500 */
[----:B--2---:R-:W0:Y:S02]  /*6360*/  I2F.S16 R0, R2 ;  /* 0x0000000200007306 */ /* 0x004e240000101400 */
[----:B0-----:R-:W-:Y:S01]  /*6370*/  F2FP.PACK_AB R0, RZ, R0 ;  /* 0x00000000ff00723e */ /* 0x001fe200000000ff */
[----:B------:R-:W-:Y:S05]  /*6380*/  BRA `(.L_x_965) ;  /* 0x00000cf000007947 */ /* 0x000fea0003800000 */
.L_x_961:
        /* <DEDUP_REMOVED lines=9> */
.L_x_969:
[----:B------:R0:W5:Y:S01]  /*6420*/  LDG.E.U16 R0, [R2.64] ;  /* 0x0000002402007981 */ /* 0x000162000c1e1500 */
[----:B------:R-:W-:Y:S05]  /*6430*/  BRA `(.L_x_965) ;  /* 0x00000c4000007947 */ /* 0x000fea0003800000 */
.L_x_968:
        /* <DEDUP_REMOVED lines=9> */
.L_x_971:
[----:B------:R0:W5:Y:S01]  /*64d0*/  LDG.E.U16 R0, [R2.64] ;  /* 0x0000002402007981 */ /* 0x000162000c1e1500 */
[----:B------:R-:W-:Y:S05]  /*64e0*/  BRA `(.L_x_965) ;  /* 0x00000b9000007947 */ /* 0x000fea0003800000 */
.L_x_970:
[----:B------:R-:W2:Y:S02]  /*64f0*/  LDG.E.64 R2, [R2.64] ;  /* 0x0000002402027981 */ /* 0x000ea4000c1e1b00 */
[----:B--2---:R-:W0:Y:S01]  /*6500*/  F2F.F32.F64 R0, R2 ;  /* 0x0000000200007310 */ /* 0x004e220000301000 */
[----:B------:R-:W0:-:S14]  /*6510*/  DSETP.GEU.AND P0, PT, |R2|, c[0x2][0x0], PT ;  /* 0x008000000200762a */ /* 0x000e1c0003f0e200 */
[----:B0-----:R-:W-:-:S05]  /*6520*/  @!P0 FMUL R0, R0, 1.175494350822287508e-38 ;  /* 0x0080000000008820 */ /* 0x001fca0000400000 */
[----:B------:R-:W-:Y:S01]  /*6530*/  F2FP.PACK_AB R0, RZ, R0 ;  /* 0x00000000ff00723e */ /* 0x000fe200000000ff */
[----:B------:R-:W-:Y:S05]  /*6540*/  BRA `(.L_x_965) ;  /* 0x00000b3000007947 */ /* 0x000fea0003800000 */
.L_x_960:
        /* <DEDUP_REMOVED lines=13> */
.L_x_974:
[----:B------:R-:W2:Y:S02]  /*6620*/  LDG.E.64 R2, [R2.64] ;  /* 0x0000002402027981 */ /* 0x000ea4000c1e1b00 */
[----:B--2---:R-:W0:Y:S01]  /*6630*/  F2F.F32.F64 R0, R2 ;  /* 0x0000000200007310 */ /* 0x004e220000301000 */
[----:B------:R-:W0:-:S14]  /*6640*/  DSETP.GEU.AND P0, PT, |R2|, c[0x2][0x0], PT ;  /* 0x008000000200762a */ /* 0x000e1c0003f0e200 */
[----:B0-----:R-:W-:-:S05]  /*6650*/  @!P0 FMUL R0, R0, 1.175494350822287508e-38 ;  /* 0x0080000000008820 */ /* 0x001fca0000400000 */
[----:B------:R-:W-:Y:S01]  /*6660*/  F2FP.PACK_AB R0, RZ, R0 ;  /* 0x00000000ff00723e */ /* 0x000fe200000000ff */
[----:B------:R-:W-:Y:S05]  /*6670*/  BRA `(.L_x_965) ;  /* 0x00000a0000007947 */ /* 0x000fea0003800000 */
.L_x_973:
        /* <DEDUP_REMOVED lines=28> */
.L_x_976:
        /* <DEDUP_REMOVED lines=15> */
.L_x_975:
[----:B------:R-:W2:Y:S02]  /*6930*/  LDG.E.U16 R0, [R2.64] ;  /* 0x0000002402007981 */ /* 0x000ea4000c1e1500 */
[----:B--2---:R-:W-:-:S04]  /*6940*/  PRMT R0, RZ, 0x5410, R0 ;  /* 0x00005410ff007816 */ /* 0x004fc80000000000 */
[----:B------:R-:W-:Y:S01]  /*6950*/  F2FP.PACK_AB R0, RZ, R0 ;  /* 0x00000000ff00723e */ /* 0x000fe200000000ff */
[----:B------:R-:W-:Y:S05]  /*6960*/  BRA `(.L_x_965) ;  /* 0x0000071000007947 */ /* 0x000fea0003800000 */
.L_x_972:
        /* <DEDUP_REMOVED lines=12> */
.L_x_979:
        /* <DEDUP_REMOVED lines=21> */
.L_x_983:
[----:B------:R-:W-:Y:S05]  /*6b80*/  BSYNC B1 ;  /* 0x0000000000017941 */ /* 0x000fea0003800000 */
.L_x_982:
[----:B------:R-:W-:Y:S01]  /*6b90*/  LEA R3, R0, 0x3b800000, 0x17 ;  /* 0x3b80000000037811 */ /* 0x000fe200078eb8ff */
[----:B------:R-:W-:-:S05]  /*6ba0*/  IMAD.SHL.U32 R0, R2, 0x100000, RZ ;  /* 0x0010000002007824 */ /* 0x000fca00078e00ff */
[----:B------:R-:W-:Y:S02]  /*6bb0*/  LOP3.LUT R0, R3, R0, R4, 0xfe, !PT ;  /* 0x0000000003007212 */ /* 0x000fe400078efe04 */
.L_x_981:
[----:B------:R-:W-:Y:S05]  /*6bc0*/  BSYNC B0 ;  /* 0x0000000000007941 */ /* 0x000fea0003800000 */
.L_x_980:
[----:B------:R-:W-:Y:S01]  /*6bd0*/  F2FP.PACK_AB R0, RZ, R0 ;  /* 0x00000000ff00723e */ /* 0x000fe200000000ff */
[----:B------:R-:W-:Y:S05]  /*6be0*/  BRA `(.L_x_965) ;  /* 0x0000049000007947 */ /* 0x000fea0003800000 */
.L_x_978:
        /* <DEDUP_REMOVED lines=21> */
.L_x_987:
[----:B------:R-:W-:Y:S05]  /*6d40*/  BSYNC B1 ;  /* 0x0000000000017941 */ /* 0x000fea0003800000 */
.L_x_986:
[----:B------:R-:W-:Y:S01]  /*6d50*/  LEA R3, R0, 0x37800000, 0x17 ;  /* 0x3780000000037811 */ /* 0x000fe200078eb8ff */
[----:B------:R-:W-:-:S05]  /*6d60*/  IMAD.SHL.U32 R0, R2, 0x200000, RZ ;  /* 0x0020000002007824 */ /* 0x000fca00078e00ff */
[----:B------:R-:W-:Y:S02]  /*6d70*/  LOP3.LUT R0, R3, R0, R4, 0xfe, !PT ;  /* 0x0000000003007212 */ /* 0x000fe400078efe04 */
.L_x_985:
[----:B------:R-:W-:Y:S05]  /*6d80*/  BSYNC B0 ;  /* 0x0000000000007941 */ /* 0x000fea0003800000 */
.L_x_984:
[----:B------:R-:W-:Y:S01]  /*6d90*/  F2FP.PACK_AB R0, RZ, R0 ;  /* 0x00000000ff00723e */ /* 0x000fe200000000ff */
[----:B------:R-:W-:Y:S05]  /*6da0*/  BRA `(.L_x_965) ;  /* 0x000002d000007947 */ /* 0x000fea0003800000 */
.L_x_977:
        /* <DEDUP_REMOVED lines=14> */
.L_x_991:
[----:B------:R-:W-:Y:S05]  /*6e90*/  BSYNC B0 ;  /* 0x0000000000007941 */ /* 0x000fea0003800000 */
.L_x_990:
[----:B------:R-:W-:Y:S01]  /*6ea0*/  F2FP.PACK_AB R0, RZ, R0 ;  /* 0x00000000ff00723e */ /* 0x000fe200000000ff */
[----:B------:R-:W-:Y:S05]  /*6eb0*/  BRA `(.L_x_965) ;  /* 0x000001c000007947 */ /* 0x000fea0003800000 */
.L_x_964:
        /* <DEDUP_REMOVED lines=21> */
.L_x_989:
[----:B------:R-:W2:Y:S02]  /*7010*/  LDG.E.64 R2, [R2.64] ;  /* 0x0000002402027981 */ /* 0x000ea4000c1e1b00 */
[----:B--2---:R-:W0:Y:S02]  /*7020*/  I2F.U64 R0, R2 ;  /* 0x0000000200007312 */ /* 0x004e240000301000 */
[----:B0-----:R-:W-:Y:S01]  /*7030*/  F2FP.PACK_AB R0, RZ, R0 ;  /* 0x00000000ff00723e */ /* 0x001fe200000000ff */
[----:B------:R-:W-:Y:S05]  /*7040*/  BRA `(.L_x_965) ;  /* 0x0000003000007947 */ /* 0x000fea0003800000 */
.L_x_988:
[----:B------:R-:W2:Y:S02]  /*7050*/  LDG.E R2, [R2.64] ;  /* 0x0000002402027981 */ /* 0x000ea4000c1e1900 */
[----:B--2---:R-:W0:Y:S02]  /*7060*/  I2F.U32 R0, R2 ;  /* 0x0000000200007306 */ /* 0x004e240000201000 */
[----:B0-----:R-:W-:-:S06]  /*7070*/  F2FP.PACK_AB R0, RZ, R0 ;  /* 0x00000000ff00723e */ /* 0x001fcc00000000ff */
.L_x_965:
        /* <DEDUP_REMOVED lines=24> */
.L_x_995:
[----:B------:R-:W-:-:S06]  /*7200*/  HADD2.F32 R3, -RZ, R19.H0_H0 ;  /* 0x20000013ff037230 */ /* 0x000fcc0000004100 */
[----:B------:R-:W0:Y:S02]  /*7210*/  F2I.S64.TRUNC R2, R3 ;  /* 0x0000000300027311 */ /* 0x000e24000020d900 */
[----:B0-----:R0:W-:Y:S01]  /*7220*/  STG.E.U8 [R16.64], R2 ;  /* 0x0000000210007986 */ /* 0x0011e2000c101124 */
[----:B------:R-:W-:Y:S05]  /*7230*/  BRA `(.L_x_997) ;  /* 0x00000e4000007947 */ /* 0x000fea0003800000 */
.L_x_994:
        /* <DEDUP_REMOVED lines=10> */
.L_x_999:
[----:B------:R-:W-:-:S06]  /*72e0*/  HADD2.F32 R19, -RZ, R19.H0_H0 ;  /* 0x20000013ff137230 */ /* 0x000fcc0000004100 */
[----:B------:R-:W0:Y:S02]  /*72f0*/  F2I.FTZ.TRUNC.NTZ R19, R19 ;  /* 0x0000001300137305 */ /* 0x000e24000021f100 */
[----:B0-----:R0:W-:Y:S01]  /*7300*/  STG.E [R16.64], R19 ;  /* 0x0000001310007986 */ /* 0x0011e2000c101924 */
[----:B------:R-:W-:Y:S05]  /*7310*/  BRA `(.L_x_997) ;  /* 0x00000d6000007947 */ /* 0x000fea0003800000 */
.L_x_998:
[----:B------:R-:W-:-:S06]  /*7320*/  HADD2.F32 R19, -RZ, R19.H0_H0 ;  /* 0x20000013ff137230 */ /* 0x000fcc0000004100 */
[----:B------:R-:W0:Y:S02]  /*7330*/  F2I.FTZ.TRUNC.NTZ R19, R19 ;  /* 0x0000001300137305 */ /* 0x000e24000021f100 */
[----:B0-----:R0:W-:Y:S01]  /*7340*/  STG.E.U16 [R16.64], R19 ;  /* 0x0000001310007986 */ /* 0x0011e2000c101524 */
[----:B------:R-:W-:Y:S05]  /*7350*/  BRA `(.L_x_997) ;  /* 0x00000d2000007947 */ /* 0x000fea0003800000 */
.L_x_993:
        /* <DEDUP_REMOVED lines=9> */
.L_x_1001:
[----:B------:R0:W-:Y:S01]  /*73f0*/  STG.E.U16 [R16.64], R19 ;  /* 0x0000001310007986 */ /* 0x0001e2000c101524 */
[----:B------:R-:W-:Y:S05]  /*7400*/  BRA `(.L_x_997) ;  /* 0x00000c7000007947 */ /* 0x000fea0003800000 */
.L_x_1000:
        /* <DEDUP_REMOVED lines=10> */
.L_x_1003:
[----:B------:R-:W-:-:S05]  /*74b0*/  HADD2.F32 R0, -RZ, R19.H0_H0 ;  /* 0x20000013ff007230 */ /* 0x000fca0000004100 */
[----:B------:R-:W-:-:S04]  /*74c0*/  F2FP.PACK_AB R0, RZ, R0 ;  /* 0x00000000ff00723e */ /* 0x000fc800000000ff */
[----:B------:R-:W-:-:S05]  /*74d0*/  PRMT R0, R0, 0x5410, RZ ;  /* 0x0000541000007816 */ /* 0x000fca00000000ff */
[----:B------:R0:W-:Y:S01]  /*74e0*/  STG.E [R16.64], R0 ;  /* 0x0000000010007986 */ /* 0x0001e2000c101924 */
[----:B------:R-:W-:Y:S05]  /*74f0*/  BRA `(.L_x_997) ;  /* 0x00000b8000007947 */ /* 0x000fea0003800000 */
.L_x_1002:
[----:B------:R-:W-:-:S05]  /*7500*/  HADD2.F32 R2, -RZ, R19.H0_H0 ;  /* 0x20000013ff027230 */ /* 0x000fca0000004100 */
[----:B------:R-:W-:-:S06]  /*7510*/  FMUL.FTZ R2, R2, 1 ;  /* 0x3f80000002027820 */ /* 0x000fcc0000410000 */
[----:B------:R-:W0:Y:S02]  /*7520*/  F2F.F64.F32 R2, R2 ;  /* 0x0000000200027310 */ /* 0x000e240000201800 */
[----:B0-----:R0:W-:Y:S01]  /*7530*/  STG.E.64 [R16.64], R2 ;  /* 0x0000000210007986 */ /* 0x0011e2000c101b24 */
[----:B------:R-:W-:Y:S05]  /*7540*/  BRA `(.L_x_997) ;  /* 0x00000b3000007947 */ /* 0x000fea0003800000 */
.L_x_992:
        /* <DEDUP_REMOVED lines=13> */
.L_x_1006:
[----:B------:R-:W-:Y:S01]  /*7620*/  HADD2.F32 R19, -RZ, R19.H0_H0 ;  /* 0x20000013ff137230 */ /* 0x000fe20000004100 */
[----:B------:R-:W-:-:S04]  /*7630*/  CS2R R6, SRZ ;  /* 0x0000000000067805 */ /* 0x000fc8000001ff00 */
[----:B------:R-:W-:-:S06]  /*7640*/  FMUL.FTZ R4, R19, 1 ;  /* 0x3f80000013047820 */ /* 0x000fcc0000410000 */
[----:B------:R-:W0:Y:S02]  /*7650*/  F2F.F64.F32 R4, R4 ;  /* 0x0000000400047310 */ /* 0x000e240000201800 */
[----:B0-----:R0:W-:Y:S01]  /*7660*/  STG.E.128 [R16.64], R4 ;  /* 0x0000000410007986 */ /* 0x0011e2000c101d24 */
[----:B------:R-:W-:Y:S05]  /*7670*/  BRA `(.L_x_997) ;  /* 0x00000a0000007947 */ /* 0x000fea0003800000 */
.L_x_1005:
        /* <DEDUP_REMOVED lines=21> */
.L_x_1010:
[----:B------:R-:W-:Y:S05]  /*77d0*/  BSYNC B0 ;  /* 0x0000000000007941 */ /* 0x000fea0003800000 */
.L_x_1009:
[----:B------:R-:W-:-:S05]  /*77e0*/  LOP3.LUT R3, R0, R3, RZ, 0xfc, !PT ;  /* 0x0000000300037212 */ /* 0x000fca00078efcff */
[----:B------:R0:W-:Y:S01]  /*77f0*/  STG.E.U8 [R16.64], R3 ;  /* 0x0000000310007986 */ /* 0x0001e2000c101124 */
[----:B------:R-:W-:Y:S05]  /*7800*/  BRA `(.L_x_997) ;  /* 0x0000087000007947 */ /* 0x000fea0003800000 */
.L_x_1008:
        /* <DEDUP_REMOVED lines=13> */
.L_x_1012:
[----:B------:R-:W-:Y:S01]  /*78e0*/  IMAD.MOV.U32 R0, RZ, RZ, 0x7f ;  /* 0x0000007fff007424 */ /* 0x000fe200078e00ff */
[----:B------:R-:W-:-:S04]  /*78f0*/  ISETP.GT.U32.AND P0, PT, R2, 0x7f800000, PT ;  /* 0x7f8000000200780c */ /* 0x000fc80003f04070 */
[----:B------:R-:W-:-:S04]  /*7900*/  SEL R0, R0, 0x7c, P0 ;  /* 0x0000007c00007807 */ /* 0x000fc80000000000 */
.L_x_1013:
[----:B------:R-:W-:Y:S05]  /*7910*/  BSYNC B0 ;  /* 0x0000000000007941 */ /* 0x000fea0003800000 */
.L_x_1011:
[----:B------:R-:W-:-:S04]  /*7920*/  LOP3.LUT R2, R19, 0x80000000, RZ, 0xc0, !PT ;  /* 0x8000000013027812 */ /* 0x000fc800078ec0ff */
[----:B------:R-:W-:-:S04]  /*7930*/  SHF.R.U32.HI R3, RZ, 0x18, R2 ;  /* 0x00000018ff037819 */ /* 0x000fc80000011602 */
[----:B------:R-:W-:-:S05]  /*7940*/  LOP3.LUT R3, R0, R3, RZ, 0xfc, !PT ;  /* 0x0000000300037212 */ /* 0x000fca00078efcff */
[----:B------:R0:W-:Y:S01]  /*7950*/  STG.E.U8 [R16.64], R3 ;  /* 0x0000000310007986 */ /* 0x0001e2000c101124 */
[----:B------:R-:W-:Y:S05]  /*7960*/  BRA `(.L_x_997) ;  /* 0x0000071000007947 */ /* 0x000fea0003800000 */
.L_x_1007:
[----:B------:R-:W-:-:S05]  /*7970*/  HADD2.F32 R0, -RZ, R19.H0_H0 ;  /* 0x20000013ff007230 */ /* 0x000fca0000004100 */
[----:B------:R-:W-:-:S05]  /*7980*/  F2FP.BF16.PACK_AB R0, RZ, R0 ;  /* 0x00000000ff00723e */ /* 0x000fca00000010ff */
[----:B------:R0:W-:Y:S01]  /*7990*/  STG.E.U16 [R16.64], R0 ;  /* 0x0000000010007986 */ /* 0x0001e2000c101524 */
[----:B------:R-:W-:Y:S05]  /*79a0*/  BRA `(.L_x_997) ;  /* 0x000006d000007947 */ /* 0x000fea0003800000 */
.L_x_1004:
        /* <DEDUP_REMOVED lines=12> */
.L_x_1016:
        /* <DEDUP_REMOVED lines=17> */
.L_x_1019:
[----:B------:R-:W-:-:S04]  /*7b80*/  LOP3.LUT R2, R19, 0x80000000, RZ, 0xc0, !PT ;  /* 0x8000000013027812 */ /* 0x000fc800078ec0ff */
[----:B------:R-:W-:-:S04]  /*7b90*/  SHF.R.U32.HI R3, RZ, 0x18, R2 ;  /* 0x00000018ff037819 */ /* 0x000fc80000011602 */
[----:B------:R-:W-:-:S04]  /*7ba0*/  LOP3.LUT R0, R0, R3, RZ, 0xfc, !PT ;  /* 0x0000000300007212 */ /* 0x000fc800078efcff */
[----:B------:R-:W-:Y:S02]  /*7bb0*/  PRMT R8, R0, 0x7610, R8 ;  /* 0x0000761000087816 */ /* 0x000fe40000000008 */
.L_x_1018:
[----:B------:R-:W-:Y:S05]  /*7bc0*/  BSYNC B0 ;  /* 0x0000000000007941 */ /* 0x000fea0003800000 */
.L_x_1017:
[----:B------:R0:W-:Y:S01]  /*7bd0*/  STG.E.U8 [R16.64], R8 ;  /* 0x0000000810007986 */ /* 0x0001e2000c101124 */
[----:B------:R-:W-:Y:S05]  /*7be0*/  BRA `(.L_x_997) ;  /* 0x0000049000007947 */ /* 0x000fea0003800000 */
.L_x_1015:
        /* <DEDUP_REMOVED lines=17> */
.L_x_1022:
[----:B------:R-:W-:-:S04]  /*7d00*/  LOP3.LUT R2, R19, 0x80000000, RZ, 0xc0, !PT ;  /* 0x8000000013027812 */ /* 0x000fc800078ec0ff */
[----:B------:R-:W-:-:S04]  /*7d10*/  SHF.R.U32.HI R3, RZ, 0x18, R2 ;  /* 0x00000018ff037819 */ /* 0x000fc80000011602 */
[----:B------:R-:W-:-:S04]  /*7d20*/  LOP3.LUT R0, R0, R3, RZ, 0xfc, !PT ;  /* 0x0000000300007212 */ /* 0x000fc800078efcff */
[----:B------:R-:W-:Y:S02]  /*7d30*/  PRMT R8, R0, 0x7610, R8 ;  /* 0x0000761000087816 */ /* 0x000fe40000000008 */
.L_x_1021:
[----:B------:R-:W-:Y:S05]  /*7d40*/  BSYNC B0 ;  /* 0x0000000000007941 */ /* 0x000fea0003800000 */
.L_x_1020:
[----:B------:R0:W-:Y:S01]  /*7d50*/  STG.E.U8 [R16.64], R8 ;  /* 0x0000000810007986 */ /* 0x0001e2000c101124 */
[----:B------:R-:W-:Y:S05]  /*7d60*/  BRA `(.L_x_997) ;  /* 0x0000031000007947 */ /* 0x000fea0003800000 */
.L_x_1014:
        /* <DEDUP_REMOVED lines=22> */
.L_x_996:
        /* <DEDUP_REMOVED lines=20> */
.L_x_1024:
[----:B------:R-:W-:-:S06]  /*8010*/  HADD2.F32 R2, -RZ, R19.H0_H0 ;  /* 0x20000013ff027230 */ /* 0x000fcc0000004100 */
[----:B------:R-:W0:Y:S02]  /*8020*/  F2I.U64.TRUNC R2, R2 ;  /* 0x0000000200027311 */ /* 0x000e24000020d800 */
[----:B0-----:R0:W-:Y:S01]  /*8030*/  STG.E.64 [R16.64], R2 ;  /* 0x0000000210007986 */ /* 0x0011e2000c101b24 */
[----:B------:R-:W-:Y:S05]  /*8040*/  BRA `(.L_x_997) ;  /* 0x0000003000007947 */ /* 0x000fea0003800000 */
.L_x_1023:
[----:B------:R-:W-:-:S06]  /*8050*/  HADD2.F32 R19, -RZ, R19.H0_H0 ;  /* 0x20000013ff137230 */ /* 0x000fcc0000004100 */
[----:B------:R-:W0:Y:S02]  /*8060*/  F2I.FTZ.U32.TRUNC.NTZ R19, R19 ;  /* 0x0000001300137305 */ /* 0x000e24000021f000 */
[----:B0-----:R0:W-:Y:S02]  /*8070*/  STG.E [R16.64], R19 ;  /* 0x0000001310007986 */ /* 0x0011e4000c101924 */
.L_x_997:
        /* <DEDUP_REMOVED lines=258> */
.L_x_1025:
        /* <DEDUP_REMOVED lines=21> */
.L_x_1029:
[----:B------:R-:W2:Y:S02]  /*91f0*/  LDG.E.U8 R2, [R2.64] ;  /* 0x0000002402027981 */ /* 0x000ea4000c1e1100 */
[----:B--2---:R-:W0:Y:S02]  /*9200*/  I2F.U16 R0, R2 ;  /* 0x0000000200007306 */ /* 0x004e240000101000 */
[----:B0-----:R-:W-:-:S04]  /*9210*/  F2FP.PACK_AB R0, RZ, R0 ;  /* 0x00000000ff00723e */ /* 0x001fc800000000ff */
[----:B------:R-:W-:Y:S01]  /*9220*/  PRMT R19, R0, 0x7610, R19 ;  /* 0x0000761000137816 */ /* 0x000fe20000000013 */
[----:B------:R-:W-:Y:S05]  /*9230*/  BRA `(.L_x_1031) ;  /* 0x00000ed000007947 */ /* 0x000fea0003800000 */
.L_x_1028:
        /* <DEDUP_REMOVED lines=11> */
.L_x_1033:
[----:B------:R-:W2:Y:S02]  /*92f0*/  LDG.E R2, [R2.64] ;  /* 0x0000002402027981 */ /* 0x000ea4000c1e1900 */
[----:B--2---:R-:W0:Y:S02]  /*9300*/  I2F R0, R2 ;  /* 0x0000000200007306 */ /* 0x004e240000201400 */
[----:B0-----:R-:W-:-:S04]  /*9310*/  F2FP.PACK_AB R0, RZ, R0 ;  /* 0x00000000ff00723e */ /* 0x001fc800000000ff */
[----:B------:R-:W-:Y:S01]  /*9320*/  PRMT R19, R0, 0x7610, R19 ;  /* 0x0000761000137816 */ /* 0x000fe20000000013 */
[----:B------:R-:W-:Y:S05]  /*9330*/  BRA `(.L_x_1031) ;  /* 0x00000dd000007947 */ /* 0x000fea0003800000 */
.L_x_1032:
[----:B------:R-:W2:Y:S02]  /*9340*/  LDG.E.U16 R2, [R2.64] ;  /* 0x0000002402027981 */ /* 0x000ea4000c1e1500 */
[----:B--2---:R-:W0:Y:S02]  /*9350*/  I2F.S16 R0, R2 ;  /* 0x0000000200007306 */ /* 0x004e240000101400 */
[----:B0-----:R-:W-:-:S04]  /*9360*/  F2FP.PACK_AB R0, RZ, R0 ;  /* 0x00000000ff00723e */ /* 0x001fc800000000ff */
[----:B------:R-:W-:Y:S01]  /*9370*/  PRMT R19, R0, 0x7610, R19 ;  /* 0x0000761000137816 */ /* 0x000fe20000000013 */
[----:B------:R-:W-:Y:S05]  /*9380*/  BRA `(.L_x_1031) ;  /* 0x00000d8000007947 */ /* 0x000fea0003800000 */
.L_x_1027:
        /* <DEDUP_REMOVED lines=9> */
.L_x_1035:
[----:B------:R0:W5:Y:S01]  /*9420*/  LDG.E.U16 R19, [R2.64] ;  /* 0x0000002402137981 */ /* 0x000162000c1e1500 */
[----:B------:R-:W-:Y:S05]  /*9430*/  BRA `(.L_x_1031) ;  /* 0x00000cd000007947 */ /* 0x000fea0003800000 */
.L_x_1034:
        /* <DEDUP_REMOVED lines=9> */
.L_x_1037:
[----:B------:R0:W5:Y:S01]  /*94d0*/  LDG.E.U16 R19, [R2.64] ;  /* 0x0000002402137981 */ /* 0x000162000c1e1500 */
[----:B------:R-:W-:Y:S05]  /*94e0*/  BRA `(.L_x_1031) ;  /* 0x00000c2000007947 */ /* 0x000fea0003800000 */
.L_x_1036:
[----:B------:R-:W2:Y:S02]  /*94f0*/  LDG.E.64 R2, [R2.64] ;  /* 0x0000002402027981 */ /* 0x000ea4000c1e1b00 */
[----:B--2---:R-:W0:Y:S01]  /*9500*/  F2F.F32.F64 R0, R2 ;  /* 0x0000000200007310 */ /* 0x004e220000301000 */
[----:B------:R-:W0:-:S14]  /*9510*/  DSETP.GEU.AND P0, PT, |R2|, c[0x2][0x0], PT ;  /* 0x008000000200762a */ /* 0x000e1c0003f0e200 */
[----:B0-----:R-:W-:-:S05]  /*9520*/  @!P0 FMUL R0, R0, 1.175494350822287508e-38 ;  /* 0x0080000000008820 */ /* 0x001fca0000400000 */
[----:B------:R-:W-:-:S04]  /*9530*/  F2FP.PACK_AB R0, RZ, R0 ;  /* 0x00000000ff00723e */ /* 0x000fc800000000ff */
[----:B------:R-:W-:Y:S01]  /*9540*/  PRMT R19, R0, 0x7610, R19 ;  /* 0x0000761000137816 */ /* 0x000fe20000000013 */
[----:B------:R-:W-:Y:S05]  /*9550*/  BRA `(.L_x_1031) ;  /* 0x00000bb000007947 */ /* 0x000fea0003800000 */
.L_x_1026:
        /* <DEDUP_REMOVED lines=14> */
.L_x_1040:
[----:B------:R-:W2:Y:S02]  /*9640*/  LDG.E.64 R2, [R2.64] ;  /* 0x0000002402027981 */ /* 0x000ea4000c1e1b00 */
[----:B--2---:R-:W0:Y:S01]  /*9650*/  F2F.F32.F64 R0, R2 ;  /* 0x0000000200007310 */ /* 0x004e220000301000 */
[----:B------:R-:W0:-:S14]  /*9660*/  DSETP.GEU.AND P0, PT, |R2|, c[0x2][0x0], PT ;  /* 0x008000000200762a */ /* 0x000e1c0003f0e200 */
[----:B0-----:R-:W-:-:S05]  /*9670*/  @!P0 FMUL R0, R0, 1.175494350822287508e-38 ;  /* 0x0080000000008820 */ /* 0x001fca0000400000 */
[----:B------:R-:W-:-:S04]  /*9680*/  F2FP.PACK_AB R0, RZ, R0 ;  /* 0x00000000ff00723e */ /* 0x000fc800000000ff */
[----:B------:R-:W-:Y:S01]  /*9690*/  PRMT R19, R0, 0x7610, R19 ;  /* 0x0000761000137816 */ /* 0x000fe20000000013 */
[----:B------:R-:W-:Y:S05]  /*96a0*/  BRA `(.L_x_1031) ;  /* 0x00000a6000007947 */ /* 0x000fea0003800000 */
.L_x_1039:
        /* <DEDUP_REMOVED lines=28> */
.L_x_1042:
        /* <DEDUP_REMOVED lines=15> */
.L_x_1041:
[----:B------:R-:W2:Y:S02]  /*9960*/  LDG.E.U16 R0, [R2.64] ;  /* 0x0000002402007981 */ /* 0x000ea4000c1e1500 */
[----:B--2---:R-:W-:-:S04]  /*9970*/  PRMT R0, RZ, 0x5410, R0 ;  /* 0x00005410ff007816 */ /* 0x004fc80000000000 */
[----:B------:R-:W-:-:S04]  /*9980*/  F2FP.PACK_AB R0, RZ, R0 ;  /* 0x00000000ff00723e */ /* 0x000fc800000000ff */
[----:B------:R-:W-:Y:S01]  /*9990*/  PRMT R19, R0, 0x7610, R19 ;  /* 0x0000761000137816 */ /* 0x000fe20000000013 */
[----:B------:R-:W-:Y:S05]  /*99a0*/  BRA `(.L_x_1031) ;  /* 0x0000076000007947 */ /* 0x000fea0003800000 */
.L_x_1038:
        /* <DEDUP_REMOVED lines=12> */
.L_x_1045:
        /* <DEDUP_REMOVED lines=21> */
.L_x_1049:
[----:B------:R-:W-:Y:S05]  /*9bc0*/  BSYNC B1 ;  /* 0x0000000000017941 */ /* 0x000fea0003800000 */
.L_x_1048:
[----:B------:R-:W-:Y:S01]  /*9bd0*/  LEA R3, R0, 0x3b800000, 0x17 ;  /* 0x3b80000000037811 */ /* 0x000fe200078eb8ff */
[----:B------:R-:W-:-:S05]  /*9be0*/  IMAD.SHL.U32 R0, R2, 0x100000, RZ ;  /* 0x0010000002007824 */ /* 0x000fca00078e00ff */
[----:B------:R-:W-:Y:S02]  /*9bf0*/  LOP3.LUT R0, R3, R0, R4, 0xfe, !PT ;  /* 0x0000000003007212 */ /* 0x000fe400078efe04 */
.L_x_1047:
[----:B------:R-:W-:Y:S05]  /*9c00*/  BSYNC B0 ;  /* 0x0000000000007941 */ /* 0x000fea0003800000 */
.L_x_1046:
[----:B------:R-:W-:-:S04]  /*9c10*/  F2FP.PACK_AB R0, RZ, R0 ;  /* 0x00000000ff00723e */ /* 0x000fc800000000ff */
[----:B------:R-:W-:Y:S01]  /*9c20*/  PRMT R19, R0, 0x7610, R19 ;  /* 0x0000761000137816 */ /* 0x000fe20000000013 */
[----:B------:R-:W-:Y:S05]  /*9c30*/  BRA `(.L_x_1031) ;  /* 0x000004d000007947 */ /* 0x000fea0003800000 */
.L_x_1044:
        /* <DEDUP_REMOVED lines=21> */
.L_x_1053:
[----:B------:R-:W-:Y:S05]  /*9d90*/  BSYNC B1 ;  /* 0x0000000000017941 */ /* 0x000fea0003800000 */
.L_x_1052:
[----:B------:R-:W-:Y:S01]  /*9da0*/  LEA R3, R0, 0x37800000, 0x17 ;  /* 0x3780000000037811 */ /* 0x000fe200078eb8ff */
[----:B------:R-:W-:-:S05]  /*9db0*/  IMAD.SHL.U32 R0, R2, 0x200000, RZ ;  /* 0x0020000002007824 */ /* 0x000fca00078e00ff */
[----:B------:R-:W-:Y:S02]  /*9dc0*/  LOP3.LUT R0, R3, R0, R4, 0xfe, !PT ;  /* 0x0000000003007212 */ /* 0x000fe400078efe04 */
.L_x_1051:
[----:B------:R-:W-:Y:S05]  /*9dd0*/  BSYNC B0 ;  /* 0x0000000000007941 */ /* 0x000fea0003800000 */
.L_x_1050:
[----:B------:R-:W-:-:S04]  /*9de0*/  F2FP.PACK_AB R0, RZ, R0 ;  /* 0x00000000ff00723e */ /* 0x000fc800000000ff */
[----:B------:R-:W-:Y:S01]  /*9df0*/  PRMT R19, R0, 0x7610, R19 ;  /* 0x0000761000137816 */ /* 0x000fe20000000013 */
[----:B------:R-:W-:Y:S05]  /*9e00*/  BRA `(.L_x_1031) ;  /* 0x0000030000007947 */ /* 0x000fea0003800000 */
.L_x_1043:
        /* <DEDUP_REMOVED lines=14> */
.L_x_1057:
[----:B------:R-:W-:Y:S05]  /*9ef0*/  BSYNC B0 ;  /* 0x0000000000007941 */ /* 0x000fea0003800000 */
.L_x_1056:
[----:B------:R-:W-:-:S04]  /*9f00*/  F2FP.PACK_AB R0, RZ, R0 ;  /* 0x00000000ff00723e */ /* 0x000fc800000000ff */
[----:B------:R-:W-:Y:S01]  /*9f10*/  PRMT R19, R0, 0x7610, R19 ;  /* 0x0000761000137816 */ /* 0x000fe20000000013 */
[----:B------:R-:W-:Y:S05]  /*9f20*/  BRA `(.L_x_1031) ;  /* 0x000001e000007947 */ /* 0x000fea0003800000 */
.L_x_1030:
        /* <DEDUP_REMOVED lines=21> */
.L_x_1055:
[----:B------:R-:W2:Y:S02]  /*a080*/  LDG.E.64 R2, [R2.64] ;  /* 0x0000002402027981 */ /* 0x000ea4000c1e1b00 */
[----:B--2---:R-:W0:Y:S02]  /*a090*/  I2F.U64 R0, R2 ;  /* 0x0000000200007312 */ /* 0x004e240000301000 */
[----:B0-----:R-:W-:-:S04]  /*a0a0*/  F2FP.PACK_AB R0, RZ, R0 ;  /* 0x00000000ff00723e */ /* 0x001fc800000000ff */
[----:B------:R-:W-:Y:S01]  /*a0b0*/  PRMT R19, R0, 0x7610, R19 ;  /* 0x0000761000137816 */ /* 0x000fe20000000013 */
[----:B------:R-:W-:Y:S05]  /*a0c0*/  BRA `(.L_x_1031) ;  /* 0x0000004000007947 */ /* 0x000fea0003800000 */
.L_x_1054:
[----:B------:R-:W2:Y:S02]  /*a0d0*/  LDG.E R2, [R2.64] ;  /* 0x0000002402027981 */ /* 0x000ea4000c1e1900 */
[----:B--2---:R-:W0:Y:S02]  /*a0e0*/  I2F.U32 R0, R2 ;  /* 0x0000000200007306 */ /* 0x004e240000201000 */
[----:B0-----:R-:W-:-:S04]  /*a0f0*/  F2FP.PACK_AB R0, RZ, R0 ;  /* 0x00000000ff00723e */ /* 0x001fc800000000ff */
[----:B------:R-:W-:Y:S02]  /*a100*/  PRMT R19, R0, 0x7610, R19 ;  /* 0x0000761000137816 */ /* 0x000fe40000000013 */
.L_x_1031:
        /* <DEDUP_REMOVED lines=18> */
.L_x_1061:
[----:B------:R-:W2:Y:S02]  /*a230*/  LDG.E.U8 R2, [R2.64] ;  /* 0x0000002402027981 */ /* 0x000ea4000c1e1100 */
[----:B--2---:R-:W0:Y:S02]  /*a240*/  I2F.U16 R0, R2 ;  /* 0x0000000200007306 */ /* 0x004e240000101000 */
[----:B0-----:R-:W-:Y:S01]  /*a250*/  F2FP.PACK_AB R0, RZ, R0 ;  /* 0x00000000ff00723e */ /* 0x001fe200000000ff */
[----:B------:R-:W-:Y:S05]  /*a260*/  BRA `(.L_x_1063) ;  /* 0x00000e1000007947 */ /* 0x000fea0003800000 */
.L_x_1060:
        /* <DEDUP_REMOVED lines=10> */
.L_x_1065:
[----:B------:R-:W2:Y:S02]  /*a310*/  LDG.E R2, [R2.64] ;  /* 0x0000002402027981 */ /* 0x000ea4000c1e1900 */
[----:B--2---:R-:W0:Y:S02]  /*a320*/  I2F R0, R2 ;  /* 0x0000000200007306 */ /* 0x004e240000201400 */
[----:B0-----:R-:W-:Y:S01]  /*a330*/  F2FP.PACK_AB R0, RZ, R0 ;  /* 0x00000000ff00723e */ /* 0x001fe200000000ff */
[----:B------:R-:W-:Y:S05]  /*a340*/  BRA `(.L_x_1063) ;  /* 0x00000d3000007947 */ /* 0x000fea0003800000 */
.L_x_1064:
[----:B------:R-:W2:Y:S02]  /*a350*/  LDG.E.U16 R2, [R2.64] ;  /* 0x0000002402027981 */ /* 0x000ea4000c1e1500 */
[----:B--2---:R-:W0:Y:S02]  /*a360*/  I2F.S16 R0, R2 ;  /* 0x0000000200007306 */ /* 0x004e240000101400 */
[----:B0-----:R-:W-:Y:S01]  /*a370*/  F2FP.PACK_AB R0, RZ, R0 ;  /* 0x00000000ff00723e */ /* 0x001fe200000000ff */
[----:B------:R-:W-:Y:S05]  /*a380*/  BRA `(.L_x_1063) ;  /* 0x00000cf000007947 */ /* 0x000fea0003800000 */
.L_x_1059:
        /* <DEDUP_REMOVED lines=9> */
.L_x_1067:
[----:B------:R0:W5:Y:S01]  /*a420*/  LDG.E.U16 R0, [R2.64] ;  /* 0x0000002402007981 */ /* 0x000162000c1e1500 */
[----:B------:R-:W-:Y:S05]  /*a430*/  BRA `(.L_x_1063) ;  /* 0x00000c4000007947 */ /* 0x000fea0003800000 */
.L_x_1066:
        /* <DEDUP_REMOVED lines=9> */
.L_x_1069:
[----:B------:R0:W5:Y:S01]  /*a4d0*/  LDG.E.U16 R0, [R2.64] ;  /* 0x0000002402007981 */ /* 0x000162000c1e1500 */
[----:B------:R-:W-:Y:S05]  /*a4e0*/  BRA `(.L_x_1063) ;  /* 0x00000b9000007947 */ /* 0x000fea0003800000 */
.L_x_1068:
[----:B------:R-:W2:Y:S02]  /*a4f0*/  LDG.E.64 R2, [R2.64] ;  /* 0x0000002402027981 */ /* 0x000ea4000c1e1b00 */
[----:B--2---:R-:W0:Y:S01]  /*a500*/  F2F.F32.F64 R0, R2 ;  /* 0x0000000200007310 */ /* 0x004e220000301000 */
[----:B------:R-:W0:-:S14]  /*a510*/  DSETP.GEU.AND P0, PT, |R2|, c[0x2][0x0], PT ;  /* 0x008000000200762a */ /* 0x000e1c0003f0e200 */
[----:B0-----:R-:W-:-:S05]  /*a520*/  @!P0 FMUL R0, R0, 1.175494350822287508e-38 ;  /* 0x0080000000008820 */ /* 0x001fca0000400000 */
[----:B------:R-:W-:Y:S01]  /*a530*/  F2FP.PACK_AB R0, RZ, R0 ;  /* 0x00000000ff00723e */ /* 0x000fe200000000ff */
[----:B------:R-:W-:Y:S05]  /*a540*/  BRA `(.L_x_1063) ;  /* 0x00000b3000007947 */ /* 0x000fea0003800000 */
.L_x_1058:
        /* <DEDUP_REMOVED lines=13> */
.L_x_1072:
[----:B------:R-:W2:Y:S02]  /*a620*/  LDG.E.64 R2, [R2.64] ;  /* 0x0000002402027981 */ /* 0x000ea4000c1e1b00 */
[----:B--2---:R-:W0:Y:S01]  /*a630*/  F2F.F32.F64 R0, R2 ;  /* 0x0000000200007310 */ /* 0x004e220000301000 */
[----:B------:R-:W0:-:S14]  /*a640*/  DSETP.GEU.AND P0, PT, |R2|, c[0x2][0x0], PT ;  /* 0x008000000200762a */ /* 0x000e1c0003f0e200 */
[----:B0-----:R-:W-:-:S05]  /*a650*/  @!P0 FMUL R0, R0, 1.175494350822287508e-38 ;  /* 0x0080000000008820 */ /* 0x001fca0000400000 */
[----:B------:R-:W-:Y:S01]  /*a660*/  F2FP.PACK_AB R0, RZ, R0 ;  /* 0x00000000ff00723e */ /* 0x000fe200000000ff */
[----:B------:R-:W-:Y:S05]  /*a670*/  BRA `(.L_x_1063) ;  /* 0x00000a0000007947 */ /* 0x000fea0003800000 */
.L_x_1071:
        /* <DEDUP_REMOVED lines=28> */
.L_x_1074:
        /* <DEDUP_REMOVED lines=15> */
.L_x_1073:
[----:B------:R-:W2:Y:S02]  /*a930*/  LDG.E.U16 R0, [R2.64] ;  /* 0x0000002402007981 */ /* 0x000ea4000c1e1500 */
[----:B--2---:R-:W-:-:S04]  /*a940*/  PRMT R0, RZ, 0x5410, R0 ;  /* 0x00005410ff007816 */ /* 0x004fc80000000000 */
[----:B------:R-:W-:Y:S01]  /*a950*/  F2FP.PACK_AB R0, RZ, R0 ;  /* 0x00000000ff00723e */ /* 0x000fe200000000ff */
[----:B------:R-:W-:Y:S05]  /*a960*/  BRA `(.L_x_1063) ;  /* 0x0000071000007947 */ /* 0x000fea0003800000 */
.L_x_1070:
        /* <DEDUP_REMOVED lines=12> */
.L_x_1077:
        /* <DEDUP_REMOVED lines=21> */
.L_x_1081:
[----:B------:R-:W-:Y:S05]  /*ab80*/  BSYNC B1 ;  /* 0x0000000000017941 */ /* 0x000fea0003800000 */
.L_x_1080:
[----:B------:R-:W-:Y:S01]  /*ab90*/  LEA R3, R0, 0x3b800000, 0x17 ;  /* 0x3b80000000037811 */ /* 0x000fe200078eb8ff */
[----:B------:R-:W-:-:S05]  /*aba0*/  IMAD.SHL.U32 R0, R2, 0x100000, RZ ;  /* 0x0010000002007824 */ /* 0x000fca00078e00ff */
[----:B------:R-:W-:Y:S02]  /*abb0*/  LOP3.LUT R0, R3, R0, R4, 0xfe, !PT ;  /* 0x0000000003007212 */ /* 0x000fe400078efe04 */
.L_x_1079:
[----:B------:R-:W-:Y:S05]  /*abc0*/  BSYNC B0 ;  /* 0x0000000000007941 */ /* 0x000fea0003800000 */
.L_x_1078:
[----:B------:R-:W-:Y:S01]  /*abd0*/  F2FP.PACK_AB R0, RZ, R0 ;  /* 0x00000000ff00723e */ /* 0x000fe200000000ff */
[----:B------:R-:W-:Y:S05]  /*abe0*/  BRA `(.L_x_1063) ;  /* 0x0000049000007947 */ /* 0x000fea0003800000 */
.L_x_1076:
        /* <DEDUP_REMOVED lines=21> */
.L_x_1085:
[----:B------:R-:W-:Y:S05]  /*ad40*/  BSYNC B1 ;  /* 0x0000000000017941 */ /* 0x000fea0003800000 */
.L_x_1084:
[----:B------:R-:W-:Y:S01]  /*ad50*/  LEA R3, R0, 0x37800000, 0x17 ;  /* 0x3780000000037811 */ /* 0x000fe200078eb8ff */
[----:B------:R-:W-:-:S05]  /*ad60*/  IMAD.SHL.U32 R0, R2, 0x200000, RZ ;  /* 0x0020000002007824 */ /* 0x000fca00078e00ff */
[----:B------:R-:W-:Y:S02]  /*ad70*/  LOP3.LUT R0, R3, R0, R4, 0xfe, !PT ;  /* 0x0000000003007212 */ /* 0x000fe400078efe04 */
.L_x_1083:
[----:B------:R-:W-:Y:S05]  /*ad80*/  BSYNC B0 ;  /* 0x0000000000007941 */ /* 0x000fea0003800000 */
.L_x_1082:
[----:B------:R-:W-:Y:S01]  /*ad90*/  F2FP.PACK_AB R0, RZ, R0 ;  /* 0x00000000ff00723e */ /* 0x000fe200000000ff */
[----:B------:R-:W-:Y:S05]  /*ada0*/  BRA `(.L_x_1063) ;  /* 0x000002d000007947 */ /* 0x000fea0003800000 */
.L_x_1075:
        /* <DEDUP_REMOVED lines=14> */
.L_x_1089:
[----:B------:R-:W-:Y:S05]  /*ae90*/  BSYNC B0 ;  /* 0x0000000000007941 */ /* 0x000fea0003800000 */
.L_x_1088:
[----:B------:R-:W-:Y:S01]  /*aea0*/  F2FP.PACK_AB R0, RZ, R0 ;  /* 0x00000000ff00723e */ /* 0x000fe200000000ff */
[----:B------:R-:W-:Y:S05]  /*aeb0*/  BRA `(.L_x_1063) ;  /* 0x000001c000007947 */ /* 0x000fea0003800000 */
.L_x_1062:
        /* <DEDUP_REMOVED lines=21> */
.L_x_1087:
[----:B------:R-:W2:Y:S02]  /*b010*/  LDG.E.64 R2, [R2.64] ;  /* 0x0000002402027981 */ /* 0x000ea4000c1e1b00 */
[----:B--2---:R-:W0:Y:S02]  /*b020*/  I2F.U64 R0, R2 ;  /* 0x0000000200007312 */ /* 0x004e240000301000 */
[----:B0-----:R-:W-:Y:S01]  /*b030*/  F2FP.PACK_AB R0, RZ, R0 ;  /* 0x00000000ff00723e */ /* 0x001fe200000000ff */
[----:B------:R-:W-:Y:S05]  /*b040*/  BRA `(.L_x_1063) ;  /* 0x0000003000007947 */ /* 0x000fea0003800000 */
.L_x_1086:
[----:B------:R-:W2:Y:S02]  /*b050*/  LDG.E R2, [R2.64] ;  /* 0x0000002402027981 */ /* 0x000ea4000c1e1900 */
[----:B--2---:R-:W0:Y:S02]  /*b060*/  I2F.U32 R0, R2 ;  /* 0x0000000200007306 */ /* 0x004e240000201000 */
[----:B0-----:R-:W-:-:S06]  /*b070*/  F2FP.PACK_AB R0, RZ, R0 ;  /* 0x00000000ff00723e */ /* 0x001fcc00000000ff */
.L_x_1063:
        /* <DEDUP_REMOVED lines=24> */
.L_x_1093:
[----:B------:R-:W-:-:S06]  /*b200*/  HADD2.F32 R3, -RZ, R19.H0_H0 ;  /* 0x20000013ff037230 */ /* 0x000fcc0000004100 */
[----:B------:R-:W0:Y:S02]  /*b210*/  F2I.S64.TRUNC R2, R3 ;  /* 0x0000000300027311 */ /* 0x000e24000020d900 */
[----:B0-----:R0:W-:Y:S01]  /*b220*/  STG.E.U8 [R16.64], R2 ;  /* 0x0000000210007986 */ /* 0x0011e2000c101124 */
[----:B------:R-:W-:Y:S05]  /*b230*/  BRA `(.L_x_1095) ;  /* 0x00000e4000007947 */ /* 0x000fea0003800000 */
.L_x_1092:
        /* <DEDUP_REMOVED lines=10> */
.L_x_1097:
[----:B------:R-:W-:-:S06]  /*b2e0*/  HADD2.F32 R19, -RZ, R19.H0_H0 ;  /* 0x20000013ff137230 */ /* 0x000fcc0000004100 */
[----:B------:R-:W0:Y:S02]  /*b2f0*/  F2I.FTZ.TRUNC.NTZ R19, R19 ;  /* 0x0000001300137305 */ /* 0x000e24000021f100 */
[----:B0-----:R0:W-:Y:S01]  /*b300*/  STG.E [R16.64], R19 ;  /* 0x0000001310007986 */ /* 0x0011e2000c101924 */
[----:B------:R-:W-:Y:S05]  /*b310*/  BRA `(.L_x_1095) ;  /* 0x00000d6000007947 */ /* 0x000fea0003800000 */
.L_x_1096:
[----:B------:R-:W-:-:S06]  /*b320*/  HADD2.F32 R19, -RZ, R19.H0_H0 ;  /* 0x20000013ff137230 */ /* 0x000fcc0000004100 */
[----:B------:R-:W0:Y:S02]  /*b330*/  F2I.FTZ.TRUNC.NTZ R19, R19 ;  /* 0x0000001300137305 */ /* 0x000e24000021f100 */
[----:B0-----:R0:W-:Y:S01]  /*b340*/  STG.E.U16 [R16.64], R19 ;  /* 0x0000001310007986 */ /* 0x0011e2000c101524 */
[----:B------:R-:W-:Y:S05]  /*b350*/  BRA `(.L_x_1095) ;  /* 0x00000d2000007947 */ /* 0x000fea0003800000 */
.L_x_1091:
        /* <DEDUP_REMOVED lines=9> */
.L_x_1099:
[----:B------:R0:W-:Y:S01]  /*b3f0*/  STG.E.U16 [R16.64], R19 ;  /* 0x0000001310007986 */ /* 0x0001e2000c101524 */
[----:B------:R-:W-:Y:S05]  /*b400*/  BRA `(.L_x_1095) ;  /* 0x00000c7000007947 */ /* 0x000fea0003800000 */
.L_x_1098:
        /* <DEDUP_REMOVED lines=10> */
.L_x_1101:
[----:B------:R-:W-:-:S05]  /*b4b0*/  HADD2.F32 R0, -RZ, R19.H0_H0 ;  /* 0x20000013ff007230 */ /* 0x000fca0000004100 */
[----:B------:R-:W-:-:S04]  /*b4c0*/  F2FP.PACK_AB R0, RZ, R0 ;  /* 0x00000000ff00723e */ /* 0x000fc800000000ff */
[----:B------:R-:W-:-:S05]  /*b4d0*/  PRMT R0, R0, 0x5410, RZ ;  /* 0x0000541000007816 */ /* 0x000fca00000000ff */
[----:B------:R0:W-:Y:S01]  /*b4e0*/  STG.E [R16.64], R0 ;  /* 0x0000000010007986 */ /* 0x0001e2000c101924 */
[----:B------:R-:W-:Y:S05]  /*b4f0*/  BRA `(.L_x_1095) ;  /* 0x00000b8000007947 */ /* 0x000fea0003800000 */
.L_x_1100:
[----:B------:R-:W-:-:S05]  /*b500*/  HADD2.F32 R2, -RZ, R19.H0_H0 ;  /* 0x20000013ff027230 */ /* 0x000fca0000004100 */
[----:B------:R-:W-:-:S06]  /*b510*/  FMUL.FTZ R2, R2, 1 ;  /* 0x3f80000002027820 */ /* 0x000fcc0000410000 */
[----:B------:R-:W0:Y:S02]  /*b520*/  F2F.F64.F32 R2, R2 ;  /* 0x0000000200027310 */ /* 0x000e240000201800 */
[----:B0-----:R0:W-:Y:S01]  /*b530*/  STG.E.64 [R16.64], R2 ;  /* 0x0000000210007986 */ /* 0x0011e2000c101b24 */
[----:B------:R-:W-:Y:S05]  /*b540*/  BRA `(.L_x_1095) ;  /* 0x00000b3000007947 */ /* 0x000fea0003800000 */
.L_x_1090:
        /* <DEDUP_REMOVED lines=13> */
.L_x_1104:
[----:B------:R-:W-:Y:S01]  /*b620*/  HADD2.F32 R19, -RZ, R19.H0_H0 ;  /* 0x20000013ff137230 */ /* 0x000fe20000004100 */
[----:B------:R-:W-:-:S04]  /*b630*/  CS2R R6, SRZ ;  /* 0x0000000000067805 */ /* 0x000fc8000001ff00 */
[----:B------:R-:W-:-:S06]  /*b640*/  FMUL.FTZ R4, R19, 1 ;  /* 0x3f80000013047820 */ /* 0x000fcc0000410000 */
[----:B------:R-:W0:Y:S02]  /*b650*/  F2F.F64.F32 R4, R4 ;  /* 0x0000000400047310 */ /* 0x000e240000201800 */
[----:B0-----:R0:W-:Y:S01]  /*b660*/  STG.E.128 [R16.64], R4 ;  /* 0x0000000410007986 */ /* 0x0011e2000c101d24 */
[----:B------:R-:W-:Y:S05]  /*b670*/  BRA `(.L_x_1095) ;  /* 0x00000a0000007947 */ /* 0x000fea0003800000 */
.L_x_1103:
        /* <DEDUP_REMOVED lines=21> */
.L_x_1108:
[----:B------:R-:W-:Y:S05]  /*b7d0*/  BSYNC B0 ;  /* 0x0000000000007941 */ /* 0x000fea0003800000 */
.L_x_1107:
[----:B------:R-:W-:-:S05]  /*b7e0*/  LOP3.LUT R3, R0, R3, RZ, 0xfc, !PT ;  /* 0x0000000300037212 */ /* 0x000fca00078efcff */
[----:B------:R0:W-:Y:S01]  /*b7f0*/  STG.E.U8 [R16.64], R3 ;  /* 0x0000000310007986 */ /* 0x0001e2000c101124 */
[----:B------:R-:W-:Y:S05]  /*b800*/  BRA `(.L_x_1095) ;  /* 0x0000087000007947 */ /* 0x000fea0003800000 */
.L_x_1106:
        /* <DEDUP_REMOVED lines=13> */
.L_x_1110:
[----:B------:R-:W-:Y:S01]  /*b8e0*/  IMAD.MOV.U32 R0, RZ, RZ, 0x7f ;  /* 0x0000007fff007424 */ /* 0x000fe200078e00ff */
[----:B------:R-:W-:-:S04]  /*b8f0*/  ISETP.GT.U32.AND P0, PT, R2, 0x7f800000, PT ;  /* 0x7f8000000200780c */ /* 0x000fc80003f04070 */
[----:B------:R-:W-:-:S04]  /*b900*/  SEL R0, R0, 0x7c, P0 ;  /* 0x0000007c00007807 */ /* 0x000fc80000000000 */
.L_x_1111:
[----:B------:R-:W-:Y:S05]  /*b910*/  BSYNC B0 ;  /* 0x0000000000007941 */ /* 0x000fea0003800000 */
.L_x_1109:
[----:B------:R-:W-:-:S04]  /*b920*/  LOP3.LUT R2, R19, 0x80000000, RZ, 0xc0, !PT ;  /* 0x8000000013027812 */ /* 0x000fc800078ec0ff */
[----:B------:R-:W-:-:S04]  /*b930*/  SHF.R.U32.HI R3, RZ, 0x18, R2 ;  /* 0x00000018ff037819 */ /* 0x000fc80000011602 */
[----:B------:R-:W-:-:S05]  /*b940*/  LOP3.LUT R3, R0, R3, RZ, 0xfc, !PT ;  /* 0x0000000300037212 */ /* 0x000fca00078efcff */
[----:B------:R0:W-:Y:S01]  /*b950*/  STG.E.U8 [R16.64], R3 ;  /* 0x0000000310007986 */ /* 0x0001e2000c101124 */
[----:B------:R-:W-:Y:S05]  /*b960*/  BRA `(.L_x_1095) ;  /* 0x0000071000007947 */ /* 0x000fea0003800000 */
.L_x_1105:
[----:B------:R-:W-:-:S05]  /*b970*/  HADD2.F32 R0, -RZ, R19.H0_H0 ;  /* 0x20000013ff007230 */ /* 0x000fca0000004100 */
[----:B------:R-:W-:-:S05]  /*b980*/  F2FP.BF16.PACK_AB R0, RZ, R0 ;  /* 0x00000000ff00723e */ /* 0x000fca00000010ff */
[----:B------:R0:W-:Y:S01]  /*b990*/  STG.E.U16 [R16.64], R0 ;  /* 0x0000000010007986 */ /* 0x0001e2000c101524 */
[----:B------:R-:W-:Y:S05]  /*b9a0*/  BRA `(.L_x_1095) ;  /* 0x000006d000007947 */ /* 0x000fea0003800000 */
.L_x_1102:
        /* <DEDUP_REMOVED lines=12> */
.L_x_1114:
        /* <DEDUP_REMOVED lines=17> */
.L_x_1117:
[----:B------:R-:W-:-:S04]  /*bb80*/  LOP3.LUT R2, R19, 0x80000000, RZ, 0xc0, !PT ;  /* 0x8000000013027812 */ /* 0x000fc800078ec0ff */
[----:B------:R-:W-:-:S04]  /*bb90*/  SHF.R.U32.HI R3, RZ, 0x18, R2 ;  /* 0x00000018ff037819 */ /* 0x000fc80000011602 */
[----:B------:R-:W-:-:S04]  /*bba0*/  LOP3.LUT R0, R0, R3, RZ, 0xfc, !PT ;  /* 0x0000000300007212 */ /* 0x000fc800078efcff */
[----:B------:R-:W-:Y:S02]  /*bbb0*/  PRMT R8, R0, 0x7610, R8 ;  /* 0x0000761000087816 */ /* 0x000fe40000000008 */
.L_x_1116:
[----:B------:R-:W-:Y:S05]  /*bbc0*/  BSYNC B0 ;  /* 0x0000000000007941 */ /* 0x000fea0003800000 */
.L_x_1115:
[----:B------:R0:W-:Y:S01]  /*bbd0*/  STG.E.U8 [R16.64], R8 ;  /* 0x0000000810007986 */ /* 0x0001e2000c101124 */
[----:B------:R-:W-:Y:S05]  /*bbe0*/  BRA `(.L_x_1095) ;  /* 0x0000049000007947 */ /* 0x000fea0003800000 */
.L_x_1113:
        /* <DEDUP_REMOVED lines=17> */
.L_x_1120:
[----:B------:R-:W-:-:S04]  /*bd00*/  LOP3.LUT R2, R19, 0x80000000, RZ, 0xc0, !PT ;  /* 0x8000000013027812 */ /* 0x000fc800078ec0ff */
[----:B------:R-:W-:-:S04]  /*bd10*/  SHF.R.U32.HI R3, RZ, 0x18, R2 ;  /* 0x00000018ff037819 */ /* 0x000fc80000011602 */
[----:B------:R-:W-:-:S04]  /*bd20*/  LOP3.LUT R0, R0, R3, RZ, 0xfc, !PT ;  /* 0x0000000300007212 */ /* 0x000fc800078efcff */
[----:B------:R-:W-:Y:S02]  /*bd30*/  PRMT R8, R0, 0x7610, R8 ;  /* 0x0000761000087816 */ /* 0x000fe40000000008 */
.L_x_1119:
[----:B------:R-:W-:Y:S05]  /*bd40*/  BSYNC B0 ;  /* 0x0000000000007941 */ /* 0x000fea0003800000 */
.L_x_1118:
[----:B------:R0:W-:Y:S01]  /*bd50*/  STG.E.U8 [R16.64], R8 ;  /* 0x0000000810007986 */ /* 0x0001e2000c101124 */
[----:B------:R-:W-:Y:S05]  /*bd60*/  BRA `(.L_x_1095) ;  /* 0x0000031000007947 */ /* 0x000fea0003800000 */
.L_x_1112:
        /* <DEDUP_REMOVED lines=22> */
.L_x_1094:
        /* <DEDUP_REMOVED lines=20> */
.L_x_1122:
[----:B------:R-:W-:-:S06]  /*c010*/  HADD2.F32 R2, -RZ, R19.H0_H0 ;  /* 0x20000013ff027230 */ /* 0x000fcc0000004100 */
[----:B------:R-:W0:Y:S02]  /*c020*/  F2I.U64.TRUNC R2, R2 ;  /* 0x0000000200027311 */ /* 0x000e24000020d800 */
[----:B0-----:R0:W-:Y:S01]  /*c030*/  STG.E.64 [R16.64], R2 ;  /* 0x0000000210007986 */ /* 0x0011e2000c101b24 */
[----:B------:R-:W-:Y:S05]  /*c040*/  BRA `(.L_x_1095) ;  /* 0x0000003000007947 */ /* 0x000fea0003800000 */
.L_x_1121:
[----:B------:R-:W-:-:S06]  /*c050*/  HADD2.F32 R19, -RZ, R19.H0_H0 ;  /* 0x20000013ff137230 */ /* 0x000fcc0000004100 */
[----:B------:R-:W0:Y:S02]  /*c060*/  F2I.FTZ.U32.TRUNC.NTZ R19, R19 ;  /* 0x0000001300137305 */ /* 0x000e24000021f000 */
[----:B0-----:R0:W-:Y:S02]  /*c070*/  STG.E [R16.64], R19 ;  /* 0x0000001310007986 */ /* 0x0011e4000c101924 */
.L_x_1095:
[----:B------:R-:W-:Y:S02]  /*c080*/  IADD3 R23, R23, 0x80, RZ ;  /* 0x0000008017177810 */ /* 0x000fe40007ffe0ff */
.L_x_926:
[----:B------:R-:W-:Y:S05]  /*c090*/  BSYNC B6 ;  /* 0x0000000000067941 */ /* 0x000fea0003800000 */
.L_x_925:
        /* <DEDUP_REMOVED lines=257> */
.L_x_1123:
        /* <DEDUP_REMOVED lines=21> */
.L_x_1127:
[----:B------:R-:W2:Y:S02]  /*d200*/  LDG.E.U8 R2, [R2.64] ;  /* 0x0000002402027981 */ /* 0x000ea4000c1e1100 */
[----:B--2---:R-:W0:Y:S02]  /*d210*/  I2F.U16 R0, R2 ;  /* 0x0000000200007306 */ /* 0x004e240000101000 */
[----:B0-----:R-:W-:-:S04]  /*d220*/  F2FP.PACK_AB R0, RZ, R0 ;  /* 0x00000000ff00723e */ /* 0x001fc800000000ff */
[----:B------:R-:W-:Y:S01]  /*d230*/  PRMT R19, R0, 0x7610, R19 ;  /* 0x0000761000137816 */ /* 0x000fe20000000013 */
[----:B------:R-:W-:Y:S05]  /*d240*/  BRA `(.L_x_1129) ;  /* 0x00000ed000007947 */ /* 0x000fea0003800000 */
.L_x_1126:
        /* <DEDUP_REMOVED lines=11> */
.L_x_1131:
[----:B------:R-:W2:Y:S02]  /*d300*/  LDG.E R2, [R2.64] ;  /* 0x0000002402027981 */ /* 0x000ea4000c1e1900 */
[----:B--2---:R-:W0:Y:S02]  /*d310*/  I2F R0, R2 ;  /* 0x0000000200007306 */ /* 0x004e240000201400 */
[----:B0-----:R-:W-:-:S04]  /*d320*/  F2FP.PACK_AB R0, RZ, R0 ;  /* 0x00000000ff00723e */ /* 0x001fc800000000ff */
[----:B------:R-:W-:Y:S01]  /*d330*/  PRMT R19, R0, 0x7610, R19 ;  /* 0x0000761000137816 */ /* 0x000fe20000000013 */
[----:B------:R-:W-:Y:S05]  /*d340*/  BRA `(.L_x_1129) ;  /* 0x00000dd000007947 */ /* 0x000fea0003800000 */
.L_x_1130:
[----:B------:R-:W2:Y:S02]  /*d350*/  LDG.E.U16 R2, [R2.64] ;  /* 0x0000002402027981 */ /* 0x000ea4000c1e1500 */
[----:B--2---:R-:W0:Y:S02]  /*d360*/  I2F.S16 R0, R2 ;  /* 0x0000000200007306 */ /* 0x004e240000101400 */
[----:B0-----:R-:W-:-:S04]  /*d370*/  F2FP.PACK_AB R0, RZ, R0 ;  /* 0x00000000ff00723e */ /* 0x001fc800000000ff */
[----:B------:R-:W-:Y:S01]  /*d380*/  PRMT R19, R0, 0x7610, R19 ;  /* 0x0000761000137816 */ /* 0x000fe20000000013 */
[----:B------:R-:W-:Y:S05]  /*d390*/  BRA `(.L_x_1129) ;  /* 0x00000d8000007947 */ /* 0x000fea0003800000 */
.L_x_1125:
        /* <DEDUP_REMOVED lines=9> */
.L_x_1133:
[----:B------:R0:W5:Y:S01]  /*d430*/  LDG.E.U16 R19, [R2.64] ;  /* 0x0000002402137981 */ /* 0x000162000c1e1500 */
[----:B------:R-:W-:Y:S05]  /*d440*/  BRA `(.L_x_1129) ;  /* 0x00000cd000007947 */ /* 0x000fea0003800000 */
.L_x_1132:
        /* <DEDUP_REMOVED lines=9> */
.L_x_1135:
[----:B------:R0:W5:Y:S01]  /*d4e0*/  LDG.E.U16 R19, [R2.64] ;  /* 0x0000002402137981 */ /* 0x000162000c1e1500 */
[----:B------:R-:W-:Y:S05]  /*d4f0*/  BRA `(.L_x_1129) ;  /* 0x00000c2000007947 */ /* 0x000fea0003800000 */
.L_x_1134:
[----:B------:R-:W2:Y:S02]  /*d500*/  LDG.E.64 R2, [R2.64] ;  /* 0x0000002402027981 */ /* 0x000ea4000c1e1b00 */
[----:B--2---:R-:W0:Y:S01]  /*d510*/  F2F.F32.F64 R0, R2 ;  /* 0x0000000200007310 */ /* 0x004e220000301000 */
[----:B------:R-:W0:-:S14]  /*d520*/  DSETP.GEU.AND P0, PT, |R2|, c[0x2][0x0], PT ;  /* 0x008000000200762a */ /* 0x000e1c0003f0e200 */
[----:B0-----:R-:W-:-:S05]  /*d530*/  @!P0 FMUL R0, R0, 1.175494350822287508e-38 ;  /* 0x0080000000008820 */ /* 0x001fca0000400000 */
[----:B------:R-:W-:-:S04]  /*d540*/  F2FP.PACK_AB R0, RZ, R0 ;  /* 0x00000000ff00723e */ /* 0x000fc800000000ff */
[----:B------:R-:W-:Y:S01]  /*d550*/  PRMT R19, R0, 0x7610, R19 ;  /* 0x0000761000137816 */ /* 0x000fe20000000013 */
[----:B------:R-:W-:Y:S05]  /*d560*/  BRA `(.L_x_1129) ;  /* 0x00000bb000007947 */ /* 0x000fea0003800000 */
.L_x_1124:
        /* <DEDUP_REMOVED lines=14> */
.L_x_1138:
[----:B------:R-:W2:Y:S02]  /*d650*/  LDG.E.64 R2, [R2.64] ;  /* 0x0000002402027981 */ /* 0x000ea4000c1e1b00 */
[----:B--2---:R-:W0:Y:S01]  /*d660*/  F2F.F32.F64 R0, R2 ;  /* 0x0000000200007310 */ /* 0x004e220000301000 */
[----:B------:R-:W0:-:S14]  /*d670*/  DSETP.GEU.AND P0, PT, |R2|, c[0x2][0x0], PT ;  /* 0x008000000200762a */ /* 0x000e1c0003f0e200 */
[----:B0-----:R-:W-:-:S05]  /*d680*/  @!P0 FMUL R0, R0, 1.175494350822287508e-38 ;  /* 0x0080000000008820 */ /* 0x001fca0000400000 */
[----:B------:R-:W-:-:S04]  /*d690*/  F2FP.PACK_AB R0, RZ, R0 ;  /* 0x00000000ff00723e */ /* 0x000fc800000000ff */
[----:B------:R-:W-:Y:S01]  /*d6a0*/  PRMT R19, R0, 0x7610, R19 ;  /* 0x0000761000137816 */ /* 0x000fe20000000013 */
[----:B------:R-:W-:Y:S05]  /*d6b0*/  BRA `(.L_x_1129) ;  /* 0x00000a6000007947 */ /* 0x000fea0003800000 */
.L_x_1137:
        /* <DEDUP_REMOVED lines=28> */
.L_x_1140:
        /* <DEDUP_REMOVED lines=15> */
.L_x_1139:
[----:B------:R-:W2:Y:S02]  /*d970*/  LDG.E.U16 R0, [R2.64] ;  /* 0x0000002402007981 */ /* 0x000ea4000c1e1500 */
[----:B--2---:R-:W-:-:S04]  /*d980*/  PRMT R0, RZ, 0x5410, R0 ;  /* 0x00005410ff007816 */ /* 0x004fc80000000000 */
[----:B------:R-:W-:-:S04]  /*d990*/  F2FP.PACK_AB R0, RZ, R0 ;  /* 0x00000000ff00723e */ /* 0x000fc800000000ff */
[----:B------:R-:W-:Y:S01]  /*d9a0*/  PRMT R19, R0, 0x7610, R19 ;  /* 0x0000761000137816 */ /* 0x000fe20000000013 */
[----:B------:R-:W-:Y:S05]  /*d9b0*/  BRA `(.L_x_1129) ;  /* 0x0000076000007947 */ /* 0x000fea0003800000 */
.L_x_1136:
        /* <DEDUP_REMOVED lines=12> */
.L_x_1143:
        /* <DEDUP_REMOVED lines=21> */
.L_x_1147:
[----:B------:R-:W-:Y:S05]  /*dbd0*/  BSYNC B1 ;  /* 0x0000000000017941 */ /* 0x000fea0003800000 */
.L_x_1146:
[----:B------:R-:W-:Y:S01]  /*dbe0*/  LEA R3, R0, 0x3b800000, 0x17 ;  /* 0x3b80000000037811 */ /* 0x000fe200078eb8ff */
[----:B------:R-:W-:-:S05]  /*dbf0*/  IMAD.SHL.U32 R0, R2, 0x100000, RZ ;  /* 0x0010000002007824 */ /* 0x000fca00078e00ff */
[----:B------:R-:W-:Y:S02]  /*dc00*/  LOP3.LUT R0, R3, R0, R4, 0xfe, !PT ;  /* 0x0000000003007212 */ /* 0x000fe400078efe04 */
.L_x_1145:
[----:B------:R-:W-:Y:S05]  /*dc10*/  BSYNC B0 ;  /* 0x0000000000007941 */ /* 0x000fea0003800000 */
.L_x_1144:
[----:B------:R-:W-:-:S04]  /*dc20*/  F2FP.PACK_AB R0, RZ, R0 ;  /* 0x00000000ff00723e */ /* 0x000fc800000000ff */
[----:B------:R-:W-:Y:S01]  /*dc30*/  PRMT R19, R0, 0x7610, R19 ;  /* 0x0000761000137816 */ /* 0x000fe20000000013 */
[----:B------:R-:W-:Y:S05]  /*dc40*/  BRA `(.L_x_1129) ;  /* 0x000004d000007947 */ /* 0x000fea0003800000 */
.L_x_1142:
        /* <DEDUP_REMOVED lines=21> */
.L_x_1151:
[----:B------:R-:W-:Y:S05]  /*dda0*/  BSYNC B1 ;  /* 0x0000000000017941 */ /* 0x000fea0003800000 */
.L_x_1150:
[----:B------:R-:W-:Y:S01]  /*ddb0*/  LEA R3, R0, 0x37800000, 0x17 ;  /* 0x3780000000037811 */ /* 0x000fe200078eb8ff */
[----:B------:R-:W-:-:S05]  /*ddc0*/  IMAD.SHL.U32 R0, R2, 0x200000, RZ ;  /* 0x0020000002007824 */ /* 0x000fca00078e00ff */
[----:B------:R-:W-:Y:S02]  /*ddd0*/  LOP3.LUT R0, R3, R0, R4, 0xfe, !PT ;  /* 0x0000000003007212 */ /* 0x000fe400078efe04 */
.L_x_1149:
[----:B------:R-:W-:Y:S05]  /*dde0*/  BSYNC B0 ;  /* 0x0000000000007941 */ /* 0x000fea0003800000 */
.L_x_1148:
[----:B------:R-:W-:-:S04]  /*ddf0*/  F2FP.PACK_AB R0, RZ, R0 ;  /* 0x00000000ff00723e */ /* 0x000fc800000000ff */
[----:B------:R-:W-:Y:S01]  /*de00*/  PRMT R19, R0, 0x7610, R19 ;  /* 0x0000761000137816 */ /* 0x000fe20000000013 */
[----:B------:R-:W-:Y:S05]  /*de10*/  BRA `(.L_x_1129) ;  /* 0x0000030000007947 */ /* 0x000fea0003800000 */
.L_x_1141:
        /* <DEDUP_REMOVED lines=14> */
.L_x_1155:
[----:B------:R-:W-:Y:S05]  /*df00*/  BSYNC B0 ;  /* 0x0000000000007941 */ /* 0x000fea0003800000 */
.L_x_1154:
[----:B------:R-:W-:-:S04]  /*df10*/  F2FP.PACK_AB R0, RZ, R0 ;  /* 0x00000000ff00723e */ /* 0x000fc800000000ff */
[----:B------:R-:W-:Y:S01]  /*df20*/  PRMT R19, R0, 0x7610, R19 ;  /* 0x0000761000137816 */ /* 0x000fe20000000013 */
[----:B------:R-:W-:Y:S05]  /*df30*/  BRA `(.L_x_1129) ;  /* 0x000001e000007947 */ /* 0x000fea0003800000 */
.L_x_1128:
        /* <DEDUP_REMOVED lines=21> */
.L_x_1153:
[----:B------:R-:W2:Y:S02]  /*e090*/  LDG.E.64 R2, [R2.64] ;  /* 0x0000002402027981 */ /* 0x000ea4000c1e1b00 */
[----:B--2---:R-:W0:Y:S02]  /*e0a0*/  I2F.U64 R0, R2 ;  /* 0x0000000200007312 */ /* 0x004e240000301000 */
[----:B0-----:R-:W-:-:S04]  /*e0b0*/  F2FP.PACK_AB R0, RZ, R0 ;  /* 0x00000000ff00723e */ /* 0x001fc800000000ff */
[----:B------:R-:W-:Y:S01]  /*e0c0*/  PRMT R19, R0, 0x7610, R19 ;  /* 0x0000761000137816 */ /* 0x000fe20000000013 */
[----:B------:R-:W-:Y:S05]  /*e0d0*/  BRA `(.L_x_1129) ;  /* 0x0000004000007947 */ /* 0x000fea0003800000 */
.L_x_1152:
[----:B------:R-:W2:Y:S02]  /*e0e0*/  LDG.E R2, [R2.64] ;  /* 0x0000002402027981 */ /* 0x000ea4000c1e1900 */
[----:B--2---:R-:W0:Y:S02]  /*e0f0*/  I2F.U32 R0, R2 ;  /* 0x0000000200007306 */ /* 0x004e240000201000 */
[----:B0-----:R-:W-:-:S04]  /*e100*/  F2FP.PACK_AB R0, RZ, R0 ;  /* 0x00000000ff00723e */ /* 0x001fc800000000ff */
[----:B------:R-:W-:Y:S02]  /*e110*/  PRMT R19, R0, 0x7610, R19 ;  /* 0x0000761000137816 */ /* 0x000fe40000000013 */
.L_x_1129:
        /* <DEDUP_REMOVED lines=18> */
.L_x_1159:
[----:B------:R-:W2:Y:S02]  /*e240*/  LDG.E.U8 R2, [R2.64] ;  /* 0x0000002402027981 */ /* 0x000ea4000c1e1100 */
[----:B--2---:R-:W0:Y:S02]  /*e250*/  I2F.U16 R0, R2 ;  /* 0x0000000200007306 */ /* 0x004e240000101000 */
[----:B0-----:R-:W-:Y:S01]  /*e260*/  F2FP.PACK_AB R0, RZ, R0 ;  /* 0x00000000ff00723e */ /* 0x001fe200000000ff */
[----:B------:R-:W-:Y:S05]  /*e270*/  BRA `(.L_x_1161) ;  /* 0x00000e1000007947 */ /* 0x000fea0003800000 */
.L_x_1158:
        /* <DEDUP_REMOVED lines=10> */
.L_x_1163:
[----:B------:R-:W2:Y:S02]  /*e320*/  LDG.E R2, [R2.64] ;  /* 0x0000002402027981 */ /* 0x000ea4000c1e1900 */
[----:B--2---:R-:W0:Y:S02]  /*e330*/  I2F R0, R2 ;  /* 0x0000000200007306 */ /* 0x004e240000201400 */
[----:B0-----:R-:W-:Y:S01]  /*e340*/  F2FP.PACK_AB R0, RZ, R0 ;  /* 0x00000000ff00723e */ /* 0x001fe200000000ff */
[----:B------:R-:W-:Y:S05]  /*e350*/  BRA `(.L_x_1161) ;  /* 0x00000d3000007947 */ /* 0x000fea0003800000 */
.L_x_1162:
[----:B------:R-:W2:Y:S02]  /*e360*/  LDG.E.U16 R2, [R2.64] ;  /* 0x0000002402027981 */ /* 0x000ea4000c1e1500 */
[----:B--2---:R-:W0:Y:S02]  /*e370*/  I2F.S16 R0, R2 ;  /* 0x0000000200007306 */ /* 0x004e240000101400 */
[----:B0-----:R-:W-:Y:S01]  /*e380*/  F2FP.PACK_AB R0, RZ, R0 ;  /* 0x00000000ff00723e */ /* 0x001fe200000000ff */
[----:B------:R-:W-:Y:S05]  /*e390*/  BRA `(.L_x_1161) ;  /* 0x00000cf000007947 */ /* 0x000fea0003800000 */
.L_x_1157:
        /* <DEDUP_REMOVED lines=9> */
.L_x_1165:
[----:B------:R0:W5:Y:S01]  /*e430*/  LDG.E.U16 R0, [R2.64] ;  /* 0x0000002402007981 */ /* 0x000162000c1e1500 */
[----:B------:R-:W-:Y:S05]  /*e440*/  BRA `(.L_x_1161) ;  /* 0x00000c4000007947 */ /* 0x000fea0003800000 */
.L_x_1164:
        /* <DEDUP_REMOVED lines=9> */
.L_x_1167:
[----:B------:R0:W5:Y:S01]  /*e4e0*/  LDG.E.U16 R0, [R2.64] ;  /* 0x0000002402007981 */ /* 0x000162000c1e1500 */
[----:B------:R-:W-:Y:S05]  /*e4f0*/  BRA `(.L_x_1161) ;  /* 0x00000b9000007947 */ /* 0x000fea0003800000 */
.L_x_1166:
[----:B------:R-:W2:Y:S02]  /*e500*/  LDG.E.64 R2, [R2.64] ;  /* 0x0000002402027981 */ /* 0x000ea4000c1e1b00 */
[----:B--2---:R-:W0:Y:S01]  /*e510*/  F2F.F32.F64 R0, R2 ;  /* 0x0000000200007310 */ /* 0x004e220000301000 */
[----:B------:R-:W0:-:S14]  /*e520*/  DSETP.GEU.AND P0, PT, |R2|, c[0x2][0x0], PT ;  /* 0x008000000200762a */ /* 0x000e1c0003f0e200 */
[----:B0-----:R-:W-:-:S05]  /*e530*/  @!P0 FMUL R0, R0, 1.175494350822287508e-38 ;  /* 0x0080000000008820 */ /* 0x001fca0000400000 */
[----:B------:R-:W-:Y:S01]  /*e540*/  F2FP.PACK_AB R0, RZ, R0 ;  /* 0x00000000ff00723e */ /* 0x000fe200000000ff */
[----:B------:R-:W-:Y:S05]  /*e550*/  BRA `(.L_x_1161) ;  /* 0x00000b3000007947 */ /* 0x000fea0003800000 */
.L_x_1156:
        /* <DEDUP_REMOVED lines=13> */
.L_x_1170:
[----:B------:R-:W2:Y:S02]  /*e630*/  LDG.E.64 R2, [R2.64] ;  /* 0x0000002402027981 */ /* 0x000ea4000c1e1b00 */
[----:B--2---:R-:W0:Y:S01]  /*e640*/  F2F.F32.F64 R0, R2 ;  /* 0x0000000200007310 */ /* 0x004e220000301000 */
[----:B------:R-:W0:-:S14]  /*e650*/  DSETP.GEU.AND P0, PT, |R2|, c[0x2][0x0], PT ;  /* 0x008000000200762a */ /* 0x000e1c0003f0e200 */
[----:B0-----:R-:W-:-:S05]  /*e660*/  @!P0 FMUL R0, R0, 1.175494350822287508e-38 ;  /* 0x0080000000008820 */ /* 0x001fca0000400000 */
[----:B------:R-:W-:Y:S01]  /*e670*/  F2FP.PACK_AB R0, RZ, R0 ;  /* 0x00000000ff00723e */ /* 0x000fe200000000ff */
[----:B------:R-:W-:Y:S05]  /*e680*/  BRA `(.L_x_1161) ;  /* 0x00000a0000007947 */ /* 0x000fea0003800000 */
.L_x_1169:
        /* <DEDUP_REMOVED lines=28> */
.L_x_1172:
        /* <DEDUP_REMOVED lines=15> */
.L_x_1171:
[----:B------:R-:W2:Y:S02]  /*e940*/  LDG.E.U16 R0, [R2.64] ;  /* 0x0000002402007981 */ /* 0x000ea4000c1e1500 */
[----:B--2---:R-:W-:-:S04]  /*e950*/  PRMT R0, RZ, 0x5410, R0 ;  /* 0x00005410ff007816 */ /* 0x004fc80000000000 */
[----:B------:R-:W-:Y:S01]  /*e960*/  F2FP.PACK_AB R0, RZ, R0 ;  /* 0x00000000ff00723e */ /* 0x000fe200000000ff */
[----:B------:R-:W-:Y:S05]  /*e970*/  BRA `(.L_x_1161) ;  /* 0x0000071000007947 */ /* 0x000fea0003800000 */
.L_x_1168:
        /* <DEDUP_REMOVED lines=12> */
.L_x_1175:
        /* <DEDUP_REMOVED lines=21> */
.L_x_1179:
[----:B------:R-:W-:Y:S05]  /*eb90*/  BSYNC B1 ;  /* 0x0000000000017941 */ /* 0x000fea0003800000 */
.L_x_1178:
[----:B------:R-:W-:Y:S01]  /*eba0*/  LEA R3, R0, 0x3b800000, 0x17 ;  /* 0x3b80000000037811 */ /* 0x000fe200078eb8ff */
[----:B------:R-:W-:-:S05]  /*ebb0*/  IMAD.SHL.U32 R0, R2, 0x100000, RZ ;  /* 0x0010000002007824 */ /* 0x000fca00078e00ff */
[----:B------:R-:W-:Y:S02]  /*ebc0*/  LOP3.LUT R0, R3, R0, R4, 0xfe, !PT ;  /* 0x0000000003007212 */ /* 0x000fe400078efe04 */
.L_x_1177:
[----:B------:R-:W-:Y:S05]  /*ebd0*/  BSYNC B0 ;  /* 0x0000000000007941 */ /* 0x000fea0003800000 */
.L_x_1176:
[----:B------:R-:W-:Y:S01]  /*ebe0*/  F2FP.PACK_AB R0, RZ, R0 ;  /* 0x00000000ff00723e */ /* 0x000fe200000000ff */
[----:B------:R-:W-:Y:S05]  /*ebf0*/  BRA `(.L_x_1161) ;  /* 0x0000049000007947 */ /* 0x000fea0003800000 */
.L_x_1174:
        /* <DEDUP_REMOVED lines=21> */
.L_x_1183:
[----:B------:R-:W-:Y:S05]  /*ed50*/  BSYNC B1 ;  /* 0x0000000000017941 */ /* 0x000fea0003800000 */
.L_x_1182:
[----:B------:R-:W-:Y:S01]  /*ed60*/  LEA R3, R0, 0x37800000, 0x17 ;  /* 0x3780000000037811 */ /* 0x000fe200078eb8ff */
[----:B------:R-:W-:-:S05]  /*ed70*/  IMAD.SHL.U32 R0, R2, 0x200000, RZ ;  /* 0x0020000002007824 */ /* 0x000fca00078e00ff */
[----:B------:R-:W-:Y:S02]  /*ed80*/  LOP3.LUT R0, R3, R0, R4, 0xfe, !PT ;  /* 0x0000000003007212 */ /* 0x000fe400078efe04 */
.L_x_1181:
[----:B------:R-:W-:Y:S05]  /*ed90*/  BSYNC B0 ;  /* 0x0000000000007941 */ /* 0x000fea0003800000 */
.L_x_1180:
[----:B------:R-:W-:Y:S01]  /*eda0*/  F2FP.PACK_AB R0, RZ, R0 ;  /* 0x00000000ff00723e */ /* 0x000fe200000000ff */
[----:B------:R-:W-:Y:S05]  /*edb0*/  BRA `(.L_x_1161) ;  /* 0x000002d000007947 */ /* 0x000fea0003800000 */
.L_x_1173:
        /* <DEDUP_REMOVED lines=14> */
.L_x_1187:
[----:B------:R-:W-:Y:S05]  /*eea0*/  BSYNC B0 ;  /* 0x0000000000007941 */ /* 0x000fea0003800000 */
.L_x_1186:
[----:B------:R-:W-:Y:S01]  /*eeb0*/  F2FP.PACK_AB R0, RZ, R0 ;  /* 0x00000000ff00723e */ /* 0x000fe200000000ff */
[----:B------:R-:W-:Y:S05]  /*eec0*/  BRA `(.L_x_1161) ;  /* 0x000001c000007947 */ /* 0x000fea0003800000 */
.L_x_1160:
        /* <DEDUP_REMOVED lines=21> */
.L_x_1185:
[----:B------:R-:W2:Y:S02]  /*f020*/  LDG.E.64 R2, [R2.64] ;  /* 0x0000002402027981 */ /* 0x000ea4000c1e1b00 */
[----:B--2---:R-:W0:Y:S02]  /*f030*/  I2F.U64 R0, R2 ;  /* 0x0000000200007312 */ /* 0x004e240000301000 */
[----:B0-----:R-:W-:Y:S01]  /*f040*/  F2FP.PACK_AB R0, RZ, R0 ;  /* 0x00000000ff00723e */ /* 0x001fe200000000ff */
[----:B------:R-:W-:Y:S05]  /*f050*/  BRA `(.L_x_1161) ;  /* 0x0000003000007947 */ /* 0x000fea0003800000 */
.L_x_1184:
[----:B------:R-:W2:Y:S02]  /*f060*/  LDG.E R2, [R2.64] ;  /* 0x0000002402027981 */ /* 0x000ea4000c1e1900 */
[----:B--2---:R-:W0:Y:S02]  /*f070*/  I2F.U32 R0, R2 ;  /* 0x0000000200007306 */ /* 0x004e240000201000 */
[----:B0-----:R-:W-:-:S06]  /*f080*/  F2FP.PACK_AB R0, RZ, R0 ;  /* 0x00000000ff00723e */ /* 0x001fcc00000000ff */
.L_x_1161:
        /* <DEDUP_REMOVED lines=22> */
[----:B0-----:R-:W-:Y:S01]  /*f1f0*/  STG.E.U8 [R16.64], R3 ;  /* 0x0000000310007986 */ /* 0x001fe2000c101124 */
[----:B------:R-:W-:Y:S05]  /*f200*/  EXIT ;  /* 0x000000000000794d */ /* 0x000fea0003800000 */
.L_x_1191:
[----:B------:R-:W-:-:S06]  /*f210*/  HADD2.F32 R3, -RZ, R19.H0_H0 ;  /* 0x20000013ff037230 */ /* 0x000fcc0000004100 */
[----:B------:R-:W0:Y:S02]  /*f220*/  F2I.S64.TRUNC R2, R3 ;  /* 0x0000000300027311 */ /* 0x000e24000020d900 */
[----:B0-----:R-:W-:Y:S01]  /*f230*/  STG.E.U8 [R16.64], R2 ;  /* 0x0000000210007986 */ /* 0x001fe2000c101124 */
[----:B------:R-:W-:Y:S05]  /*f240*/  EXIT ;  /* 0x000000000000794d */ /* 0x000fea0003800000 */
.L_x_1190:
        /* <DEDUP_REMOVED lines=8> */
[----:B0-----:R-:W-:Y:S01]  /*f2d0*/  STG.E.64 [R16.64], R2 ;  /* 0x0000000210007986 */ /* 0x001fe2000c101b24 */
[----:B------:R-:W-:Y:S05]  /*f2e0*/  EXIT ;  /* 0x000000000000794d */ /* 0x000fea0003800000 */
.L_x_1194:
[----:B------:R-:W-:-:S06]  /*f2f0*/  HADD2.F32 R19, -RZ, R19.H0_H0 ;  /* 0x20000013ff137230 */ /* 0x000fcc0000004100 */
[----:B------:R-:W0:Y:S02]  /*f300*/  F2I.FTZ.TRUNC.NTZ R19, R19 ;  /* 0x0000001300137305 */ /* 0x000e24000021f100 */
[----:B0-----:R-:W-:Y:S01]  /*f310*/  STG.E [R16.64], R19 ;  /* 0x0000001310007986 */ /* 0x001fe2000c101924 */
[----:B------:R-:W-:Y:S05]  /*f320*/  EXIT ;  /* 0x000000000000794d */ /* 0x000fea0003800000 */
.L_x_1193:
[----:B------:R-:W-:-:S06]  /*f330*/  HADD2.F32 R19, -RZ, R19.H0_H0 ;  /* 0x20000013ff137230 */ /* 0x000fcc0000004100 */
[----:B------:R-:W0:Y:S02]  /*f340*/  F2I.FTZ.TRUNC.NTZ R19, R19 ;  /* 0x0000001300137305 */ /* 0x000e24000021f100 */
[----:B0-----:R-:W-:Y:S01]  /*f350*/  STG.E.U16 [R16.64], R19 ;  /* 0x0000001310007986 */ /* 0x001fe2000c101524 */
[----:B------:R-:W-:Y:S05]  /*f360*/  EXIT ;  /* 0x000000000000794d */ /* 0x000fea0003800000 */
.L_x_1189:
[----:B------:R-:W-:-:S13]  /*f370*/  ISETP.GT.AND P0, PT, R0, 0x6, PT ;  /* 0x000000060000780c */ /* 0x000fda0003f04270 */
[----:B------:R-:W-:Y:S05]  /*f380*/  @P0 BRA `(.L_x_1195) ;  /* 0x0000009000000947 */ /* 0x000fea0003800000 */
[----:B------:R-:W-:-:S13]  /*f390*/  ISETP.NE.AND P0, PT, R0, 0x5, PT ;  /* 0x000000050000780c */ /* 0x000fda0003f05270 */
[----:B------:R-:W-:Y:S05]  /*f3a0*/  @!P0 BRA `(.L_x_1196) ;  /* 0x0000005000008947 */ /* 0x000fea0003800000 */
[----:B------:R-:W-:-:S13]  /*f3b0*/  ISETP.NE.AND P0, PT, R0, 0x6, PT ;  /* 0x000000060000780c */ /* 0x000fda0003f05270 */
[----:B------:R-:W-:Y:S05]  /*f3c0*/  @P0 BRA `(.L_x_1192) ;  /* 0x00000b1000000947 */ /* 0x000fea0003800000 */
[----:B------:R-:W-:-:S05]  /*f3d0*/  HADD2.F32 R19, -RZ, R19.H0_H0 ;  /* 0x20000013ff137230 */ /* 0x000fca0000004100 */
[----:B------:R-:W-:Y:S01]  /*f3e0*/  STG.E [R16.64], R19 ;  /* 0x0000001310007986 */ /* 0x000fe2000c101924 */
[----:B------:R-:W-:Y:S05]  /*f3f0*/  EXIT ;  /* 0x000000000000794d */ /* 0x000fea0003800000 */
.L_x_1196:
[----:B------:R-:W-:Y:S01]  /*f400*/  STG.E.U16 [R16.64], R19 ;  /* 0x0000001310007986 */ /* 0x000fe2000c101524 */
[----:B------:R-:W-:Y:S05]  /*f410*/  EXIT ;  /* 0x000000000000794d */ /* 0x000fea0003800000 */
.L_x_1195:
        /* <DEDUP_REMOVED lines=8> */
[----:B------:R-:W-:Y:S01]  /*f4a0*/  STG.E.64 [R16.64], R2 ;  /* 0x0000000210007986 */ /* 0x000fe2000c101b24 */
[----:B------:R-:W-:Y:S05]  /*f4b0*/  EXIT ;  /* 0x000000000000794d */ /* 0x000fea0003800000 */
.L_x_1198:
[----:B------:R-:W-:-:S05]  /*f4c0*/  HADD2.F32 R0, -RZ, R19.H0_H0 ;  /* 0x20000013ff007230 */ /* 0x000fca0000004100 */
[----:B------:R-:W-:-:S04]  /*f4d0*/  F2FP.PACK_AB R0, RZ, R0 ;  /* 0x00000000ff00723e */ /* 0x000fc800000000ff */
[----:B------:R-:W-:-:S05]  /*f4e0*/  PRMT R0, R0, 0x5410, RZ ;  /* 0x0000541000007816 */ /* 0x000fca00000000ff */
[----:B------:R-:W-:Y:S01]  /*f4f0*/  STG.E [R16.64], R0 ;  /* 0x0000000010007986 */ /* 0x000fe2000c101924 */
[----:B------:R-:W-:Y:S05]  /*f500*/  EXIT ;  /* 0x000000000000794d */ /* 0x000fea0003800000 */
.L_x_1197:
[----:B------:R-:W-:-:S05]  /*f510*/  HADD2.F32 R2, -RZ, R19.H0_H0 ;  /* 0x20000013ff027230 */ /* 0x000fca0000004100 */
[----:B------:R-:W-:-:S06]  /*f520*/  FMUL.FTZ R2, R2, 1 ;  /* 0x3f80000002027820 */ /* 0x000fcc0000410000 */
[----:B------:R-:W0:Y:S02]  /*f530*/  F2F.F64.F32 R2, R2 ;  /* 0x0000000200027310 */ /* 0x000e240000201800 */
[----:B0-----:R-:W-:Y:S01]  /*f540*/  STG.E.64 [R16.64], R2 ;  /* 0x0000000210007986 */ /* 0x001fe2000c101b24 */
[----:B------:R-:W-:Y:S05]  /*f550*/  EXIT ;  /* 0x000000000000794d */ /* 0x000fea0003800000 */
.L_x_1188:
        /* <DEDUP_REMOVED lines=11> */
[----:B------:R-:W-:Y:S01]  /*f610*/  STG.E.U8 [R16.64], R3 ;  /* 0x0000000310007986 */ /* 0x000fe2000c101124 */
[----:B------:R-:W-:Y:S05]  /*f620*/  EXIT ;  /* 0x000000000000794d */ /* 0x000fea0003800000 */
.L_x_1201:
[----:B------:R-:W-:Y:S01]  /*f630*/  HADD2.F32 R19, -RZ, R19.H0_H0 ;  /* 0x20000013ff137230 */ /* 0x000fe20000004100 */
[----:B------:R-:W-:-:S04]  /*f640*/  CS2R R6, SRZ ;  /* 0x0000000000067805 */ /* 0x000fc8000001ff00 */
[----:B------:R-:W-:-:S06]  /*f650*/  FMUL.FTZ R4, R19, 1 ;  /* 0x3f80000013047820 */ /* 0x000fcc0000410000 */
[----:B------:R-:W0:Y:S02]  /*f660*/  F2F.F64.F32 R4, R4 ;  /* 0x0000000400047310 */ /* 0x000e240000201800 */
[----:B0-----:R-:W-:Y:S01]  /*f670*/  STG.E.128 [R16.64], R4 ;  /* 0x0000000410007986 */ /* 0x001fe2000c101d24 */
[----:B------:R-:W-:Y:S05]  /*f680*/  EXIT ;  /* 0x000000000000794d */ /* 0x000fea0003800000 */
.L_x_1200:
        /* <DEDUP_REMOVED lines=21> */
.L_x_1205:
[----:B------:R-:W-:Y:S05]  /*f7e0*/  BSYNC B0 ;  /* 0x0000000000007941 */ /* 0x000fea0003800000 */
.L_x_1204:
[----:B------:R-:W-:-:S05]  /*f7f0*/  LOP3.LUT R3, R0, R3, RZ, 0xfc, !PT ;  /* 0x0000000300037212 */ /* 0x000fca00078efcff */
[----:B------:R-:W-:Y:S01]  /*f800*/  STG.E.U8 [R16.64], R3 ;  /* 0x0000000310007986 */ /* 0x000fe2000c101124 */
[----:B------:R-:W-:Y:S05]  /*f810*/  EXIT ;  /* 0x000000000000794d */ /* 0x000fea0003800000 */
.L_x_1203:
        /* <DEDUP_REMOVED lines=13> */
.L_x_1207:
[----:B------:R-:W-:Y:S01]  /*f8f0*/  IMAD.MOV.U32 R0, RZ, RZ, 0x7f ;  /* 0x0000007fff007424 */ /* 0x000fe200078e00ff */
[----:B------:R-:W-:-:S04]  /*f900*/  ISETP.GT.U32.AND P0, PT, R2, 0x7f800000, PT ;  /* 0x7f8000000200780c */ /* 0x000fc80003f04070 */
[----:B------:R-:W-:-:S04]  /*f910*/  SEL R0, R0, 0x7c, P0 ;  /* 0x0000007c00007807 */ /* 0x000fc80000000000 */
.L_x_1208:
[----:B------:R-:W-:Y:S05]  /*f920*/  BSYNC B0 ;  /* 0x0000000000007941 */ /* 0x000fea0003800000 */
.L_x_1206:
[----:B------:R-:W-:-:S04]  /*f930*/  LOP3.LUT R2, R19, 0x80000000, RZ, 0xc0, !PT ;  /* 0x8000000013027812 */ /* 0x000fc800078ec0ff */
[----:B------:R-:W-:-:S04]  /*f940*/  SHF.R.U32.HI R3, RZ, 0x18, R2 ;  /* 0x00000018ff037819 */ /* 0x000fc80000011602 */
[----:B------:R-:W-:-:S05]  /*f950*/  LOP3.LUT R3, R0, R3, RZ, 0xfc, !PT ;  /* 0x0000000300037212 */ /* 0x000fca00078efcff */
[----:B------:R-:W-:Y:S01]  /*f960*/  STG.E.U8 [R16.64], R3 ;  /* 0x0000000310007986 */ /* 0x000fe2000c101124 */
[----:B------:R-:W-:Y:S05]  /*f970*/  EXIT ;  /* 0x000000000000794d */ /* 0x000fea0003800000 */
.L_x_1202:
[----:B------:R-:W-:-:S05]  /*f980*/  HADD2.F32 R0, -RZ, R19.H0_H0 ;  /* 0x20000013ff007230 */ /* 0x000fca0000004100 */
[----:B------:R-:W-:-:S05]  /*f990*/  F2FP.BF16.PACK_AB R0, RZ, R0 ;  /* 0x00000000ff00723e */ /* 0x000fca00000010ff */
[----:B------:R-:W-:Y:S01]  /*f9a0*/  STG.E.U16 [R16.64], R0 ;  /* 0x0000000010007986 */ /* 0x000fe2000c101524 */
[----:B------:R-:W-:Y:S05]  /*f9b0*/  EXIT ;  /* 0x000000000000794d */ /* 0x000fea0003800000 */
.L_x_1199:
        /* <DEDUP_REMOVED lines=10> */
[----:B0-----:R-:W-:Y:S01]  /*fa60*/  STG.E.U16 [R16.64], R3 ;  /* 0x0000000310007986 */ /* 0x001fe2000c101524 */
[----:B------:R-:W-:Y:S05]  /*fa70*/  EXIT ;  /* 0x000000000000794d */ /* 0x000fea0003800000 */
.L_x_1211:
        /* <DEDUP_REMOVED lines=17> */
.L_x_1214:
[----:B------:R-:W-:-:S04]  /*fb90*/  LOP3.LUT R2, R19, 0x80000000, RZ, 0xc0, !PT ;  /* 0x8000000013027812 */ /* 0x000fc800078ec0ff */
[----:B------:R-:W-:-:S04]  /*fba0*/  SHF.R.U32.HI R3, RZ, 0x18, R2 ;  /* 0x00000018ff037819 */ /* 0x000fc80000011602 */
[----:B------:R-:W-:-:S04]  /*fbb0*/  LOP3.LUT R0, R0, R3, RZ, 0xfc, !PT ;  /* 0x0000000300007212 */ /* 0x000fc800078efcff */
[----:B------:R-:W-:Y:S02]  /*fbc0*/  PRMT R8, R0, 0x7610, R8 ;  /* 0x0000761000087816 */ /* 0x000fe40000000008 */
.L_x_1213:
[----:B------:R-:W-:Y:S05]  /*fbd0*/  BSYNC B0 ;  /* 0x0000000000007941 */ /* 0x000fea0003800000 */
.L_x_1212:
[----:B------:R-:W-:Y:S01]  /*fbe0*/  STG.E.U8 [R16.64], R8 ;  /* 0x0000000810007986 */ /* 0x000fe2000c101124 */
[----:B------:R-:W-:Y:S05]  /*fbf0*/  EXIT ;  /* 0x000000000000794d */ /* 0x000fea0003800000 */
.L_x_1210:
        /* <DEDUP_REMOVED lines=17> */
.L_x_1217:
[----:B------:R-:W-:-:S04]  /*fd10*/  LOP3.LUT R2, R19, 0x80000000, RZ, 0xc0, !PT ;  /* 0x8000000013027812 */ /* 0x000fc800078ec0ff */
[----:B------:R-:W-:-:S04]  /*fd20*/  SHF.R.U32.HI R3, RZ, 0x18, R2 ;  /* 0x00000018ff037819 */ /* 0x000fc80000011602 */
[----:B------:R-:W-:-:S04]  /*fd30*/  LOP3.LUT R0, R0, R3, RZ, 0xfc, !PT ;  /* 0x0000000300007212 */ /* 0x000fc800078efcff */
[----:B------:R-:W-:Y:S02]  /*fd40*/  PRMT R8, R0, 0x7610, R8 ;  /* 0x0000761000087816 */ /* 0x000fe40000000008 */
.L_x_1216:
[----:B------:R-:W-:Y:S05]  /*fd50*/  BSYNC B0 ;  /* 0x0000000000007941 */ /* 0x000fea0003800000 */
.L_x_1215:
[----:B------:R-:W-:Y:S01]  /*fd60*/  STG.E.U8 [R16.64], R8 ;  /* 0x0000000810007986 */ /* 0x000fe2000c101124 */
[----:B------:R-:W-:Y:S05]  /*fd70*/  EXIT ;  /* 0x000000000000794d */ /* 0x000fea0003800000 */
.L_x_1209:
        /* <DEDUP_REMOVED lines=22> */
.L_x_1192:
        /* <DEDUP_REMOVED lines=20> */
.L_x_1219:
[----:B------:R-:W-:-:S06]  /*10020*/  HADD2.F32 R2, -RZ, R19.H0_H0 ;  /* 0x20000013ff027230 */ /* 0x000fcc0000004100 */
[----:B------:R-:W0:Y:S02]  /*10030*/  F2I.U64.TRUNC R2, R2 ;  /* 0x0000000200027311 */ /* 0x000e24000020d800 */
[----:B0-----:R-:W-:Y:S01]  /*10040*/  STG.E.64 [R16.64], R2 ;  /* 0x0000000210007986 */ /* 0x001fe2000c101b24 */
[----:B------:R-:W-:Y:S05]  /*10050*/  EXIT ;  /* 0x000000000000794d */ /* 0x000fea0003800000 */
.L_x_1218:
[----:B------:R-:W-:-:S06]  /*10060*/  HADD2.F32 R19, -RZ, R19.H0_H0 ;  /* 0x20000013ff137230 */ /* 0x000fcc0000004100 */
[----:B------:R-:W0:Y:S02]  /*10070*/  F2I.FTZ.U32.TRUNC.NTZ R19, R19 ;  /* 0x0000001300137305 */ /* 0x000e24000021f000 */
[----:B0-----:R-:W-:Y:S01]  /*10080*/  STG.E [R16.64], R19 ;  /* 0x0000001310007986 */ /* 0x001fe2000c101924 */
[----:B------:R-:W-:Y:S05]  /*10090*/  EXIT ;  /* 0x000000000000794d */ /* 0x000fea0003800000 */
.L_x_1220:
        /* <DEDUP_REMOVED lines=14> */
.L_x_3218:


//--------------------- .text._ZN2at6native27unrolled_elementwise_kernelIZZZNS0_65_GLOBAL__N__eb3311e5_27_ActivationHardtanhKernel_cu_9e10b42f_292624hardtanh_backward_kernelERNS_14TensorIteratorERKN3c106ScalarES8_ENKUlvE_clEvENKUlvE1_clEvEUlNS5_4HalfESB_E_St5arrayIPcLm3EELi4E23TrivialOffsetCalculatorILi2EjESG_ILi1EjENS0_6memory12LoadWithCastILi2EEENSJ_13StoreWithCastILi1EEEEEviT_T0_T2_T3_T4_T5_ --------------------------
	.section	.text._ZN2at6native27unrolled_elementwise_kernelIZZZNS0_65_GLOBAL__N__eb3311e5_27_ActivationHardtanhKernel_cu_9e10b42f_292624hardtanh_backward_kernelERNS_14TensorIteratorERKN3c106ScalarES8_ENKUlvE_clEvENKUlvE1_clEvEUlNS5_4HalfESB_E_St5arrayIPcLm3EELi4E23TrivialOffsetCalculatorILi2EjESG_ILi1EjENS0_6memory12LoadWithCastILi2EEENSJ_13StoreWithCastILi1EEEEEviT_T0_T2_T3_T4_T5_,"ax",@progbits
	.sectioninfo	@"SHI_REGISTERS=31"
	.align	128
        .global         _ZN2at6native27unrolled_elementwise_kernelIZZZNS0_65_GLOBAL__N__eb3311e5_27_ActivationHardtanhKernel_cu_9e10b42f_292624hardtanh_backward_kernelERNS_14TensorIteratorERKN3c106ScalarES8_ENKUlvE_clEvENKUlvE1_clEvEUlNS5_4HalfESB_E_St5arrayIPcLm3EELi4E23TrivialOffsetCalculatorILi2EjESG_ILi1EjENS0_6memory12LoadWithCastILi2EEENSJ_13StoreWithCastILi1EEEEEviT_T0_T2_T3_T4_T5_
        .type           _ZN2at6native27unrolled_elementwise_kernelIZZZNS0_65_GLOBAL__N__eb3311e5_27_ActivationHardtanhKernel_cu_9e10b42f_292624hardtanh_backward_kernelERNS_14TensorIteratorERKN3c106ScalarES8_ENKUlvE_clEvENKUlvE1_clEvEUlNS5_4HalfESB_E_St5arrayIPcLm3EELi4E23TrivialOffsetCalculatorILi2EjESG_ILi1EjENS0_6memory12LoadWithCastILi2EEENSJ_13StoreWithCastILi1EEEEEviT_T0_T2_T3_T4_T5_,@function
        .size           _ZN2at6native27unrolled_elementwise_kernelIZZZNS0_65_GLOBAL__N__eb3311e5_27_ActivationHardtanhKernel_cu_9e10b42f_292624hardtanh_backward_kernelERNS_14TensorIteratorERKN3c106ScalarES8_ENKUlvE_clEvENKUlvE1_clEvEUlNS5_4HalfESB_E_St5arrayIPcLm3EELi4E23TrivialOffsetCalculatorILi2EjESG_ILi1EjENS0_6memory12LoadWithCastILi2EEENSJ_13StoreWithCastILi1EEEEEviT_T0_T2_T3_T4_T5_,(.L_x_3219 - _ZN2at6native27unrolled_elementwise_kernelIZZZNS0_65_GLOBAL__N__eb3311e5_27_ActivationHardtanhKernel_cu_9e10b42f_292624hardtanh_backward_kernelERNS_14TensorIteratorERKN3c106ScalarES8_ENKUlvE_clEvENKUlvE1_clEvEUlNS5_4HalfESB_E_St5arrayIPcLm3EELi4E23TrivialOffsetCalculatorILi2EjESG_ILi1EjENS0_6memory12LoadWithCastILi2EEENSJ_13StoreWithCastILi1EEEEEviT_T0_T2_T3_T4_T5_)
        .other          _ZN2at6native27unrolled_elementwise_kernelIZZZNS0_65_GLOBAL__N__eb3311e5_27_ActivationHardtanhKernel_cu_9e10b42f_292624hardtanh_backward_kernelERNS_14TensorIteratorERKN3c106ScalarES8_ENKUlvE_clEvENKUlvE1_clEvEUlNS5_4HalfESB_E_St5arrayIPcLm3EELi4E23TrivialOffsetCalculatorILi2EjESG_ILi1EjENS0_6memory12LoadWithCastILi2EEENSJ_13StoreWithCastILi1EEEEEviT_T0_T2_T3_T4_T5_,@"STO_CUDA_ENTRY STV_DEFAULT"
_ZN2at6native27unrolled_elementwise_kernelIZZZNS0_65_GLOBAL__N__eb3311e5_27_ActivationHardtanhKernel_cu_9e10b42f_292624hardtanh_backward_kernelERNS_14TensorIteratorERKN3c106ScalarES8_ENKUlvE_clEvENKUlvE1_clEvEUlNS5_4HalfESB_E_St5arrayIPcLm3EELi4E23TrivialOffsetCalculatorILi2EjESG_ILi1EjENS0_6memory12LoadWithCastILi2EEENSJ_13StoreWithCastILi1EEEEEviT_T0_T2_T3_T4_T5_:
.text._ZN2at6native27unrolled_elementwise_kernelIZZZNS0_65_GLOBAL__N__eb3311e5_27_ActivationHardtanhKernel_cu_9e10b42f_292624hardtanh_backward_kernelERNS_14TensorIteratorERKN3c106ScalarES8_ENKUlvE_clEvENKUlvE1_clEvEUlNS5_4HalfESB_E_St5arrayIPcLm3EELi4E23TrivialOffsetCalculatorILi2EjESG_ILi1EjENS0_6memory12LoadWithCastILi2EEENSJ_13StoreWithCastILi1EEEEEviT_T0_T2_T3_T4_T5_:
        /* <DEDUP_REMOVED lines=34> */
.L_x_1226:
[----:B------:R-:W2:Y:S02]  /*0220*/  LDG.E.U8 R2, [R2.64] ;  /* 0x0000002402027981 */ /* 0x000ea4000c1e1100 */
[----:B--2---:R-:W0:Y:S02]  /*0230*/  I2F.U16 R0, R2 ;  /* 0x0000000200007306 */ /* 0x004e240000101000 */
[----:B0-----:R-:W-:-:S04]  /*0240*/  F2FP.PACK_AB R0, RZ, R0 ;  /* 0x00000000ff00723e */ /* 0x001fc800000000ff */
[----:B------:R-:W-:Y:S01]  /*0250*/  PRMT R24, R0, 0x7610, R24 ;  /* 0x0000761000187816 */ /* 0x000fe20000000018 */
[----:B------:R-:W-:Y:S05]  /*0260*/  BRA `(.L_x_1228) ;  /* 0x00000ed000007947 */ /* 0x000fea0003800000 */
.L_x_1225:
        /* <DEDUP_REMOVED lines=11> */
.L_x_1230:
[----:B------:R-:W2:Y:S02]  /*0320*/  LDG.E R2, [R2.64] ;  /* 0x0000002402027981 */ /* 0x000ea4000c1e1900 */
[----:B--2---:R-:W0:Y:S02]  /*0330*/  I2F R0, R2 ;  /* 0x0000000200007306 */ /* 0x004e240000201400 */
[----:B0-----:R-:W-:-:S04]  /*0340*/  F2FP.PACK_AB R0, RZ, R0 ;  /* 0x00000000ff00723e */ /* 0x001fc800000000ff */
[----:B------:R-:W-:Y:S01]  /*0350*/  PRMT R24, R0, 0x7610, R24 ;  /* 0x0000761000187816 */ /* 0x000fe20000000018 */
[----:B------:R-:W-:Y:S05]  /*0360*/  BRA `(.L_x_1228) ;  /* 0x00000dd000007947 */ /* 0x000fea0003800000 */
.L_x_1229:
[----:B------:R-:W2:Y:S02]  /*0370*/  LDG.E.U16 R2, [R2.64] ;  /* 0x0000002402027981 */ /* 0x000ea4000c1e1500 */
[----:B--2---:R-:W0:Y:S02]  /*0380*/  I2F.S16 R0, R2 ;  /* 0x0000000200007306 */ /* 0x004e240000101400 */
[----:B0-----:R-:W-:-:S04]  /*0390*/  F2FP.PACK_AB R0, RZ, R0 ;  /* 0x00000000ff00723e */ /* 0x001fc800000000ff */
[----:B------:R-:W-:Y:S01]  /*03a0*/  PRMT R24, R0, 0x7610, R24 ;  /* 0x0000761000187816 */ /* 0x000fe20000000018 */
[----:B------:R-:W-:Y:S05]  /*03b0*/  BRA `(.L_x_1228) ;  /* 0x00000d8000007947 */ /* 0x000fea0003800000 */
.L_x_1224:
        /* <DEDUP_REMOVED lines=9> */
.L_x_1232:
[----:B------:R0:W5:Y:S01]  /*0450*/  LDG.E.U16 R24, [R2.64] ;  /* 0x0000002402187981 */ /* 0x000162000c1e1500 */
[----:B------:R-:W-:Y:S05]  /*0460*/  BRA `(.L_x_1228) ;  /* 0x00000cd000007947 */ /* 0x000fea0003800000 */
.L_x_1231:
        /* <DEDUP_REMOVED lines=9> */
.L_x_1234:
[----:B------:R0:W5:Y:S01]  /*0500*/  LDG.E.U16 R24, [R2.64] ;  /* 0x0000002402187981 */ /* 0x000162000c1e1500 */
[----:B------:R-:W-:Y:S05]  /*0510*/  BRA `(.L_x_1228) ;  /* 0x00000c2000007947 */ /* 0x000fea0003800000 */
.L_x_1233:
[----:B------:R-:W2:Y:S02]  /*0520*/  LDG.E.64 R2, [R2.64] ;  /* 0x0000002402027981 */ /* 0x000ea4000c1e1b00 */
[----:B--2---:R-:W0:Y:S01]  /*0530*/  F2F.F32.F64 R0, R2 ;  /* 0x0000000200007310 */ /* 0x004e220000301000 */
[----:B------:R-:W0:-:S14]  /*0540*/  DSETP.GEU.AND P0, PT, |R2|, c[0x2][0x0], PT ;  /* 0x008000000200762a */ /* 0x000e1c0003f0e200 */
[----:B0-----:R-:W-:-:S05]  /*0550*/  @!P0 FMUL R0, R0, 1.175494350822287508e-38 ;  /* 0x0080000000008820 */ /* 0x001fca0000400000 */
[----:B------:R-:W-:-:S04]  /*0560*/  F2FP.PACK_AB R0, RZ, R0 ;  /* 0x00000000ff00723e */ /* 0x000fc800000000ff */
[----:B------:R-:W-:Y:S01]  /*0570*/  PRMT R24, R0, 0x7610, R24 ;  /* 0x0000761000187816 */ /* 0x000fe20000000018 */
[----:B------:R-:W-:Y:S05]  /*0580*/  BRA `(.L_x_1228) ;  /* 0x00000bb000007947 */ /* 0x000fea0003800000 */
.L_x_1223:
        /* <DEDUP_REMOVED lines=14> */
.L_x_1237:
[----:B------:R-:W2:Y:S02]  /*0670*/  LDG.E.64 R2, [R2.64] ;  /* 0x0000002402027981 */ /* 0x000ea4000c1e1b00 */
[----:B--2---:R-:W0:Y:S01]  /*0680*/  F2F.F32.F64 R0, R2 ;  /* 0x0000000200007310 */ /* 0x004e220000301000 */
[----:B------:R-:W0:-:S14]  /*0690*/  DSETP.GEU.AND P0, PT, |R2|, c[0x2][0x0], PT ;  /* 0x008000000200762a */ /* 0x000e1c0003f0e200 */
[----:B0-----:R-:W-:-:S05]  /*06a0*/  @!P0 FMUL R0, R0, 1.175494350822287508e-38 ;  /* 0x0080000000008820 */ /* 0x001fca0000400000 */
[----:B------:R-:W-:-:S04]  /*06b0*/  F2FP.PACK_AB R0, RZ, R0 ;  /* 0x00000000ff00723e */ /* 0x000fc800000000ff */
[----:B------:R-:W-:Y:S01]  /*06c0*/  PRMT R24, R0, 0x7610, R24 ;  /* 0x0000761000187816 */ /* 0x000fe20000000018 */
[----:B------:R-:W-:Y:S05]  /*06d0*/  BRA `(.L_x_1228) ;  /* 0x00000a6000007947 */ /* 0x000fea0003800000 */
.L_x_1236:
        /* <DEDUP_REMOVED lines=28> */
.L_x_1239:
        /* <DEDUP_REMOVED lines=15> */
.L_x_1238:
[----:B------:R-:W2:Y:S02]  /*0990*/  LDG.E.U16 R0, [R2.64] ;  /* 0x0000002402007981 */ /* 0x000ea4000c1e1500 */
[----:B--2---:R-:W-:-:S04]  /*09a0*/  PRMT R0, RZ, 0x5410, R0 ;  /* 0x00005410ff007816 */ /* 0x004fc80000000000 */
[----:B------:R-:W-:-:S04]  /*09b0*/  F2FP.PACK_AB R0, RZ, R0 ;  /* 0x00000000ff00723e */ /* 0x000fc800000000ff */
[----:B------:R-:W-:Y:S01]  /*09c0*/  PRMT R24, R0, 0x7610, R24 ;  /* 0x0000761000187816 */ /* 0x000fe20000000018 */
[----:B------:R-:W-:Y:S05]  /*09d0*/  BRA `(.L_x_1228) ;  /* 0x0000076000007947 */ /* 0x000fea0003800000 */
.L_x_1235:
        /* <DEDUP_REMOVED lines=12> */
.L_x_1242:
        /* <DEDUP_REMOVED lines=21> */
.L_x_1246:
[----:B------:R-:W-:Y:S05]  /*0bf0*/  BSYNC B1 ;  /* 0x0000000000017941 */ /* 0x000fea0003800000 */
.L_x_1245:
[----:B------:R-:W-:Y:S01]  /*0c00*/  LEA R3, R0, 0x3b800000, 0x17 ;  /* 0x3b80000000037811 */ /* 0x000fe200078eb8ff */
[----:B------:R-:W-:-:S05]  /*0c10*/  IMAD.SHL.U32 R0, R2, 0x100000, RZ ;  /* 0x0010000002007824 */ /* 0x000fca00078e00ff */
[----:B------:R-:W-:Y:S02]  /*0c20*/  LOP3.LUT R0, R3, R0, R4, 0xfe, !PT ;  /* 0x0000000003007212 */ /* 0x000fe400078efe04 */
.L_x_1244:
[----:B------:R-:W-:Y:S05]  /*0c30*/  BSYNC B0 ;  /* 0x0000000000007941 */ /* 0x000fea0003800000 */
.L_x_1243:
[----:B------:R-:W-:-:S04]  /*0c40*/  F2FP.PACK_AB R0, RZ, R0 ;  /* 0x00000000ff00723e */ /* 0x000fc800000000ff */
[----:B------:R-:W-:Y:S01]  /*0c50*/  PRMT R24, R0, 0x7610, R24 ;  /* 0x0000761000187816 */ /* 0x000fe20000000018 */
[----:B------:R-:W-:Y:S05]  /*0c60*/  BRA `(.L_x_1228) ;  /* 0x000004d000007947 */ /* 0x000fea0003800000 */
.L_x_1241:
        /* <DEDUP_REMOVED lines=21> */
.L_x_1250:
[----:B------:R-:W-:Y:S05]  /*0dc0*/  BSYNC B1 ;  /* 0x0000000000017941 */ /* 0x000fea0003800000 */
.L_x_1249:
[----:B------:R-:W-:Y:S01]  /*0dd0*/  LEA R3, R0, 0x37800000, 0x17 ;  /* 0x3780000000037811 */ /* 0x000fe200078eb8ff */
[----:B------:R-:W-:-:S05]  /*0de0*/  IMAD.SHL.U32 R0, R2, 0x200000, RZ ;  /* 0x0020000002007824 */ /* 0x000fca00078e00ff */
[----:B------:R-:W-:Y:S02]  /*0df0*/  LOP3.LUT R0, R3, R0, R4, 0xfe, !PT ;  /* 0x0000000003007212 */ /* 0x000fe400078efe04 */
.L_x_1248:
[----:B------:R-:W-:Y:S05]  /*0e00*/  BSYNC B0 ;  /* 0x0000000000007941 */ /* 0x000fea0003800000 */
.L_x_1247:
[----:B------:R-:W-:-:S04]  /*0e10*/  F2FP.PACK_AB R0, RZ, R0 ;  /* 0x00000000ff00723e */ /* 0x000fc800000000ff */
[----:B------:R-:W-:Y:S01]  /*0e20*/  PRMT R24, R0, 0x7610, R24 ;  /* 0x0000761000187816 */ /* 0x000fe20000000018 */
[----:B------:R-:W-:Y:S05]  /*0e30*/  BRA `(.L_x_1228) ;  /* 0x0000030000007947 */ /* 0x000fea0003800000 */
.L_x_1240:
        /* <DEDUP_REMOVED lines=14> */
.L_x_1254:
[----:B------:R-:W-:Y:S05]  /*0f20*/  BSYNC B0 ;  /* 0x0000000000007941 */ /* 0x000fea0003800000 */
.L_x_1253:
[----:B------:R-:W-:-:S04]  /*0f30*/  F2FP.PACK_AB R0, RZ, R0 ;  /* 0x00000000ff00723e */ /* 0x000fc800000000ff */
[----:B------:R-:W-:Y:S01]  /*0f40*/  PRMT R24, R0, 0x7610, R24 ;  /* 0x0000761000187816 */ /* 0x000fe20000000018 */
[----:B------:R-:W-:Y:S05]  /*0f50*/  BRA `(.L_x_1228) ;  /* 0x000001e000007947 */ /* 0x000fea0003800000 */
.L_x_1227:
        /* <DEDUP_REMOVED lines=21> */
.L_x_1252:
[----:B------:R-:W2:Y:S02]  /*10b0*/  LDG.E.64 R2, [R2.64] ;  /* 0x0000002402027981 */ /* 0x000ea4000c1e1b00 */
[----:B--2---:R-:W0:Y:S02]  /*10c0*/  I2F.U64 R0, R2 ;  /* 0x0000000200007312 */ /* 0x004e240000301000 */
[----:B0-----:R-:W-:-:S04]  /*10d0*/  F2FP.PACK_AB R0, RZ, R0 ;  /* 0x00000000ff00723e */ /* 0x001fc800000000ff */
[----:B------:R-:W-:Y:S01]  /*10e0*/  PRMT R24, R0, 0x7610, R24 ;  /* 0x0000761000187816 */ /* 0x000fe20000000018 */
[----:B------:R-:W-:Y:S05]  /*10f0*/  BRA `(.L_x_1228) ;  /* 0x0000004000007947 */ /* 0x000fea0003800000 */
.L_x_1251:
[----:B------:R-:W2:Y:S02]  /*1100*/  LDG.E R2, [R2.64] ;  /* 0x0000002402027981 */ /* 0x000ea4000c1e1900 */
[----:B--2---:R-:W0:Y:S02]  /*1110*/  I2F.U32 R0, R2 ;  /* 0x0000000200007306 */ /* 0x004e240000201000 */
[----:B0-----:R-:W-:-:S04]  /*1120*/  F2FP.PACK_AB R0, RZ, R0 ;  /* 0x00000000ff00723e */ /* 0x001fc800000000ff */
[----:B------:R-:W-:Y:S02]  /*1130*/  PRMT R24, R0, 0x7610, R24 ;  /* 0x0000761000187816 */ /* 0x000fe40000000018 */
.L_x_1228:
        /* <DEDUP_REMOVED lines=19> */
.L_x_1258:
[----:B------:R-:W2:Y:S02]  /*1270*/  LDG.E.U8 R2, [R2.64] ;  /* 0x0000002402027981 */ /* 0x000ea4000c1e1100 */
[----:B--2---:R-:W0:Y:S02]  /*1280*/  I2F.U16 R0, R2 ;  /* 0x0000000200007306 */ /* 0x004e240000101000 */
[----:B0-----:R-:W-:-:S04]  /*1290*/  F2FP.PACK_AB R0, RZ, R0 ;  /* 0x00000000ff00723e */ /* 0x001fc800000000ff */
[----:B------:R-:W-:Y:S01]  /*12a0*/  PRMT R25, R0, 0x7610, R25 ;  /* 0x0000761000197816 */ /* 0x000fe20000000019 */
[----:B------:R-:W-:Y:S05]  /*12b0*/  BRA `(.L_x_1260) ;  /* 0x00000ed000007947 */ /* 0x000fea0003800000 */
.L_x_1257:
        /* <DEDUP_REMOVED lines=11> */
.L_x_1262:
[----:B------:R-:W2:Y:S02]  /*1370*/  LDG.E R2, [R2.64] ;  /* 0x0000002402027981 */ /* 0x000ea4000c1e1900 */
[----:B--2---:R-:W0:Y:S02]  /*1380*/  I2F R0, R2 ;  /* 0x0000000200007306 */ /* 0x004e240000201400 */
[----:B0-----:R-:W-:-:S04]  /*1390*/  F2FP.PACK_AB R0, RZ, R0 ;  /* 0x00000000ff00723e */ /* 0x001fc800000000ff */
[----:B------:R-:W-:Y:S01]  /*13a0*/  PRMT R25, R0, 0x7610, R25 ;  /* 0x0000761000197816 */ /* 0x000fe20000000019 */
[----:B------:R-:W-:Y:S05]  /*13b0*/  BRA `(.L_x_1260) ;  /* 0x00000dd000007947 */ /* 0x000fea0003800000 */
.L_x_1261:
[----:B------:R-:W2:Y:S02]  /*13c0*/  LDG.E.U16 R2, [R2.64] ;  /* 0x0000002402027981 */ /* 0x000ea4000c1e1500 */
[----:B--2---:R-:W0:Y:S02]  /*13d0*/  I2F.S16 R0, R2 ;  /* 0x0000000200007306 */ /* 0x004e240000101400 */
[----:B0-----:R-:W-:-:S04]  /*13e0*/  F2FP.PACK_AB R0, RZ, R0 ;  /* 0x00000000ff00723e */ /* 0x001fc800000000ff */
[----:B------:R-:W-:Y:S01]  /*13f0*/  PRMT R25, R0, 0x7610, R25 ;  /* 0x0000761000197816 */ /* 0x000fe20000000019 */
[----:B------:R-:W-:Y:S05]  /*1400*/  BRA `(.L_x_1260) ;  /* 0x00000d8000007947 */ /* 0x000fea0003800000 */
.L_x_1256:
        /* <DEDUP_REMOVED lines=9> */
.L_x_1264:
[----:B------:R0:W5:Y:S01]  /*14a0*/  LDG.E.U16 R25, [R2.64] ;  /* 0x0000002402197981 */ /* 0x000162000c1e1500 */
[----:B------:R-:W-:Y:S05]  /*14b0*/  BRA `(.L_x_1260) ;  /* 0x00000cd000007947 */ /* 0x000fea0003800000 */
.L_x_1263:
        /* <DEDUP_REMOVED lines=9> */
.L_x_1266:
[----:B------:R0:W5:Y:S01]  /*1550*/  LDG.E.U16 R25, [R2.64] ;  /* 0x0000002402197981 */ /* 0x000162000c1e1500 */
[----:B------:R-:W-:Y:S05]  /*1560*/  BRA `(.L_x_1260) ;  /* 0x00000c2000007947 */ /* 0x000fea0003800000 */
.L_x_1265:
[----:B------:R-:W2:Y:S02]  /*1570*/  LDG.E.64 R2, [R2.64] ;  /* 0x0000002402027981 */ /* 0x000ea4000c1e1b00 */
[----:B--2---:R-:W0:Y:S01]  /*1580*/  F2F.F32.F64 R0, R2 ;  /* 0x0000000200007310 */ /* 0x004e220000301000 */
[----:B------:R-:W0:-:S14]  /*1590*/  DSETP.GEU.AND P0, PT, |R2|, c[0x2][0x0], PT ;  /* 0x008000000200762a */ /* 0x000e1c0003f0e200 */
[----:B0-----:R-:W-:-:S05]  /*15a0*/  @!P0 FMUL R0, R0, 1.175494350822287508e-38 ;  /* 0x0080000000008820 */ /* 0x001fca0000400000 */
[----:B------:R-:W-:-:S04]  /*15b0*/  F2FP.PACK_AB R0, RZ, R0 ;  /* 0x00000000ff00723e */ /* 0x000fc800000000ff */
[----:B------:R-:W-:Y:S01]  /*15c0*/  PRMT R25, R0, 0x7610, R25 ;  /* 0x0000761000197816 */ /* 0x000fe20000000019 */
[----:B------:R-:W-:Y:S05]  /*15d0*/  BRA `(.L_x_1260) ;  /* 0x00000bb000007947 */ /* 0x000fea0003800000 */
.L_x_1255:
        /* <DEDUP_REMOVED lines=14> */
.L_x_1269:
[----:B------:R-:W2:Y:S02]  /*16c0*/  LDG.E.64 R2, [R2.64] ;  /* 0x0000002402027981 */ /* 0x000ea4000c1e1b00 */
[----:B--2---:R-:W0:Y:S01]  /*16d0*/  F2F.F32.F64 R0, R2 ;  /* 0x0000000200007310 */ /* 0x004e220000301000 */
[----:B------:R-:W0:-:S14]  /*16e0*/  DSETP.GEU.AND P0, PT, |R2|, c[0x2][0x0], PT ;  /* 0x008000000200762a */ /* 0x000e1c0003f0e200 */
[----:B0-----:R-:W-:-:S05]  /*16f0*/  @!P0 FMUL R0, R0, 1.175494350822287508e-38 ;  /* 0x0080000000008820 */ /* 0x001fca0000400000 */
[----:B------:R-:W-:-:S04]  /*1700*/  F2FP.PACK_AB R0, RZ, R0 ;  /* 0x00000000ff00723e */ /* 0x000fc800000000ff */
[----:B------:R-:W-:Y:S01]  /*1710*/  PRMT R25, R0, 0x7610, R25 ;  /* 0x0000761000197816 */ /* 0x000fe20000000019 */
[----:B------:R-:W-:Y:S05]  /*1720*/  BRA `(.L_x_1260) ;  /* 0x00000a6000007947 */ /* 0x000fea0003800000 */
.L_x_1268:
        /* <DEDUP_REMOVED lines=28> */
.L_x_1271:
        /* <DEDUP_REMOVED lines=15> */
.L_x_1270:
[----:B------:R-:W2:Y:S02]  /*19e0*/  LDG.E.U16 R0, [R2.64] ;  /* 0x0000002402007981 */ /* 0x000ea4000c1e1500 */
[----:B--2---:R-:W-:-:S04]  /*19f0*/  PRMT R0, RZ, 0x5410, R0 ;  /* 0x00005410ff007816 */ /* 0x004fc80000000000 */
[----:B------:R-:W-:-:S04]  /*1a00*/  F2FP.PACK_AB R0, RZ, R0 ;  /* 0x00000000ff00723e */ /* 0x000fc800000000ff */
[----:B------:R-:W-:Y:S01]  /*1a10*/  PRMT R25, R0, 0x7610, R25 ;  /* 0x0000761000197816 */ /* 0x000fe20000000019 */
[----:B------:R-:W-:Y:S05]  /*1a20*/  BRA `(.L_x_1260) ;  /* 0x0000076000007947 */ /* 0x000fea0003800000 */
.L_x_1267:
        /* <DEDUP_REMOVED lines=12> */
.L_x_1274:
        /* <DEDUP_REMOVED lines=21> */
.L_x_1278:
[----:B------:R-:W-:Y:S05]  /*1c40*/  BSYNC B1 ;  /* 0x0000000000017941 */ /* 0x000fea0003800000 */
.L_x_1277:
[----:B------:R-:W-:Y:S01]  /*1c50*/  LEA R3, R0, 0x3b800000, 0x17 ;  /* 0x3b80000000037811 */ /* 0x000fe200078eb8ff */
[----:B------:R-:W-:-:S05]  /*1c60*/  IMAD.SHL.U32 R0, R2, 0x100000, RZ ;  /* 0x0010000002007824 */ /* 0x000fca00078e00ff */
[----:B------:R-:W-:Y:S02]  /*1c70*/  LOP3.LUT R0, R3, R0, R4, 0xfe, !PT ;  /* 0x0000000003007212 */ /* 0x000fe400078efe04 */
.L_x_1276:
[----:B------:R-:W-:Y:S05]  /*1c80*/  BSYNC B0 ;  /* 0x0000000000007941 */ /* 0x000fea0003800000 */
.L_x_1275:
[----:B------:R-:W-:-:S04]  /*1c90*/  F2FP.PACK_AB R0, RZ, R0 ;  /* 0x00000000ff00723e */ /* 0x000fc800000000ff */
[----:B------:R-:W-:Y:S01]  /*1ca0*/  PRMT R25, R0, 0x7610, R25 ;  /* 0x0000761000197816 */ /* 0x000fe20000000019 */
[----:B------:R-:W-:Y:S05]  /*1cb0*/  BRA `(.L_x_1260) ;  /* 0x000004d000007947 */ /* 0x000fea0003800000 */
.L_x_1273:
        /* <DEDUP_REMOVED lines=21> */
.L_x_1282:
[----:B------:R-:W-:Y:S05]  /*1e10*/  BSYNC B1 ;  /* 0x0000000000017941 */ /* 0x000fea0003800000 */
.L_x_1281:
[----:B------:R-:W-:Y:S01]  /*1e20*/  LEA R3, R0, 0x37800000, 0x17 ;  /* 0x3780000000037811 */ /* 0x000fe200078eb8ff */
[----:B------:R-:W-:-:S05]  /*1e30*/  IMAD.SHL.U32 R0, R2, 0x200000, RZ ;  /* 0x0020000002007824 */ /* 0x000fca00078e00ff */
[----:B------:R-:W-:Y:S02]  /*1e40*/  LOP3.LUT R0, R3, R0, R4, 0xfe, !PT ;  /* 0x0000000003007212 */ /* 0x000fe400078efe04 */
.L_x_1280:
[----:B------:R-:W-:Y:S05]  /*1e50*/  BSYNC B0 ;  /* 0x0000000000007941 */ /* 0x000fea0003800000 */
.L_x_1279:
[----:B------:R-:W-:-:S04]  /*1e60*/  F2FP.PACK_AB R0, RZ, R0 ;  /* 0x00000000ff00723e */ /* 0x000fc800000000ff */
[----:B------:R-:W-:Y:S01]  /*1e70*/  PRMT R25, R0, 0x7610, R25 ;  /* 0x0000761000197816 */ /* 0x000fe20000000019 */
[----:B------:R-:W-:Y:S05]  /*1e80*/  BRA `(.L_x_1260) ;  /* 0x0000030000007947 */ /* 0x000fea0003800000 */
.L_x_1272:
        /* <DEDUP_REMOVED lines=14> */
.L_x_1286:
[----:B------:R-:W-:Y:S05]  /*1f70*/  BSYNC B0 ;  /* 0x0000000000007941 */ /* 0x000fea0003800000 */
.L_x_1285:
[----:B------:R-:W-:-:S04]  /*1f80*/  F2FP.PACK_AB R0, RZ, R0 ;  /* 0x00000000ff00723e */ /* 0x000fc800000000ff */
[----:B------:R-:W-:Y:S01]  /*1f90*/  PRMT R25, R0, 0x7610, R25 ;  /* 0x0000761000197816 */ /* 0x000fe20000000019 */
[----:B------:R-:W-:Y:S05]  /*1fa0*/  BRA `(.L_x_1260) ;  /* 0x000001e000007947 */ /* 0x000fea0003800000 */
.L_x_1259:
        /* <DEDUP_REMOVED lines=21> */
.L_x_1284:
[----:B------:R-:W2:Y:S02]  /*2100*/  LDG.E.64 R2, [R2.64] ;  /* 0x0000002402027981 */ /* 0x000ea4000c1e1b00 */
[----:B--2---:R-:W0:Y:S02]  /*2110*/  I2F.U64 R0, R2 ;  /* 0x0000000200007312 */ /* 0x004e240000301000 */
[----:B0-----:R-:W-:-:S04]  /*2120*/  F2FP.PACK_AB R0, RZ, R0 ;  /* 0x00000000ff00723e */ /* 0x001fc800000000ff */
[----:B------:R-:W-:Y:S01]  /*2130*/  PRMT R25, R0, 0x7610, R25 ;  /* 0x0000761000197816 */ /* 0x000fe20000000019 */
[----:B------:R-:W-:Y:S05]  /*2140*/  BRA `(.L_x_1260) ;  /* 0x0000004000007947 */ /* 0x000fea0003800000 */
.L_x_1283:
[----:B------:R-:W2:Y:S02]  /*2150*/  LDG.E R2, [R2.64] ;  /* 0x0000002402027981 */ /* 0x000ea4000c1e1900 */
[----:B--2---:R-:W0:Y:S02]  /*2160*/  I2F.U32 R0, R2 ;  /* 0x0000000200007306 */ /* 0x004e240000201000 */
[----:B0-----:R-:W-:-:S04]  /*2170*/  F2FP.PACK_AB R0, RZ, R0 ;  /* 0x00000000ff00723e */ /* 0x001fc800000000ff */
[----:B------:R-:W-:Y:S02]  /*2180*/  PRMT R25, R0, 0x7610, R25 ;  /* 0x0000761000197816 */ /* 0x000fe40000000019 */
.L_x_1260:
[----:B------:R-:W-:-:S05]  /*2190*/  IADD3 R17, R17, 0x80, RZ ;  /* 0x0000008011117810 */ /* 0x000fca0007ffe0ff */
.L_x_1222:
[----:B-1-3--:R-:W-:Y:S05]  /*21a0*/  BSYNC B6 ;  /* 0x0000000000067941 */ /* 0x00afea0003800000 */
.L_x_1221:
        /* <DEDUP_REMOVED lines=24> */
.L_x_1292:
[----:B------:R-:W2:Y:S02]  /*2330*/  LDG.E.U8 R2, [R2.64] ;  /* 0x0000002402027981 */ /* 0x000ea4000c1e1100 */
[----:B--2---:R-:W0:Y:S02]  /*2340*/  I2F.U16 R0, R2 ;  /* 0x0000000200007306 */ /* 0x004e240000101000 */
[----:B0-----:R-:W-:-:S04]  /*2350*/  F2FP.PACK_AB R0, RZ, R0 ;  /* 0x00000000ff00723e */ /* 0x001fc800000000ff */
[----:B------:R-:W-:Y:S01]  /*2360*/  PRMT R23, R0, 0x7610, R23 ;  /* 0x0000761000177816 */ /* 0x000fe20000000017 */
[----:B------:R-:W-:Y:S05]  /*2370*/  BRA `(.L_x_1294) ;  /* 0x00000ee000007947 */ /* 0x000fea0003800000 */
.L_x_1291:
        /* <DEDUP_REMOVED lines=11> */
.L_x_1296:
[----:B------:R-:W2:Y:S02]  /*2430*/  LDG.E R2, [R2.64] ;  /* 0x0000002402027981 */ /* 0x000ea4000c1e1900 */
[----:B--2---:R-:W0:Y:S02]  /*2440*/  I2F R0, R2 ;  /* 0x0000000200007306 */ /* 0x004e240000201400 */
[----:B0-----:R-:W-:-:S04]  /*2450*/  F2FP.PACK_AB R0, RZ, R0 ;  /* 0x00000000ff00723e */ /* 0x001fc800000000ff */
[----:B------:R-:W-:Y:S01]  /*2460*/  PRMT R23, R0, 0x7610, R23 ;  /* 0x0000761000177816 */ /* 0x000fe20000000017 */
[----:B------:R-:W-:Y:S05]  /*2470*/  BRA `(.L_x_1294) ;  /* 0x00000de000007947 */ /* 0x000fea0003800000 */
.L_x_1295:
[----:B------:R-:W2:Y:S02]  /*2480*/  LDG.E.U16 R2, [R2.64] ;  /* 0x0000002402027981 */ /* 0x000ea4000c1e1500 */
[----:B--2---:R-:W0:Y:S02]  /*2490*/  I2F.S16 R0, R2 ;  /* 0x0000000200007306 */ /* 0x004e240000101400 */
[----:B0-----:R-:W-:-:S04]  /*24a0*/  F2FP.PACK_AB R0, RZ, R0 ;  /* 0x00000000ff00723e */ /* 0x001fc800000000ff */
[----:B------:R-:W-:Y:S01]  /*24b0*/  PRMT R23, R0, 0x7610, R23 ;  /* 0x0000761000177816 */ /* 0x000fe20000000017 */
[----:B------:R-:W-:Y:S05]  /*24c0*/  BRA `(.L_x_1294) ;  /* 0x00000d9000007947 */ /* 0x000fea0003800000 */
.L_x_1290:
        /* <DEDUP_REMOVED lines=9> */
.L_x_1298:
[----:B------:R0:W5:Y:S01]  /*2560*/  LDG.E.U16 R23, [R2.64] ;  /* 0x0000002402177981 */ /* 0x000162000c1e1500 */
[----:B------:R-:W-:Y:S05]  /*2570*/  BRA `(.L_x_1294) ;  /* 0x00000ce000007947 */ /* 0x000fea0003800000 */
.L_x_1297:
        /* <DEDUP_REMOVED lines=9> */
.L_x_1300:
[----:B------:R0:W5:Y:S01]  /*2610*/  LDG.E.U16 R23, [R2.64] ;  /* 0x0000002402177981 */ /* 0x000162000c1e1500 */
[----:B------:R-:W-:Y:S05]  /*2620*/  BRA `(.L_x_1294) ;  /* 0x00000c3000007947 */ /* 0x000fea0003800000 */
.L_x_1299:
[----:B------:R-:W2:Y:S02]  /*2630*/  LDG.E.64 R2, [R2.64] ;  /* 0x0000002402027981 */ /* 0x000ea4000c1e1b00 */
[----:B--2---:R-:W0:Y:S01]  /*2640*/  F2F.F32.F64 R0, R2 ;  /* 0x0000000200007310 */ /* 0x004e220000301000 */
[----:B------:R-:W0:-:S14]  /*2650*/  DSETP.GEU.AND P0, PT, |R2|, c[0x2][0x0], PT ;  /* 0x008000000200762a */ /* 0x000e1c0003f0e200 */
[----:B0-----:R-:W-:-:S05]  /*2660*/  @!P0 FMUL R0, R0, 1.175494350822287508e-38 ;  /* 0x0080000000008820 */ /* 0x001fca0000400000 */
[----:B------:R-:W-:-:S04]  /*2670*/  F2FP.PACK_AB R0, RZ, R0 ;  /* 0x00000000ff00723e */ /* 0x000fc800000000ff */
[----:B------:R-:W-:Y:S01]  /*2680*/  PRMT R23, R0, 0x7610, R23 ;  /* 0x0000761000177816 */ /* 0x000fe20000000017 */
[----:B------:R-:W-:Y:S05]  /*2690*/  BRA `(.L_x_1294) ;  /* 0x00000bc000007947 */ /* 0x000fea0003800000 */
.L_x_1289:
        /* <DEDUP_REMOVED lines=14> */
.L_x_1303:
[----:B------:R-:W2:Y:S02]  /*2780*/  LDG.E.64 R2, [R2.64] ;  /* 0x0000002402027981 */ /* 0x000ea4000c1e1b00 */
[----:B--2---:R-:W0:Y:S01]  /*2790*/  F2F.F32.F64 R0, R2 ;  /* 0x0000000200007310 */ /* 0x004e220000301000 */
[----:B------:R-:W0:-:S14]  /*27a0*/  DSETP.GEU.AND P0, PT, |R2|, c[0x2][0x0], PT ;  /* 0x008000000200762a */ /* 0x000e1c0003f0e200 */
[----:B0-----:R-:W-:-:S05]  /*27b0*/  @!P0 FMUL R0, R0, 1.175494350822287508e-38 ;  /* 0x0080000000008820 */ /* 0x001fca0000400000 */
[----:B------:R-:W-:-:S04]  /*27c0*/  F2FP.PACK_AB R0, RZ, R0 ;  /* 0x00000000ff00723e */ /* 0x000fc800000000ff */
[----:B------:R-:W-:Y:S01]  /*27d0*/  PRMT R23, R0, 0x7610, R23 ;  /* 0x0000761000177816 */ /* 0x000fe20000000017 */
[----:B------:R-:W-:Y:S05]  /*27e0*/  BRA `(.L_x_1294) ;  /* 0x00000a7000007947 */ /* 0x000fea0003800000 */
.L_x_1302:
        /* <DEDUP_REMOVED lines=28> */
.L_x_1305:
        /* <DEDUP_REMOVED lines=16> */
.L_x_1304:
[----:B------:R-:W2:Y:S02]  /*2ab0*/  LDG.E.U16 R0, [R2.64] ;  /* 0x0000002402007981 */ /* 0x000ea4000c1e1500 */
[----:B--2---:R-:W-:-:S04]  /*2ac0*/  PRMT R0, RZ, 0x5410, R0 ;  /* 0x00005410ff007816 */ /* 0x004fc80000000000 */
[----:B------:R-:W-:-:S04]  /*2ad0*/  F2FP.PACK_AB R0, RZ, R0 ;  /* 0x00000000ff00723e */ /* 0x000fc800000000ff */
[----:B------:R-:W-:Y:S01]  /*2ae0*/  PRMT R23, R0, 0x7610, R23 ;  /* 0x0000761000177816 */ /* 0x000fe20000000017 */
[----:B------:R-:W-:Y:S05]  /*2af0*/  BRA `(.L_x_1294) ;  /* 0x0000076000007947 */ /* 0x000fea0003800000 */
.L_x_1301:
        /* <DEDUP_REMOVED lines=12> */
.L_x_1308:
        /* <DEDUP_REMOVED lines=21> */
.L_x_1312:
[----:B------:R-:W-:Y:S05]  /*2d10*/  BSYNC B1 ;  /* 0x0000000000017941 */ /* 0x000fea0003800000 */
.L_x_1311:
[----:B------:R-:W-:Y:S01]  /*2d20*/  LEA R3, R0, 0x3b800000, 0x17 ;  /* 0x3b80000000037811 */ /* 0x000fe200078eb8ff */
[----:B------:R-:W-:-:S05]  /*2d30*/  IMAD.SHL.U32 R0, R2, 0x100000, RZ ;  /* 0x0010000002007824 */ /* 0x000fca00078e00ff */
[----:B------:R-:W-:Y:S02]  /*2d40*/  LOP3.LUT R0, R3, R0, R4, 0xfe, !PT ;  /* 0x0000000003007212 */ /* 0x000fe400078efe04 */
.L_x_1310:
[----:B------:R-:W-:Y:S05]  /*2d50*/  BSYNC B0 ;  /* 0x0000000000007941 */ /* 0x000fea0003800000 */
.L_x_1309:
[----:B------:R-:W-:-:S04]  /*2d60*/  F2FP.PACK_AB R0, RZ, R0 ;  /* 0x00000000ff00723e */ /* 0x000fc800000000ff */
[----:B------:R-:W-:Y:S01]  /*2d70*/  PRMT R23, R0, 0x7610, R23 ;  /* 0x0000761000177816 */ /* 0x000fe20000000017 */
[----:B------:R-:W-:Y:S05]  /*2d80*/  BRA `(.L_x_1294) ;  /* 0x000004d000007947 */ /* 0x000fea0003800000 */
.L_x_1307:
        /* <DEDUP_REMOVED lines=21> */
.L_x_1316:
[----:B------:R-:W-:Y:S05]  /*2ee0*/  BSYNC B1 ;  /* 0x0000000000017941 */ /* 0x000fea0003800000 */
.L_x_1315:
[----:B------:R-:W-:Y:S01]  /*2ef0*/  LEA R3, R0, 0x37800000, 0x17 ;  /* 0x3780000000037811 */ /* 0x000fe200078eb8ff */
[----:B------:R-:W-:-:S05]  /*2f00*/  IMAD.SHL.U32 R0, R2, 0x200000, RZ ;  /* 0x0020000002007824 */ /* 0x000fca00078e00ff */
[----:B------:R-:W-:Y:S02]  /*2f10*/  LOP3.LUT R0, R3, R0, R4, 0xfe, !PT ;  /* 0x0000000003007212 */ /* 0x000fe400078efe04 */
.L_x_1314:
[----:B------:R-:W-:Y:S05]  /*2f20*/  BSYNC B0 ;  /* 0x0000000000007941 */ /* 0x000fea0003800000 */
.L_x_1313:
[----:B------:R-:W-:-:S04]  /*2f30*/  F2FP.PACK_AB R0, RZ, R0 ;  /* 0x00000000ff00723e */ /* 0x000fc800000000ff */
[----:B------:R-:W-:Y:S01]  /*2f40*/  PRMT R23, R0, 0x7610, R23 ;  /* 0x0000761000177816 */ /* 0x000fe20000000017 */
[----:B------:R-:W-:Y:S05]  /*2f50*/  BRA `(.L_x_1294) ;  /* 0x0000030000007947 */ /* 0x000fea0003800000 */
.L_x_1306:
        /* <DEDUP_REMOVED lines=14> */
.L_x_1320:
[----:B------:R-:W-:Y:S05]  /*3040*/  BSYNC B0 ;  /* 0x0000000000007941 */ /* 0x000fea0003800000 */
.L_x_1319:
[----:B------:R-:W-:-:S04]  /*3050*/  F2FP.PACK_AB R0, RZ, R0 ;  /* 0x00000000ff00723e */ /* 0x000fc800000000ff */
[----:B------:R-:W-:Y:S01]  /*3060*/  PRMT R23, R0, 0x7610, R23 ;  /* 0x0000761000177816 */ /* 0x000fe20000000017 */
[----:B------:R-:W-:Y:S05]  /*3070*/  BRA `(.L_x_1294) ;  /* 0x000001e000007947 */ /* 0x000fea0003800000 */
.L_x_1293:
        /* <DEDUP_REMOVED lines=21> */
.L_x_1318:
[----:B------:R-:W2:Y:S02]  /*31d0*/  LDG.E.64 R2, [R2.64] ;  /* 0x0000002402027981 */ /* 0x000ea4000c1e1b00 */
[----:B--2---:R-:W0:Y:S02]  /*31e0*/  I2F.U64 R0, R2 ;  /* 0x0000000200007312 */ /* 0x004e240000301000 */
[----:B0-----:R-:W-:-:S04]  /*31f0*/  F2FP.PACK_AB R0, RZ, R0 ;  /* 0x00000000ff00723e */ /* 0x001fc800000000ff */
[----:B------:R-:W-:Y:S01]  /*3200*/  PRMT R23, R0, 0x7610, R23 ;  /* 0x0000761000177816 */ /* 0x000fe20000000017 */
[----:B------:R-:W-:Y:S05]  /*3210*/  BRA `(.L_x_1294) ;  /* 0x0000004000007947 */ /* 0x000fea0003800000 */
.L_x_1317:
[----:B------:R-:W2:Y:S02]  /*3220*/  LDG.E R2, [R2.64] ;  /* 0x0000002402027981 */ /* 0x000ea4000c1e1900 */
[----:B--2---:R-:W0:Y:S02]  /*3230*/  I2F.U32 R0, R2 ;  /* 0x0000000200007306 */ /* 0x004e240000201000 */
[----:B0-----:R-:W-:-:S04]  /*3240*/  F2FP.PACK_AB R0, RZ, R0 ;  /* 0x00000000ff00723e */ /* 0x001fc800000000ff */
[----:B------:R-:W-:Y:S02]  /*3250*/  PRMT R23, R0, 0x7610, R23 ;  /* 0x0000761000177816 */ /* 0x000fe40000000017 */
.L_x_1294:
        /* <DEDUP_REMOVED lines=19> */
.L_x_1324:
[----:B------:R-:W2:Y:S02]  /*3390*/  LDG.E.U8 R2, [R2.64] ;  /* 0x0000002402027981 */ /* 0x000ea4000c1e1100 */
[----:B--2---:R-:W0:Y:S02]  /*33a0*/  I2F.U16 R0, R2 ;  /* 0x0000000200007306 */ /* 0x004e240000101000 */
[----:B0-----:R-:W-:-:S04]  /*33b0*/  F2FP.PACK_AB R0, RZ, R0 ;  /* 0x00000000ff00723e */ /* 0x001fc800000000ff */
[----:B------:R-:W-:Y:S01]  /*33c0*/  PRMT R26, R0, 0x7610, R26 ;  /* 0x00007610001a7816 */ /* 0x000fe2000000001a */
[----:B------:R-:W-:Y:S05]  /*33d0*/  BRA `(.L_x_1326) ;  /* 0x00000ed000007947 */ /* 0x000fea0003800000 */
.L_x_1323:
        /* <DEDUP_REMOVED lines=11> */
.L_x_1328:
[----:B------:R-:W2:Y:S02]  /*3490*/  LDG.E R2, [R2.64] ;  /* 0x0000002402027981 */ /* 0x000ea4000c1e1900 */
[----:B--2---:R-:W0:Y:S02]  /*34a0*/  I2F R0, R2 ;  /* 0x0000000200007306 */ /* 0x004e240000201400 */
[----:B0-----:R-:W-:-:S04]  /*34b0*/  F2FP.PACK_AB R0, RZ, R0 ;  /* 0x00000000ff00723e */ /* 0x001fc800000000ff */
[----:B------:R-:W-:Y:S01]  /*34c0*/  PRMT R26, R0, 0x7610, R26 ;  /* 0x00007610001a7816 */ /* 0x000fe2000000001a */
[----:B------:R-:W-:Y:S05]  /*34d0*/  BRA `(.L_x_1326) ;  /* 0x00000dd000007947 */ /* 0x000fea0003800000 */
.L_x_1327:
[----:B------:R-:W2:Y:S02]  /*34e0*/  LDG.E.U16 R2, [R2.64] ;  /* 0x0000002402027981 */ /* 0x000ea4000c1e1500 */
[----:B--2---:R-:W0:Y:S02]  /*34f0*/  I2F.S16 R0, R2 ;  /* 0x0000000200007306 */ /* 0x004e240000101400 */
[----:B0-----:R-:W-:-:S04]  /*3500*/  F2FP.PACK_AB R0, RZ, R0 ;  /* 0x00000000ff00723e */ /* 0x001fc800000000ff */
[----:B------:R-:W-:Y:S01]  /*3510*/  PRMT R26, R0, 0x7610, R26 ;  /* 0x00007610001a7816 */ /* 0x000fe2000000001a */
[----:B------:R-:W-:Y:S05]  /*3520*/  BRA `(.L_x_1326) ;  /* 0x00000d8000007947 */ /* 0x000fea0003800000 */
.L_x_1322:
        /* <DEDUP_REMOVED lines=9> */
.L_x_1330:
[----:B------:R0:W5:Y:S01]  /*35c0*/  LDG.E.U16 R26, [R2.64] ;  /* 0x00000024021a7981 */ /* 0x000162000c1e1500 */
[----:B------:R-:W-:Y:S05]  /*35d0*/  BRA `(.L_x_1326) ;  /* 0x00000cd000007947 */ /* 0x000fea0003800000 */
.L_x_1329:
        /* <DEDUP_REMOVED lines=9> */
.L_x_1332:
[----:B------:R0:W5:Y:S01]  /*3670*/  LDG.E.U16 R26, [R2.64] ;  /* 0x00000024021a7981 */ /* 0x000162000c1e1500 */
[----:B------:R-:W-:Y:S05]  /*3680*/  BRA `(.L_x_1326) ;  /* 0x00000c2000007947 */ /* 0x000fea0003800000 */
.L_x_1331:
[----:B------:R-:W2:Y:S02]  /*3690*/  LDG.E.64 R2, [R2.64] ;  /* 0x0000002402027981 */ /* 0x000ea4000c1e1b00 */
[----:B--2---:R-:W0:Y:S01]  /*36a0*/  F2F.F32.F64 R0, R2 ;  /* 0x0000000200007310 */ /* 0x004e220000301000 */
[----:B------:R-:W0:-:S14]  /*36b0*/  DSETP.GEU.AND P0, PT, |R2|, c[0x2][0x0], PT ;  /* 0x008000000200762a */ /* 0x000e1c0003f0e200 */
[----:B0-----:R-:W-:-:S05]  /*36c0*/  @!P0 FMUL R0, R0, 1.175494350822287508e-38 ;  /* 0x0080000000008820 */ /* 0x001fca0000400000 */
[----:B------:R-:W-:-:S04]  /*36d0*/  F2FP.PACK_AB R0, RZ, R0 ;  /* 0x00000000ff00723e */ /* 0x000fc800000000ff */
[----:B------:R-:W-:Y:S01]  /*36e0*/  PRMT R26, R0, 0x7610, R26 ;  /* 0x00007610001a7816 */ /* 0x000fe2000000001a */
[----:B------:R-:W-:Y:S05]  /*36f0*/  BRA `(.L_x_1326) ;  /* 0x00000bb000007947 */ /* 0x000fea0003800000 */
.L_x_1321:
        /* <DEDUP_REMOVED lines=14> */
.L_x_1335:
[----:B------:R-:W2:Y:S02]  /*37e0*/  LDG.E.64 R2, [R2.64] ;  /* 0x0000002402027981 */ /* 0x000ea4000c1e1b00 */
[----:B--2---:R-:W0:Y:S01]  /*37f0*/  F2F.F32.F64 R0, R2 ;  /* 0x0000000200007310 */ /* 0x004e220000301000 */
[----:B------:R-:W0:-:S14]  /*3800*/  DSETP.GEU.AND P0, PT, |R2|, c[0x2][0x0], PT ;  /* 0x008000000200762a */ /* 0x000e1c0003f0e200 */
[----:B0-----:R-:W-:-:S05]  /*3810*/  @!P0 FMUL R0, R0, 1.175494350822287508e-38 ;  /* 0x0080000000008820 */ /* 0x001fca0000400000 */
[----:B------:R-:W-:-:S04]  /*3820*/  F2FP.PACK_AB R0, RZ, R0 ;  /* 0x00000000ff00723e */ /* 0x000fc800000000ff */
[----:B------:R-:W-:Y:S01]  /*3830*/  PRMT R26, R0, 0x7610, R26 ;  /* 0x00007610001a7816 */ /* 0x000fe2000000001a */
[----:B------:R-:W-:Y:S05]  /*3840*/  BRA `(.L_x_1326) ;  /* 0x00000a6000007947 */ /* 0x000fea0003800000 */
.L_x_1334:
        /* <DEDUP_REMOVED lines=28> */
.L_x_1337:
        /* <DEDUP_REMOVED lines=15> */
.L_x_1336:
[----:B------:R-:W2:Y:S02]  /*3b00*/  LDG.E.U16 R0, [R2.64] ;  /* 0x0000002402007981 */ /* 0x000ea4000c1e1500 */
[----:B--2---:R-:W-:-:S04]  /*3b10*/  PRMT R0, RZ, 0x5410, R0 ;  /* 0x00005410ff007816 */ /* 0x004fc80000000000 */
[----:B------:R-:W-:-:S04]  /*3b20*/  F2FP.PACK_AB R0, RZ, R0 ;  /* 0x00000000ff00723e */ /* 0x000fc800000000ff */
[----:B------:R-:W-:Y:S01]  /*3b30*/  PRMT R26, R0, 0x7610, R26 ;  /* 0x00007610001a7816 */ /* 0x000fe2000000001a */
[----:B------:R-:W-:Y:S05]  /*3b40*/  BRA `(.L_x_1326) ;  /* 0x0000076000007947 */ /* 0x000fea0003800000 */
.L_x_1333:
        /* <DEDUP_REMOVED lines=12> */
.L_x_1340:
        /* <DEDUP_REMOVED lines=21> */
.L_x_1344:
[----:B------:R-:W-:Y:S05]  /*3d60*/  BSYNC B1 ;  /* 0x0000000000017941 */ /* 0x000fea0003800000 */
.L_x_1343:
[----:B------:R-:W-:Y:S01]  /*3d70*/  LEA R3, R0, 0x3b800000, 0x17 ;  /* 0x3b80000000037811 */ /* 0x000fe200078eb8ff */
[----:B------:R-:W-:-:S05]  /*3d80*/  IMAD.SHL.U32 R0, R2, 0x100000, RZ ;  /* 0x0010000002007824 */ /* 0x000fca00078e00ff */
[----:B------:R-:W-:Y:S02]  /*3d90*/  LOP3.LUT R0, R3, R0, R4, 0xfe, !PT ;  /* 0x0000000003007212 */ /* 0x000fe400078efe04 */
.L_x_1342:
[----:B------:R-:W-:Y:S05]  /*3da0*/  BSYNC B0 ;  /* 0x0000000000007941 */ /* 0x000fea0003800000 */
.L_x_1341:
[----:B------:R-:W-:-:S04]  /*3db0*/  F2FP.PACK_AB R0, RZ, R0 ;  /* 0x00000000ff00723e */ /* 0x000fc800000000ff */
[----:B------:R-:W-:Y:S01]  /*3dc0*/  PRMT R26, R0, 0x7610, R26 ;  /* 0x00007610001a7816 */ /* 0x000fe2000000001a */
[----:B------:R-:W-:Y:S05]  /*3dd0*/  BRA `(.L_x_1326) ;  /* 0x000004d000007947 */ /* 0x000fea0003800000 */
.L_x_1339:
        /* <DEDUP_REMOVED lines=21> */
.L_x_1348:
[----:B------:R-:W-:Y:S05]  /*3f30*/  BSYNC B1 ;  /* 0x0000000000017941 */ /* 0x000fea0003800000 */
.L_x_1347:
[----:B------:R-:W-:Y:S01]  /*3f40*/  LEA R3, R0, 0x37800000, 0x17 ;  /* 0x3780000000037811 */ /* 0x000fe200078eb8ff */
[----:B------:R-:W-:-:S05]  /*3f50*/  IMAD.SHL.U32 R0, R2, 0x200000, RZ ;  /* 0x0020000002007824 */ /* 0x000fca00078e00ff */
[----:B------:R-:W-:Y:S02]  /*3f60*/  LOP3.LUT R0, R3, R0, R4, 0xfe, !PT ;  /* 0x0000000003007212 */ /* 0x000fe400078efe04 */
.L_x_1346:
[----:B------:R-:W-:Y:S05]  /*3f70*/  BSYNC B0 ;  /* 0x0000000000007941 */ /* 0x000fea0003800000 */
.L_x_1345:
[----:B------:R-:W-:-:S04]  /*3f80*/  F2FP.PACK_AB R0, RZ, R0 ;  /* 0x00000000ff00723e */ /* 0x000fc800000000ff */
[----:B------:R-:W-:Y:S01]  /*3f90*/  PRMT R26, R0, 0x7610, R26 ;  /* 0x00007610001a7816 */ /* 0x000fe2000000001a */
[----:B------:R-:W-:Y:S05]  /*3fa0*/  BRA `(.L_x_1326) ;  /* 0x0000030000007947 */ /* 0x000fea0003800000 */
.L_x_1338:
        /* <DEDUP_REMOVED lines=14> */
.L_x_1352:
[----:B------:R-:W-:Y:S05]  /*4090*/  BSYNC B0 ;  /* 0x0000000000007941 */ /* 0x000fea0003800000 */
.L_x_1351:
[----:B------:R-:W-:-:S04]  /*40a0*/  F2FP.PACK_AB R0, RZ, R0 ;  /* 0x00000000ff00723e */ /* 0x000fc800000000ff */
[----:B------:R-:W-:Y:S01]  /*40b0*/  PRMT R26, R0, 0x7610, R26 ;  /* 0x00007610001a7816 */ /* 0x000fe2000000001a */
[----:B------:R-:W-:Y:S05]  /*40c0*/  BRA `(.L_x_1326) ;  /* 0x000001e000007947 */ /* 0x000fea0003800000 */
.L_x_1325:
        /* <DEDUP_REMOVED lines=21> */
.L_x_1350:
[----:B------:R-:W2:Y:S02]  /*4220*/  LDG.E.64 R2, [R2.64] ;  /* 0x0000002402027981 */ /* 0x000ea4000c1e1b00 */
[----:B--2---:R-:W0:Y:S02]  /*4230*/  I2F.U64 R0, R2 ;  /* 0x0000000200007312 */ /* 0x004e240000301000 */
[----:B0-----:R-:W-:-:S04]  /*4240*/  F2FP.PACK_AB R0, RZ, R0 ;  /* 0x00000000ff00723e */ /* 0x001fc800000000ff */
[----:B------:R-:W-:Y:S01]  /*4250*/  PRMT R26, R0, 0x7610, R26 ;  /* 0x00007610001a7816 */ /* 0x000fe2000000001a */
[----:B------:R-:W-:Y:S05]  /*4260*/  BRA `(.L_x_1326) ;  /* 0x0000004000007947 */ /* 0x000fea0003800000 */
.L_x_1349:
[----:B------:R-:W2:Y:S02]  /*4270*/  LDG.E R2, [R2.64] ;  /* 0x0000002402027981 */ /* 0x000ea4000c1e1900 */
[----:B--2---:R-:W0:Y:S02]  /*4280*/  I2F.U32 R0, R2 ;  /* 0x0000000200007306 */ /* 0x004e240000201000 */
[----:B0-----:R-:W-:-:S04]  /*4290*/  F2FP.PACK_AB R0, RZ, R0 ;  /* 0x00000000ff00723e */ /* 0x001fc800000000ff */
[----:B------:R-:W-:Y:S02]  /*42a0*/  PRMT R26, R0, 0x7610, R26 ;  /* 0x00007610001a7816 */ /* 0x000fe4000000001a */
.L_x_1326:
[----:B------:R-:W-:-:S05]  /*42b0*/  IADD3 R17, R17, 0x80, RZ ;  /* 0x0000008011117810 */ /* 0x000fca0007ffe0ff */
.L_x_1288:
[----:B------:R-:W-:Y:S05]  /*42c0*/  BSYNC B6 ;  /* 0x0000000000067941 */ /* 0x000fea0003800000 */
.L_x_1287:
        /* <DEDUP_REMOVED lines=26> */
.L_x_1358:
[----:B------:R-:W2:Y:S02]  /*4470*/  LDG.E.U8 R4, [R4.64] ;  /* 0x0000002404047981 */ /* 0x000ea4000c1e1100 */
[----:B--2---:R-:W0:Y:S02]  /*4480*/  I2F.U16 R0, R4 ;  /* 0x0000000400007306 */ /* 0x004e240000101000 */
[----:B0-----:R-:W-:-:S04]  /*4490*/  F2FP.PACK_AB R0, RZ, R0 ;  /* 0x00000000ff00723e */ /* 0x001fc800000000ff */
[----:B------:R-:W-:Y:S01]  /*44a0*/  PRMT R28, R0, 0x7610, R28 ;  /* 0x00007610001c7816 */ /* 0x000fe2000000001c */
[----:B------:R-:W-:Y:S05]  /*44b0*/  BRA `(.L_x_1360) ;  /* 0x00000ed000007947 */ /* 0x000fea0003800000 */
.L_x_1357:
        /* <DEDUP_REMOVED lines=11> */
.L_x_1362:
[----:B------:R-:W2:Y:S02]  /*4570*/  LDG.E R4, [R4.64] ;  /* 0x0000002404047981 */ /* 0x000ea4000c1e1900 */
[----:B--2---:R-:W0:Y:S02]  /*4580*/  I2F R0, R4 ;  /* 0x0000000400007306 */ /* 0x004e240000201400 */
[----:B0-----:R-:W-:-:S04]  /*4590*/  F2FP.PACK_AB R0, RZ, R0 ;  /* 0x00000000ff00723e */ /* 0x001fc800000000ff */
[----:B------:R-:W-:Y:S01]  /*45a0*/  PRMT R28, R0, 0x7610, R28 ;  /* 0x00007610001c7816 */ /* 0x000fe2000000001c */
[----:B------:R-:W-:Y:S05]  /*45b0*/  BRA `(.L_x_1360) ;  /* 0x00000dd000007947 */ /* 0x000fea0003800000 */
.L_x_1361:
[----:B------:R-:W2:Y:S02]  /*45c0*/  LDG.E.U16 R4, [R4.64] ;  /* 0x0000002404047981 */ /* 0x000ea4000c1e1500 */
[----:B--2---:R-:W0:Y:S02]  /*45d0*/  I2F.S16 R0, R4 ;  /* 0x0000000400007306 */ /* 0x004e240000101400 */
[----:B0-----:R-:W-:-:S04]  /*45e0*/  F2FP.PACK_AB R0, RZ, R0 ;  /* 0x00000000ff00723e */ /* 0x001fc800000000ff */
[----:B------:R-:W-:Y:S01]  /*45f0*/  PRMT R28, R0, 0x7610, R28 ;  /* 0x00007610001c7816 */ /* 0x000fe2000000001c */
[----:B------:R-:W-:Y:S05]  /*4600*/  BRA `(.L_x_1360) ;  /* 0x00000d8000007947 */ /* 0x000fea0003800000 */
.L_x_1356:
        /* <DEDUP_REMOVED lines=9> */
.L_x_1364:
[----:B------:R0:W5:Y:S01]  /*46a0*/  LDG.E.U16 R28, [R4.64] ;  /* 0x00000024041c7981 */ /* 0x000162000c1e1500 */
[----:B------:R-:W-:Y:S05]  /*46b0*/  BRA `(.L_x_1360) ;  /* 0x00000cd000007947 */ /* 0x000fea0003800000 */
.L_x_1363:
        /* <DEDUP_REMOVED lines=9> */
.L_x_1366:
[----:B------:R0:W5:Y:S01]  /*4750*/  LDG.E.U16 R28, [R4.64] ;  /* 0x00000024041c7981 */ /* 0x000162000c1e1500 */
[----:B------:R-:W-:Y:S05]  /*4760*/  BRA `(.L_x_1360) ;  /* 0x00000c2000007947 */ /* 0x000fea0003800000 */
.L_x_1365:
[----:B------:R-:W2:Y:S02]  /*4770*/  LDG.E.64 R4, [R4.64] ;  /* 0x0000002404047981 */ /* 0x000ea4000c1e1b00 */
[----:B--2---:R-:W0:Y:S01]  /*4780*/  F2F.F32.F64 R0, R4 ;  /* 0x0000000400007310 */ /* 0x004e220000301000 */
[----:B------:R-:W0:-:S14]  /*4790*/  DSETP.GEU.AND P0, PT, |R4|, c[0x2][0x0], PT ;  /* 0x008000000400762a */ /* 0x000e1c0003f0e200 */
[----:B0-----:R-:W-:-:S05]  /*47a0*/  @!P0 FMUL R0, R0, 1.175494350822287508e-38 ;  /* 0x0080000000008820 */ /* 0x001fca0000400000 */
[----:B------:R-:W-:-:S04]  /*47b0*/  F2FP.PACK_AB R0, RZ, R0 ;  /* 0x00000000ff00723e */ /* 0x000fc800000000ff */
[----:B------:R-:W-:Y:S01]  /*47c0*/  PRMT R28, R0, 0x7610, R28 ;  /* 0x00007610001c7816 */ /* 0x000fe2000000001c */
[----:B------:R-:W-:Y:S05]  /*47d0*/  BRA `(.L_x_1360) ;  /* 0x00000bb000007947 */ /* 0x000fea0003800000 */
.L_x_1355:
        /* <DEDUP_REMOVED lines=14> */
.L_x_1369:
[----:B------:R-:W2:Y:S02]  /*48c0*/  LDG.E.64 R4, [R4.64] ;  /* 0x0000002404047981 */ /* 0x000ea4000c1e1b00 */
[----:B--2---:R-:W0:Y:S01]  /*48d0*/  F2F.F32.F64 R0, R4 ;  /* 0x0000000400007310 */ /* 0x004e220000301000 */
[----:B------:R-:W0:-:S14]  /*48e0*/  DSETP.GEU.AND P0, PT, |R4|, c[0x2][0x0], PT ;  /* 0x008000000400762a */ /* 0x000e1c0003f0e200 */
[----:B0-----:R-:W-:-:S05]  /*48f0*/  @!P0 FMUL R0, R0, 1.175494350822287508e-38 ;  /* 0x0080000000008820 */ /* 0x001fca0000400000 */
[----:B------:R-:W-:-:S04]  /*4900*/  F2FP.PACK_AB R0, RZ, R0 ;  /* 0x00000000ff00723e */ /* 0x000fc800000000ff */
[----:B------:R-:W-:Y:S01]  /*4910*/  PRMT R28, R0, 0x7610, R28 ;  /* 0x00007610001c7816 */ /* 0x000fe2000000001c */
[----:B------:R-:W-:Y:S05]  /*4920*/  BRA `(.L_x_1360) ;  /* 0x00000a6000007947 */ /* 0x000fea0003800000 */
.L_x_1368:
        /* <DEDUP_REMOVED lines=28> */
.L_x_1371:
        /* <DEDUP_REMOVED lines=12> */
[----:B------:R-:W-:-:S04]  /*4bb0*/  F2FP.PACK_AB R0, RZ, R0 ;  /* 0x00000000ff00723e */ /* 0x000fc800000000ff */
[----:B------:R-:W-:Y:S01]  /*4bc0*/  PRMT R28, R0, 0x7610, R28 ;  /* 0x00007610001c7816 */ /* 0x000fe2000000001c */
[----:B------:R-:W-:Y:S05]  /*4bd0*/  BRA `(.L_x_1360) ;  /* 0x000007b000007947 */ /* 0x000fea0003800000 */
.L_x_1370:
[----:B------:R-:W2:Y:S02]  /*4be0*/  LDG.E.U16 R0, [R4.64] ;  /* 0x0000002404007981 */ /* 0x000ea4000c1e1500 */
[----:B--2---:R-:W-:-:S04]  /*4bf0*/  PRMT R0, RZ, 0x5410, R0 ;  /* 0x00005410ff007816 */ /* 0x004fc80000000000 */
[----:B------:R-:W-:-:S04]  /*4c00*/  F2FP.PACK_AB R0, RZ, R0 ;  /* 0x00000000ff00723e */ /* 0x000fc800000000ff */
[----:B------:R-:W-:Y:S01]  /*4c10*/  PRMT R28, R0, 0x7610, R28 ;  /* 0x00007610001c7816 */ /* 0x000fe2000000001c */
[----:B------:R-:W-:Y:S05]  /*4c20*/  BRA `(.L_x_1360) ;  /* 0x0000076000007947 */ /* 0x000fea0003800000 */
.L_x_1367:
        /* <DEDUP_REMOVED lines=12> */
.L_x_1374:
        /* <DEDUP_REMOVED lines=21> */
.L_x_1378:
[----:B------:R-:W-:Y:S05]  /*4e40*/  BSYNC B1 ;  /* 0x0000000000017941 */ /* 0x000fea0003800000 */
.L_x_1377:
[----:B------:R-:W-:Y:S01]  /*4e50*/  LEA R5, R0, 0x3b800000, 0x17 ;  /* 0x3b80000000057811 */ /* 0x000fe200078eb8ff */
[----:B------:R-:W-:-:S05]  /*4e60*/  IMAD.SHL.U32 R0, R3, 0x100000, RZ ;  /* 0x0010000003007824 */ /* 0x000fca00078e00ff */
[----:B------:R-:W-:Y:S02]  /*4e70*/  LOP3.LUT R0, R5, R0, R6, 0xfe, !PT ;  /* 0x0000000005007212 */ /* 0x000fe400078efe06 */
.L_x_1376:
[----:B------:R-:W-:Y:S05]  /*4e80*/  BSYNC B0 ;  /* 0x0000000000007941 */ /* 0x000fea0003800000 */
.L_x_1375:
[----:B------:R-:W-:-:S04]  /*4e90*/  F2FP.PACK_AB R0, RZ, R0 ;  /* 0x00000000ff00723e */ /* 0x000fc800000000ff */
[----:B------:R-:W-:Y:S01]  /*4ea0*/  PRMT R28, R0, 0x7610, R28 ;  /* 0x00007610001c7816 */ /* 0x000fe2000000001c */
[----:B------:R-:W-:Y:S05]  /*4eb0*/  BRA `(.L_x_1360) ;  /* 0x000004d000007947 */ /* 0x000fea0003800000 */
.L_x_1373:
        /* <DEDUP_REMOVED lines=21> */
.L_x_1382:
[----:B------:R-:W-:Y:S05]  /*5010*/  BSYNC B1 ;  /* 0x0000000000017941 */ /* 0x000fea0003800000 */
.L_x_1381:
[----:B------:R-:W-:Y:S01]  /*5020*/  LEA R5, R0, 0x37800000, 0x17 ;  /* 0x3780000000057811 */ /* 0x000fe200078eb8ff */
[----:B------:R-:W-:-:S05]  /*5030*/  IMAD.SHL.U32 R0, R3, 0x200000, RZ ;  /* 0x0020000003007824 */ /* 0x000fca00078e00ff */
[----:B------:R-:W-:Y:S02]  /*5040*/  LOP3.LUT R0, R5, R0, R6, 0xfe, !PT ;  /* 0x0000000005007212 */ /* 0x000fe400078efe06 */
.L_x_1380:
[----:B------:R-:W-:Y:S05]  /*5050*/  BSYNC B0 ;  /* 0x0000000000007941 */ /* 0x000fea0003800000 */
.L_x_1379:
[----:B------:R-:W-:-:S04]  /*5060*/  F2FP.PACK_AB R0, RZ, R0 ;  /* 0x00000000ff00723e */ /* 0x000fc800000000ff */
[----:B------:R-:W-:Y:S01]  /*5070*/  PRMT R28, R0, 0x7610, R28 ;  /* 0x00007610001c7816 */ /* 0x000fe2000000001c */
[----:B------:R-:W-:Y:S05]  /*5080*/  BRA `(.L_x_1360) ;  /* 0x0000030000007947 */ /* 0x000fea0003800000 */
.L_x_1372:
        /* <DEDUP_REMOVED lines=14> */
.L_x_1386:
[----:B------:R-:W-:Y:S05]  /*5170*/  BSYNC B0 ;  /* 0x0000000000007941 */ /* 0x000fea0003800000 */
.L_x_1385:
[----:B------:R-:W-:-:S04]  /*5180*/  F2FP.PACK_AB R0, RZ, R0 ;  /* 0x00000000ff00723e */ /* 0x000fc800000000ff */
[----:B------:R-:W-:Y:S01]  /*5190*/  PRMT R28, R0, 0x7610, R28 ;  /* 0x00007610001c7816 */ /* 0x000fe2000000001c */
[----:B------:R-:W-:Y:S05]  /*51a0*/  BRA `(.L_x_1360) ;  /* 0x000001e000007947 */ /* 0x000fea0003800000 */
.L_x_1359:
        /* <DEDUP_REMOVED lines=21> */
.L_x_1384:
[----:B------:R-:W2:Y:S02]  /*5300*/  LDG.E.64 R4, [R4.64] ;  /* 0x0000002404047981 */ /* 0x000ea4000c1e1b00 */
[----:B--2---:R-:W0:Y:S02]  /*5310*/  I2F.U64 R0, R4 ;  /* 0x0000000400007312 */ /* 0x004e240000301000 */
[----:B0-----:R-:W-:-:S04]  /*5320*/  F2FP.PACK_AB R0, RZ, R0 ;  /* 0x00000000ff00723e */ /* 0x001fc800000000ff */
[----:B------:R-:W-:Y:S01]  /*5330*/  PRMT R28, R0, 0x7610, R28 ;  /* 0x00007610001c7816 */ /* 0x000fe2000000001c */
[----:B------:R-:W-:Y:S05]  /*5340*/  BRA `(.L_x_1360) ;  /* 0x0000004000007947 */ /* 0x000fea0003800000 */
.L_x_1383:
[----:B------:R-:W2:Y:S02]  /*5350*/  LDG.E R4, [R4.64] ;  /* 0x0000002404047981 */ /* 0x000ea4000c1e1900 */
[----:B--2---:R-:W0:Y:S02]  /*5360*/  I2F.U32 R0, R4 ;  /* 0x0000000400007306 */ /* 0x004e240000201000 */
[----:B0-----:R-:W-:-:S04]  /*5370*/  F2FP.PACK_AB R0, RZ, R0 ;  /* 0x00000000ff00723e */ /* 0x001fc800000000ff */
[----:B------:R-:W-:Y:S02]  /*5380*/  PRMT R28, R0, 0x7610, R28 ;  /* 0x00007610001c7816 */ /* 0x000fe4000000001c */
.L_x_1360:
        /* <DEDUP_REMOVED lines=19> */
.L_x_1390:
[----:B------:R-:W2:Y:S02]  /*54c0*/  LDG.E.U8 R4, [R4.64] ;  /* 0x0000002404047981 */ /* 0x000ea4000c1e1100 */
[----:B--2---:R-:W0:Y:S02]  /*54d0*/  I2F.U16 R0, R4 ;  /* 0x0000000400007306 */ /* 0x004e240000101000 */
[----:B0-----:R-:W-:-:S04]  /*54e0*/  F2FP.PACK_AB R0, RZ, R0 ;  /* 0x00000000ff00723e */ /* 0x001fc800000000ff */
[----:B------:R-:W-:Y:S01]  /*54f0*/  PRMT R2, R0, 0x7610, R2 ;  /* 0x0000761000027816 */ /* 0x000fe20000000002 */
[----:B------:R-:W-:Y:S05]  /*5500*/  BRA `(.L_x_1392) ;  /* 0x00000ec000007947 */ /* 0x000fea0003800000 */
.L_x_1389:
        /* <DEDUP_REMOVED lines=11> */
.L_x_1394:
[----:B------:R-:W2:Y:S02]  /*55c0*/  LDG.E R4, [R4.64] ;  /* 0x0000002404047981 */ /* 0x000ea4000c1e1900 */
[----:B--2---:R-:W0:Y:S02]  /*55d0*/  I2F R0, R4 ;  /* 0x0000000400007306 */ /* 0x004e240000201400 */
[----:B0-----:R-:W-:-:S04]  /*55e0*/  F2FP.PACK_AB R0, RZ, R0 ;  /* 0x00000000ff00723e */ /* 0x001fc800000000ff */
[----:B------:R-:W-:Y:S01]  /*55f0*/  PRMT R2, R0, 0x7610, R2 ;  /* 0x0000761000027816 */ /* 0x000fe20000000002 */
[----:B------:R-:W-:Y:S05]  /*5600*/  BRA `(.L_x_1392) ;  /* 0x00000dc000007947 */ /* 0x000fea0003800000 */
.L_x_1393:
[----:B------:R-:W2:Y:S02]  /*5610*/  LDG.E.U16 R4, [R4.64] ;  /* 0x0000002404047981 */ /* 0x000ea4000c1e1500 */
[----:B--2---:R-:W0:Y:S02]  /*5620*/  I2F.S16 R0, R4 ;  /* 0x0000000400007306 */ /* 0x004e240000101400 */
[----:B0-----:R-:W-:-:S04]  /*5630*/  F2FP.PACK_AB R0, RZ, R0 ;  /* 0x00000000ff00723e */ /* 0x001fc800000000ff */
[----:B------:R-:W-:Y:S01]  /*5640*/  PRMT R2, R0, 0x7610, R2 ;  /* 0x0000761000027816 */ /* 0x000fe20000000002 */
[----:B------:R-:W-:Y:S05]  /*5650*/  BRA `(.L_x_1392) ;  /* 0x00000d7000007947 */ /* 0x000fea0003800000 */
.L_x_1388:
        /* <DEDUP_REMOVED lines=9> */
.L_x_1396:
[----:B------:R0:W5:Y:S01]  /*56f0*/  LDG.E.U16 R2, [R4.64] ;  /* 0x0000002404027981 */ /* 0x000162000c1e1500 */
[----:B------:R-:W-:Y:S05]  /*5700*/  BRA `(.L_x_1392) ;  /* 0x00000cc000007947 */ /* 0x000fea0003800000 */
.L_x_1395:
        /* <DEDUP_REMOVED lines=9> */
.L_x_1398:
[----:B------:R0:W5:Y:S01]  /*57a0*/  LDG.E.U16 R2, [R4.64] ;  /* 0x0000002404027981 */ /* 0x000162000c1e1500 */
[----:B------:R-:W-:Y:S05]  /*57b0*/  BRA `(.L_x_1392) ;  /* 0x00000c1000007947 */ /* 0x000fea0003800000 */
.L_x_1397:
[----:B------:R-:W2:Y:S02]  /*57c0*/  LDG.E.64 R4, [R4.64] ;  /* 0x0000002404047981 */ /* 0x000ea4000c1e1b00 */
[----:B--2---:R-:W0:Y:S01]  /*57d0*/  F2F.F32.F64 R0, R4 ;  /* 0x0000000400007310 */ /* 0x004e220000301000 */
[----:B------:R-:W0:-:S14]  /*57e0*/  DSETP.GEU.AND P0, PT, |R4|, c[0x2][0x0], PT ;  /* 0x008000000400762a */ /* 0x000e1c0003f0e200 */
[----:B0-----:R-:W-:-:S05]  /*57f0*/  @!P0 FMUL R0, R0, 1.175494350822287508e-38 ;  /* 0x0080000000008820 */ /* 0x001fca0000400000 */
[----:B------:R-:W-:-:S04]  /*5800*/  F2FP.PACK_AB R0, RZ, R0 ;  /* 0x00000000ff00723e */ /* 0x000fc800000000ff */
[----:B------:R-:W-:Y:S01]  /*5810*/  PRMT R2, R0, 0x7610, R2 ;  /* 0x0000761000027816 */ /* 0x000fe20000000002 */
[----:B------:R-:W-:Y:S05]  /*5820*/  BRA `(.L_x_1392) ;  /* 0x00000ba000007947 */ /* 0x000fea0003800000 */
.L_x_1387:
        /* <DEDUP_REMOVED lines=14> */
.L_x_1401:
[----:B------:R-:W2:Y:S02]  /*5910*/  LDG.E.64 R4, [R4.64] ;  /* 0x0000002404047981 */ /* 0x000ea4000c1e1b00 */
[----:B--2---:R-:W0:Y:S01]  /*5920*/  F2F.F32.F64 R0, R4 ;  /* 0x0000000400007310 */ /* 0x004e220000301000 */
[----:B------:R-:W0:-:S14]  /*5930*/  DSETP.GEU.AND P0, PT, |R4|, c[0x2][0x0], PT ;  /* 0x008000000400762a */ /* 0x000e1c0003f0e200 */
[----:B0-----:R-:W-:-:S05]  /*5940*/  @!P0 FMUL R0, R0, 1.175494350822287508e-38 ;  /* 0x0080000000008820 */ /* 0x001fca0000400000 */
[----:B------:R-:W-:-:S04]  /*5950*/  F2FP.PACK_AB R0, RZ, R0 ;  /* 0x00000000ff00723e */ /* 0x000fc800000000ff */
[----:B------:R-:W-:Y:S01]  /*5960*/  PRMT R2, R0, 0x7610, R2 ;  /* 0x0000761000027816 */ /* 0x000fe20000000002 */
[----:B------:R-:W-:Y:S05]  /*5970*/  BRA `(.L_x_1392) ;  /* 0x00000a5000007947 */ /* 0x000fea0003800000 */
.L_x_1400:
        /* <DEDUP_REMOVED lines=25> */
[----:B------:R-:W-:-:S04]  /*5b10*/  F2FP.PACK_AB R3, RZ, R3 ;  /* 0x00000003ff03723e */ /* 0x000fc800000000ff */
[----:B------:R-:W-:Y:S01]  /*5b20*/  PRMT R2, R3, 0x7610, R2 ;  /* 0x0000761003027816 */ /* 0x000fe20000000002 */
[----:B------:R-:W-:Y:S05]  /*5b30*/  BRA `(.L_x_1392) ;  /* 0x0000089000007947 */ /* 0x000fea0003800000 */
.L_x_1403:
        /* <DEDUP_REMOVED lines=12> */
[----:B------:R-:W-:Y:S01]  /*5c00*/  F2FP.PACK_AB R2, RZ, R2 ;  /* 0x00000002ff02723e */ /* 0x000fe200000000ff */
[----:B------:R-:W-:Y:S05]  /*5c10*/  BRA `(.L_x_1392) ;  /* 0x000007b000007947 */ /* 0x000fea0003800000 */
.L_x_1402:
[----:B------:R-:W2:Y:S02]  /*5c20*/  LDG.E.U16 R0, [R4.64] ;  /* 0x0000002404007981 */ /* 0x000ea4000c1e1500 */
[----:B--2---:R-:W-:-:S04]  /*5c30*/  PRMT R0, RZ, 0x5410, R0 ;  /* 0x00005410ff007816 */ /* 0x004fc80000000000 */
[----:B------:R-:W-:-:S04]  /*5c40*/  F2FP.PACK_AB R0, RZ, R0 ;  /* 0x00000000ff00723e */ /* 0x000fc800000000ff */
[----:B------:R-:W-:Y:S01]  /*5c50*/  PRMT R2, R0, 0x7610, R2 ;  /* 0x0000761000027816 */ /* 0x000fe20000000002 */
[----:B------:R-:W-:Y:S05]  /*5c60*/  BRA `(.L_x_1392) ;  /* 0x0000076000007947 */ /* 0x000fea0003800000 */
.L_x_1399:
        /* <DEDUP_REMOVED lines=12> */
.L_x_1406:
        /* <DEDUP_REMOVED lines=21> */
.L_x_1410:
[----:B------:R-:W-:Y:S05]  /*5e80*/  BSYNC B1 ;  /* 0x0000000000017941 */ /* 0x000fea0003800000 */
.L_x_1409:
[----:B------:R-:W-:Y:S01]  /*5e90*/  LEA R3, R0, 0x3b800000, 0x17 ;  /* 0x3b80000000037811 */ /* 0x000fe200078eb8ff */
[----:B------:R-:W-:-:S05]  /*5ea0*/  IMAD.SHL.U32 R0, R2, 0x100000, RZ ;  /* 0x0010000002007824 */ /* 0x000fca00078e00ff */
[----:B------:R-:W-:Y:S02]  /*5eb0*/  LOP3.LUT R0, R3, R0, R4, 0xfe, !PT ;  /* 0x0000000003007212 */ /* 0x000fe400078efe04 */
.L_x_1408:
[----:B------:R-:W-:Y:S05]  /*5ec0*/  BSYNC B0 ;  /* 0x0000000000007941 */ /* 0x000fea0003800000 */
.L_x_1407:
[----:B------:R-:W-:-:S04]  /*5ed0*/  F2FP.PACK_AB R0, RZ, R0 ;  /* 0x00000000ff00723e */ /* 0x000fc800000000ff */
[----:B------:R-:W-:Y:S01]  /*5ee0*/  PRMT R2, R0, 0x7610, R2 ;  /* 0x0000761000027816 */ /* 0x000fe20000000002 */
[----:B------:R-:W-:Y:S05]  /*5ef0*/  BRA `(.L_x_1392) ;  /* 0x000004d000007947 */ /* 0x000fea0003800000 */
.L_x_1405:
        /* <DEDUP_REMOVED lines=21> */
.L_x_1414:
[----:B------:R-:W-:Y:S05]  /*6050*/  BSYNC B1 ;  /* 0x0000000000017941 */ /* 0x000fea0003800000 */
.L_x_1413:
[----:B------:R-:W-:Y:S01]  /*6060*/  LEA R3, R0, 0x37800000, 0x17 ;  /* 0x3780000000037811 */ /* 0x000fe200078eb8ff */
[----:B------:R-:W-:-:S05]  /*6070*/  IMAD.SHL.U32 R0, R2, 0x200000, RZ ;  /* 0x0020000002007824 */ /* 0x000fca00078e00ff */
[----:B------:R-:W-:Y:S02]  /*6080*/  LOP3.LUT R0, R3, R0, R4, 0xfe, !PT ;  /* 0x0000000003007212 */ /* 0x000fe400078efe04 */
.L_x_1412:
[----:B------:R-:W-:Y:S05]  /*6090*/  BSYNC B0 ;  /* 0x0000000000007941 */ /* 0x000fea0003800000 */
.L_x_1411:
[----:B------:R-:W-:-:S04]  /*60a0*/  F2FP.PACK_AB R0, RZ, R0 ;  /* 0x00000000ff00723e */ /* 0x000fc800000000ff */
[----:B------:R-:W-:Y:S01]  /*60b0*/  PRMT R2, R0, 0x7610, R2 ;  /* 0x0000761000027816 */ /* 0x000fe20000000002 */
[----:B------:R-:W-:Y:S05]  /*60c0*/  BRA `(.L_x_1392) ;  /* 0x0000030000007947 */ /* 0x000fea0003800000 */
.L_x_1404:
        /* <DEDUP_REMOVED lines=14> */
.L_x_1418:
[----:B------:R-:W-:Y:S05]  /*61b0*/  BSYNC B0 ;  /* 0x0000000000007941 */ /* 0x000fea0003800000 */
.L_x_1417:
[----:B------:R-:W-:-:S04]  /*61c0*/  F2FP.PACK_AB R0, RZ, R0 ;  /* 0x00000000ff00723e */ /* 0x000fc800000000ff */
[----:B------:R-:W-:Y:S01]  /*61d0*/  PRMT R2, R0, 0x7610, R2 ;  /* 0x0000761000027816 */ /* 0x000fe20000000002 */
[----:B------:R-:W-:Y:S05]  /*61e0*/  BRA `(.L_x_1392) ;  /* 0x000001e000007947 */ /* 0x000fea0003800000 */
.L_x_1391:
        /* <DEDUP_REMOVED lines=21> */
.L_x_1416:
[----:B------:R-:W2:Y:S02]  /*6340*/  LDG.E.64 R4, [R4.64] ;  /* 0x0000002404047981 */ /* 0x000ea4000c1e1b00 */
[----:B--2---:R-:W0:Y:S02]  /*6350*/  I2F.U64 R0, R4 ;  /* 0x0000000400007312 */ /* 0x004e240000301000 */
[----:B0-----:R-:W-:-:S04]  /*6360*/  F2FP.PACK_AB R0, RZ, R0 ;  /* 0x00000000ff00723e */ /* 0x001fc800000000ff */
[----:B------:R-:W-:Y:S01]  /*6370*/  PRMT R2, R0, 0x7610, R2 ;  /* 0x0000761000027816 */ /* 0x000fe20000000002 */
[----:B------:R-:W-:Y:S05]  /*6380*/  BRA `(.L_x_1392) ;  /* 0x0000004000007947 */ /* 0x000fea0003800000 */
.L_x_1415:
[----:B------:R-:W2:Y:S02]  /*6390*/  LDG.E R4, [R4.64] ;  /* 0x0000002404047981 */ /* 0x000ea4000c1e1900 */
[----:B--2---:R-:W0:Y:S02]  /*63a0*/  I2F.U32 R0, R4 ;  /* 0x0000000400007306 */ /* 0x004e240000201000 */
[----:B0-----:R-:W-:-:S04]  /*63b0*/  F2FP.PACK_AB R0, RZ, R0 ;  /* 0x00000000ff00723e */ /* 0x001fc800000000ff */
[----:B------:R-:W-:Y:S02]  /*63c0*/  PRMT R2, R0, 0x7610, R2 ;  /* 0x0000761000027816 */ /* 0x000fe40000000002 */
.L_x_1392:
[----:B------:R-:W-:-:S05]  /*63d0*/  IADD3 R17, R17, 0x80, RZ ;  /* 0x0000008011117810 */ /* 0x000fca0007ffe0ff */
.L_x_1354:
[----:B------:R-:W-:Y:S05]  /*63e0*/  BSYNC B6 ;  /* 0x0000000000067941 */ /* 0x000fea0003800000 */
.L_x_1353:
        /* <DEDUP_REMOVED lines=24> */
.L_x_1424:
[----:B------:R-:W2:Y:S02]  /*6570*/  LDG.E.U8 R4, [R4.64] ;  /* 0x0000002404047981 */ /* 0x000ea4000c1e1100 */
[----:B--2---:R-:W0:Y:S02]  /*6580*/  I2F.U16 R0, R4 ;  /* 0x0000000400007306 */ /* 0x004e240000101000 */
[----:B0-----:R-:W-:-:S04]  /*6590*/  F2FP.PACK_AB R0, RZ, R0 ;  /* 0x00000000ff00723e */ /* 0x001fc800000000ff */
[----:B------:R-:W-:Y:S01]  /*65a0*/  PRMT R27, R0, 0x7610, R27 ;  /* 0x00007610001b7816 */ /* 0x000fe2000000001b */
[----:B------:R-:W-:Y:S05]  /*65b0*/  BRA `(.L_x_1426) ;  /* 0x00000ed000007947 */ /* 0x000fea0003800000 */
.L_x_1423:
        /* <DEDUP_REMOVED lines=11> */
.L_x_1428:
[----:B------:R-:W2:Y:S02]  /*6670*/  LDG.E R4, [R4.64] ;  /* 0x0000002404047981 */ /* 0x000ea4000c1e1900 */
[----:B--2---:R-:W0:Y:S02]  /*6680*/  I2F R0, R4 ;  /* 0x0000000400007306 */ /* 0x004e240000201400 */
[----:B0-----:R-:W-:-:S04]  /*6690*/  F2FP.PACK_AB R0, RZ, R0 ;  /* 0x00000000ff00723e */ /* 0x001fc800000000ff */
[----:B------:R-:W-:Y:S01]  /*66a0*/  PRMT R27, R0, 0x7610, R27 ;  /* 0x00007610001b7816 */ /* 0x000fe2000000001b */
[----:B------:R-:W-:Y:S05]  /*66b0*/  BRA `(.L_x_1426) ;  /* 0x00000dd000007947 */ /* 0x000fea0003800000 */
.L_x_1427:
[----:B------:R-:W2:Y:S02]  /*66c0*/  LDG.E.U16 R4, [R4.64] ;  /* 0x0000002404047981 */ /* 0x000ea4000c1e1500 */
[----:B--2---:R-:W0:Y:S02]  /*66d0*/  I2F.S16 R0, R4 ;  /* 0x0000000400007306 */ /* 0x004e240000101400 */
[----:B0-----:R-:W-:-:S04]  /*66e0*/  F2FP.PACK_AB R0, RZ, R0 ;  /* 0x00000000ff00723e */ /* 0x001fc800000000ff */
[----:B------:R-:W-:Y:S01]  /*66f0*/  PRMT R27, R0, 0x7610, R27 ;  /* 0x00007610001b7816 */ /* 0x000fe2000000001b */
[----:B------:R-:W-:Y:S05]  /*6700*/  BRA `(.L_x_1426) ;  /* 0x00000d8000007947 */ /* 0x000fea0003800000 */
.L_x_1422:
        /* <DEDUP_REMOVED lines=9> */
.L_x_1430:
[----:B------:R0:W5:Y:S01]  /*67a0*/  LDG.E.U16 R27, [R4.64] ;  /* 0x00000024041b7981 */ /* 0x000162000c1e1500 */
[----:B------:R-:W-:Y:S05]  /*67b0*/  BRA `(.L_x_1426) ;  /* 0x00000cd000007947 */ /* 0x000fea0003800000 */
.L_x_1429:
        /* <DEDUP_REMOVED lines=9> */
.L_x_1432:
[----:B------:R0:W5:Y:S01]  /*6850*/  LDG.E.U16 R27, [R4.64] ;  /* 0x00000024041b7981 */ /* 0x000162000c1e1500 */
[----:B------:R-:W-:Y:S05]  /*6860*/  BRA `(.L_x_1426) ;  /* 0x00000c2000007947 */ /* 0x000fea0003800000 */
.L_x_1431:
[----:B------:R-:W2:Y:S02]  /*6870*/  LDG.E.64 R4, [R4.64] ;  /* 0x0000002404047981 */ /* 0x000ea4000c1e1b00 */
[----:B--2---:R-:W0:Y:S01]  /*6880*/  F2F.F32.F64 R0, R4 ;  /* 0x0000000400007310 */ /* 0x004e220000301000 */
[----:B------:R-:W0:-:S14]  /*6890*/  DSETP.GEU.AND P0, PT, |R4|, c[0x2][0x0], PT ;  /* 0x008000000400762a */ /* 0x000e1c0003f0e200 */
[----:B0-----:R-:W-:-:S05]  /*68a0*/  @!P0 FMUL R0, R0, 1.175494350822287508e-38 ;  /* 0x0080000000008820 */ /* 0x001fca0000400000 */
[----:B------:R-:W-:-:S04]  /*68b0*/  F2FP.PACK_AB R0, RZ, R0 ;  /* 0x00000000ff00723e */ /* 0x000fc800000000ff */
[----:B------:R-:W-:Y:S01]  /*68c0*/  PRMT R27, R0, 0x7610, R27 ;  /* 0x00007610001b7816 */ /* 0x000fe2000000001b */
[----:B------:R-:W-:Y:S05]  /*68d0*/  BRA `(.L_x_1426) ;  /* 0x00000bb000007947 */ /* 0x000fea0003800000 */
.L_x_1421:
        /* <DEDUP_REMOVED lines=14> */
.L_x_1435:
[----:B------:R-:W2:Y:S02]  /*69c0*/  LDG.E.64 R4, [R4.64] ;  /* 0x0000002404047981 */ /* 0x000ea4000c1e1b00 */
[----:B--2---:R-:W0:Y:S01]  /*69d0*/  F2F.F32.F64 R0, R4 ;  /* 0x0000000400007310 */ /* 0x004e220000301000 */
[----:B------:R-:W0:-:S14]  /*69e0*/  DSETP.GEU.AND P0, PT, |R4|, c[0x2][0x0], PT ;  /* 0x008000000400762a */ /* 0x000e1c0003f0e200 */
[----:B0-----:R-:W-:-:S05]  /*69f0*/  @!P0 FMUL R0, R0, 1.175494350822287508e-38 ;  /* 0x0080000000008820 */ /* 0x001fca0000400000 */
[----:B------:R-:W-:-:S04]  /*6a00*/  F2FP.PACK_AB R0, RZ, R0 ;  /* 0x00000000ff00723e */ /* 0x000fc800000000ff */
[----:B------:R-:W-:Y:S01]  /*6a10*/  PRMT R27, R0, 0x7610, R27 ;  /* 0x00007610001b7816 */ /* 0x000fe2000000001b */
[----:B------:R-:W-:Y:S05]  /*6a20*/  BRA `(.L_x_1426) ;  /* 0x00000a6000007947 */ /* 0x000fea0003800000 */
.L_x_1434:
        /* <DEDUP_REMOVED lines=28> */
.L_x_1437:
        /* <DEDUP_REMOVED lines=15> */
.L_x_1436:
[----:B------:R-:W2:Y:S02]  /*6ce0*/  LDG.E.U16 R0, [R4.64] ;  /* 0x0000002404007981 */ /* 0x000ea4000c1e1500 */
[----:B--2---:R-:W-:-:S04]  /*6cf0*/  PRMT R0, RZ, 0x5410, R0 ;  /* 0x00005410ff007816 */ /* 0x004fc80000000000 */
[----:B------:R-:W-:-:S04]  /*6d00*/  F2FP.PACK_AB R0, RZ, R0 ;  /* 0x00000000ff00723e */ /* 0x000fc800000000ff */
[----:B------:R-:W-:Y:S01]  /*6d10*/  PRMT R27, R0, 0x7610, R27 ;  /* 0x00007610001b7816 */ /* 0x000fe2000000001b */
[----:B------:R-:W-:Y:S05]  /*6d20*/  BRA `(.L_x_1426) ;  /* 0x0000076000007947 */ /* 0x000fea0003800000 */
.L_x_1433:
        /* <DEDUP_REMOVED lines=12> */
.L_x_1440:
        /* <DEDUP_REMOVED lines=21> */
.L_x_1444:
[----:B------:R-:W-:Y:S05]  /*6f40*/  BSYNC B1 ;  /* 0x0000000000017941 */ /* 0x000fea0003800000 */
.L_x_1443:
[----:B------:R-:W-:Y:S01]  /*6f50*/  LEA R5, R0, 0x3b800000, 0x17 ;  /* 0x3b80000000057811 */ /* 0x000fe200078eb8ff */
[----:B------:R-:W-:-:S05]  /*6f60*/  IMAD.SHL.U32 R0, R3, 0x100000, RZ ;  /* 0x0010000003007824 */ /* 0x000fca00078e00ff */
[----:B------:R-:W-:Y:S02]  /*6f70*/  LOP3.LUT R0, R5, R0, R6, 0xfe, !PT ;  /* 0x0000000005007212 */ /* 0x000fe400078efe06 */
.L_x_1442:
[----:B------:R-:W-:Y:S05]  /*6f80*/  BSYNC B0 ;  /* 0x0000000000007941 */ /* 0x000fea0003800000 */
.L_x_1441:
[----:B------:R-:W-:-:S04]  /*6f90*/  F2FP.PACK_AB R0, RZ, R0 ;  /* 0x00000000ff00723e */ /* 0x000fc800000000ff */
[----:B------:R-:W-:Y:S01]  /*6fa0*/  PRMT R27, R0, 0x7610, R27 ;  /* 0x00007610001b7816 */ /* 0x000fe2000000001b */
[----:B------:R-:W-:Y:S05]  /*6fb0*/  BRA `(.L_x_1426) ;  /* 0x000004d000007947 */ /* 0x000fea0003800000 */
.L_x_1439:
        /* <DEDUP_REMOVED lines=21> */
.L_x_1448:
[----:B------:R-:W-:Y:S05]  /*7110*/  BSYNC B1 ;  /* 0x0000000000017941 */ /* 0x000fea0003800000 */
.L_x_1447:
[----:B------:R-:W-:Y:S01]  /*7120*/  LEA R5, R0, 0x37800000, 0x17 ;  /* 0x3780000000057811 */ /* 0x000fe200078eb8ff */
[----:B------:R-:W-:-:S05]  /*7130*/  IMAD.SHL.U32 R0, R3, 0x200000, RZ ;  /* 0x0020000003007824 */ /* 0x000fca00078e00ff */
[----:B------:R-:W-:Y:S02]  /*7140*/  LOP3.LUT R0, R5, R0, R6, 0xfe, !PT ;  /* 0x0000000005007212 */ /* 0x000fe400078efe06 */
.L_x_1446:
[----:B------:R-:W-:Y:S05]  /*7150*/  BSYNC B0 ;  /* 0x0000000000007941 */ /* 0x000fea0003800000 */
.L_x_1445:
[----:B------:R-:W-:-:S04]  /*7160*/  F2FP.PACK_AB R0, RZ, R0 ;  /* 0x00000000ff00723e */ /* 0x000fc800000000ff */
[----:B------:R-:W-:Y:S01]  /*7170*/  PRMT R27, R0, 0x7610, R27 ;  /* 0x00007610001b7816 */ /* 0x000fe2000000001b */
[----:B------:R-:W-:Y:S05]  /*7180*/  BRA `(.L_x_1426) ;  /* 0x0000030000007947 */ /* 0x000fea0003800000 */
.L_x_1438:
        /* <DEDUP_REMOVED lines=14> */
.L_x_1452:
[----:B------:R-:W-:Y:S05]  /*7270*/  BSYNC B0 ;  /* 0x0000000000007941 */ /* 0x000fea0003800000 */
.L_x_1451:
[----:B------:R-:W-:-:S04]  /*7280*/  F2FP.PACK_AB R0, RZ, R0 ;  /* 0x00000000ff00723e */ /* 0x000fc800000000ff */
[----:B------:R-:W-:Y:S01]  /*7290*/  PRMT R27, R0, 0x7610, R27 ;  /* 0x00007610001b7816 */ /* 0x000fe2000000001b */
[----:B------:R-:W-:Y:S05]  /*72a0*/  BRA `(.L_x_1426) ;  /* 0x000001e000007947 */ /* 0x000fea0003800000 */
.L_x_1425:
        /* <DEDUP_REMOVED lines=21> */
.L_x_1450:
[----:B------:R-:W2:Y:S02]  /*7400*/  LDG.E.64 R4, [R4.64] ;  /* 0x0000002404047981 */ /* 0x000ea4000c1e1b00 */
[----:B--2---:R-:W0:Y:S02]  /*7410*/  I2F.U64 R0, R4 ;  /* 0x0000000400007312 */ /* 0x004e240000301000 */
[----:B0-----:R-:W-:-:S04]  /*7420*/  F2FP.PACK_AB R0, RZ, R0 ;  /* 0x00000000ff00723e */ /* 0x001fc800000000ff */
[----:B------:R-:W-:Y:S01]  /*7430*/  PRMT R27, R0, 0x7610, R27 ;  /* 0x00007610001b7816 */ /* 0x000fe2000000001b */
[----:B------:R-:W-:Y:S05]  /*7440*/  BRA `(.L_x_1426) ;  /* 0x0000004000007947 */ /* 0x000fea0003800000 */
.L_x_1449:
[----:B------:R-:W2:Y:S02]  /*7450*/  LDG.E R4, [R4.64] ;  /* 0x0000002404047981 */ /* 0x000ea4000c1e1900 */
[----:B--2---:R-:W0:Y:S02]  /*7460*/  I2F.U32 R0, R4 ;  /* 0x0000000400007306 */ /* 0x004e240000201000 */
[----:B0-----:R-:W-:-:S04]  /*7470*/  F2FP.PACK_AB R0, RZ, R0 ;  /* 0x00000000ff00723e */ /* 0x001fc800000000ff */
[----:B------:R-:W-:Y:S02]  /*7480*/  PRMT R27, R0, 0x7610, R27 ;  /* 0x00007610001b7816 */ /* 0x000fe4000000001b */
.L_x_1426:
        /* <DEDUP_REMOVED lines=18> */
.L_x_1456:
[----:B------:R-:W2:Y:S02]  /*75b0*/  LDG.E.U8 R4, [R4.64] ;  /* 0x0000002404047981 */ /* 0x000ea4000c1e1100 */
[----:B--2---:R-:W0:Y:S02]  /*75c0*/  I2F.U16 R0, R4 ;  /* 0x0000000400007306 */ /* 0x004e240000101000 */
[----:B0-----:R-:W-:Y:S01]  /*75d0*/  F2FP.PACK_AB R0, RZ, R0 ;  /* 0x00000000ff00723e */ /* 0x001fe200000000ff */
[----:B------:R-:W-:Y:S05]  /*75e0*/  BRA `(.L_x_1420) ;  /* 0x00000e0000007947 */ /* 0x000fea0003800000 */
.L_x_1455:
        /* <DEDUP_REMOVED lines=10> */
.L_x_1459:
[----:B------:R-:W2:Y:S02]  /*7690*/  LDG.E R4, [R4.64] ;  /* 0x0000002404047981 */ /* 0x000ea4000c1e1900 */
[----:B--2---:R-:W0:Y:S02]  /*76a0*/  I2F R0, R4 ;  /* 0x0000000400007306 */ /* 0x004e240000201400 */
[----:B0-----:R-:W-:Y:S01]  /*76b0*/  F2FP.PACK_AB R0, RZ, R0 ;  /* 0x00000000ff00723e */ /* 0x001fe200000000ff */
[----:B------:R-:W-:Y:S05]  /*76c0*/  BRA `(.L_x_1420) ;  /* 0x00000d2000007947 */ /* 0x000fea0003800000 */
.L_x_1458:
[----:B------:R-:W2:Y:S02]  /*76d0*/  LDG.E.U16 R4, [R4.64] ;  /* 0x0000002404047981 */ /* 0x000ea4000c1e1500 */
[----:B--2---:R-:W0:Y:S02]  /*76e0*/  I2F.S16 R0, R4 ;  /* 0x0000000400007306 */ /* 0x004e240000101400 */
[----:B0-----:R-:W-:Y:S01]  /*76f0*/  F2FP.PACK_AB R0, RZ, R0 ;  /* 0x00000000ff00723e */ /* 0x001fe200000000ff */
[----:B------:R-:W-:Y:S05]  /*7700*/  BRA `(.L_x_1420) ;  /* 0x00000ce000007947 */ /* 0x000fea0003800000 */
.L_x_1454:
        /* <DEDUP_REMOVED lines=9> */
.L_x_1461:
[----:B------:R0:W5:Y:S01]  /*77a0*/  LDG.E.U16 R0, [R4.64] ;  /* 0x0000002404007981 */ /* 0x000162000c1e1500 */
[----:B------:R-:W-:Y:S05]  /*77b0*/  BRA `(.L_x_1420) ;  /* 0x00000c3000007947 */ /* 0x000fea0003800000 */
.L_x_1460:
        /* <DEDUP_REMOVED lines=9> */
.L_x_1463:
[----:B------:R0:W5:Y:S01]  /*7850*/  LDG.E.U16 R0, [R4.64] ;  /* 0x0000002404007981 */ /* 0x000162000c1e1500 */
[----:B------:R-:W-:Y:S05]  /*7860*/  BRA `(.L_x_1420) ;  /* 0x00000b8000007947 */ /* 0x000fea0003800000 */
.L_x_1462:
[----:B------:R-:W2:Y:S02]  /*7870*/  LDG.E.64 R4, [R4.64] ;  /* 0x0000002404047981 */ /* 0x000ea4000c1e1b00 */
[----:B--2---:R-:W0:Y:S01]  /*7880*/  F2F.F32.F64 R0, R4 ;  /* 0x0000000400007310 */ /* 0x004e220000301000 */
[----:B------:R-:W0:-:S14]  /*7890*/  DSETP.GEU.AND P0, PT, |R4|, c[0x2][0x0], PT ;  /* 0x008000000400762a */ /* 0x000e1c0003f0e200 */
[----:B0-----:R-:W-:-:S05]  /*78a0*/  @!P0 FMUL R0, R0, 1.175494350822287508e-38 ;  /* 0x0080000000008820 */ /* 0x001fca0000400000 */
[----:B------:R-:W-:Y:S01]  /*78b0*/  F2FP.PACK_AB R0, RZ, R0 ;  /* 0x00000000ff00723e */ /* 0x000fe200000000ff */
[----:B------:R-:W-:Y:S05]  /*78c0*/  BRA `(.L_x_1420) ;  /* 0x00000b2000007947 */ /* 0x000fea0003800000 */
.L_x_1453:
        /* <DEDUP_REMOVED lines=13> */
.L_x_1466:
[----:B------:R-:W2:Y:S02]  /*79a0*/  LDG.E.64 R4, [R4.64] ;  /* 0x0000002404047981 */ /* 0x000ea4000c1e1b00 */
[----:B--2---:R-:W0:Y:S01]  /*79b0*/  F2F.F32.F64 R0, R4 ;  /* 0x0000000400007310 */ /* 0x004e220000301000 */
[----:B------:R-:W0:-:S14]  /*79c0*/  DSETP.GEU.AND P0, PT, |R4|, c[0x2][0x0], PT ;  /* 0x008000000400762a */ /* 0x000e1c0003f0e200 */
[----:B0-----:R-:W-:-:S05]  /*79d0*/  @!P0 FMUL R0, R0, 1.175494350822287508e-38 ;  /* 0x0080000000008820 */ /* 0x001fca0000400000 */
[----:B------:R-:W-:Y:S01]  /*79e0*/  F2FP.PACK_AB R0, RZ, R0 ;  /* 0x00000000ff00723e */ /* 0x000fe200000000ff */
[----:B------:R-:W-:Y:S05]  /*79f0*/  BRA `(.L_x_1420) ;  /* 0x000009f000007947 */ /* 0x000fea0003800000 */
.L_x_1465:
        /* <DEDUP_REMOVED lines=28> */
.L_x_1468:
        /* <DEDUP_REMOVED lines=12> */
[----:B------:R-:W-:Y:S01]  /*7c80*/  F2FP.PACK_AB R0, RZ, R0 ;  /* 0x00000000ff00723e */ /* 0x000fe200000000ff */
[----:B------:R-:W-:Y:S05]  /*7c90*/  BRA `(.L_x_1420) ;  /* 0x0000075000007947 */ /* 0x000fea0003800000 */
.L_x_1467:
[----:B------:R-:W2:Y:S02]  /*7ca0*/  LDG.E.U16 R0, [R4.64] ;  /* 0x0000002404007981 */ /* 0x000ea4000c1e1500 */
[----:B--2---:R-:W-:-:S04]  /*7cb0*/  PRMT R0, RZ, 0x5410, R0 ;  /* 0x00005410ff007816 */ /* 0x004fc80000000000 */
[----:B------:R-:W-:Y:S01]  /*7cc0*/  F2FP.PACK_AB R0, RZ, R0 ;  /* 0x00000000ff00723e */ /* 0x000fe200000000ff */
[----:B------:R-:W-:Y:S05]  /*7cd0*/  BRA `(.L_x_1420) ;  /* 0x0000071000007947 */ /* 0x000fea0003800000 */
.L_x_1464:
        /* <DEDUP_REMOVED lines=12> */
.L_x_1471:
        /* <DEDUP_REMOVED lines=21> */
.L_x_1475:
[----:B------:R-:W-:Y:S05]  /*7ef0*/  BSYNC B1 ;  /* 0x0000000000017941 */ /* 0x000fea0003800000 */
.L_x_1474:
[----:B------:R-:W-:Y:S01]  /*7f00*/  LEA R5, R0, 0x3b800000, 0x17 ;  /* 0x3b80000000057811 */ /* 0x000fe200078eb8ff */
[----:B------:R-:W-:-:S05]  /*7f10*/  IMAD.SHL.U32 R0, R3, 0x100000, RZ ;  /* 0x0010000003007824 */ /* 0x000fca00078e00ff */
[----:B------:R-:W-:Y:S02]  /*7f20*/  LOP3.LUT R0, R5, R0, R6, 0xfe, !PT ;  /* 0x0000000005007212 */ /* 0x000fe400078efe06 */
.L_x_1473:
[----:B------:R-:W-:Y:S05]  /*7f30*/  BSYNC B0 ;  /* 0x0000000000007941 */ /* 0x000fea0003800000 */
.L_x_1472:
[----:B------:R-:W-:Y:S01]  /*7f40*/  F2FP.PACK_AB R0, RZ, R0 ;  /* 0x00000000ff00723e */ /* 0x000fe200000000ff */
[----:B------:R-:W-:Y:S05]  /*7f50*/  BRA `(.L_x_1420) ;  /* 0x0000049000007947 */ /* 0x000fea0003800000 */
.L_x_1470:
        /* <DEDUP_REMOVED lines=21> */
.L_x_1479:
[----:B------:R-:W-:Y:S05]  /*80b0*/  BSYNC B1 ;  /* 0x0000000000017941 */ /* 0x000fea0003800000 */
.L_x_1478:
[----:B------:R-:W-:Y:S01]  /*80c0*/  LEA R5, R0, 0x37800000, 0x17 ;  /* 0x3780000000057811 */ /* 0x000fe200078eb8ff */
[----:B------:R-:W-:-:S05]  /*80d0*/  IMAD.SHL.U32 R0, R3, 0x200000, RZ ;  /* 0x0020000003007824 */ /* 0x000fca00078e00ff */
[----:B------:R-:W-:Y:S02]  /*80e0*/  LOP3.LUT R0, R5, R0, R6, 0xfe, !PT ;  /* 0x0000000005007212 */ /* 0x000fe400078efe06 */
.L_x_1477:
[----:B------:R-:W-:Y:S05]  /*80f0*/  BSYNC B0 ;  /* 0x0000000000007941 */ /* 0x000fea0003800000 */
.L_x_1476:
[----:B------:R-:W-:Y:S01]  /*8100*/  F2FP.PACK_AB R0, RZ, R0 ;  /* 0x00000000ff00723e */ /* 0x000fe200000000ff */
[----:B------:R-:W-:Y:S05]  /*8110*/  BRA `(.L_x_1420) ;  /* 0x000002d000007947 */ /* 0x000fea0003800000 */
.L_x_1469:
        /* <DEDUP_REMOVED lines=14> */
.L_x_1483:
[----:B------:R-:W-:Y:S05]  /*8200*/  BSYNC B0 ;  /* 0x0000000000007941 */ /* 0x000fea0003800000 */
.L_x_1482:
[----:B------:R-:W-:Y:S01]  /*8210*/  F2FP.PACK_AB R0, RZ, R0 ;  /* 0x00000000ff00723e */ /* 0x000fe200000000ff */
[----:B------:R-:W-:Y:S05]  /*8220*/  BRA `(.L_x_1420) ;  /* 0x000001c000007947 */ /* 0x000fea0003800000 */
.L_x_1457:
        /* <DEDUP_REMOVED lines=21> */
.L_x_1481:
[----:B------:R-:W2:Y:S02]  /*8380*/  LDG.E.64 R4, [R4.64] ;  /* 0x0000002404047981 */ /* 0x000ea4000c1e1b00 */
[----:B--2---:R-:W0:Y:S02]  /*8390*/  I2F.U64 R0, R4 ;  /* 0x0000000400007312 */ /* 0x004e240000301000 */
[----:B0-----:R-:W-:Y:S01]  /*83a0*/  F2FP.PACK_AB R0, RZ, R0 ;  /* 0x00000000ff00723e */ /* 0x001fe200000000ff */
[----:B------:R-:W-:Y:S05]  /*83b0*/  BRA `(.L_x_1420) ;  /* 0x0000003000007947 */ /* 0x000fea0003800000 */
.L_x_1480:
[----:B------:R-:W2:Y:S02]  /*83c0*/  LDG.E R4, [R4.64] ;  /* 0x0000002404047981 */ /* 0x000ea4000c1e1900 */
[----:B--2---:R-:W0:Y:S02]  /*83d0*/  I2F.U32 R0, R4 ;  /* 0x0000000400007306 */ /* 0x004e240000201000 */
[----:B0-----:R-:W-:-:S06]  /*83e0*/  F2FP.PACK_AB R0, RZ, R0 ;  /* 0x00000000ff00723e */ /* 0x001fcc00000000ff */
.L_x_1420:
[----:B------:R-:W-:Y:S05]  /*83f0*/  BSYNC B6 ;  /* 0x0000000000067941 */ /* 0x000fea0003800000 */
.L_x_1419:
        /* <DEDUP_REMOVED lines=9> */
[----:B-----5:R-:W-:Y:S02]  /*8490*/  @!P3 HADD2.F32 R2, -RZ, R2.H0_H0 ;  /* 0x20000002ff02b230 */ /* 0x020fe40000004100 */
[----:B------:R-:W-:Y:S02]  /*84a0*/  @!P2 HADD2.F32 R0, -RZ, R0.H0_H0 ;  /* 0x20000000ff00a230 */ /* 0x000fe40000004100 */
[----:B------:R-:W-:Y:S01]  /*84b0*/  @!P0 HADD2.F32 R25, -RZ, R25.H0_H0 ;  /* 0x20000019ff198230 */ /* 0x000fe20000004100 */
[C---:B------:R-:W-:Y:S01]  /*84c0*/  @!P3 FSETP.GTU.FTZ.AND P4, PT, R2.reuse, c[0x0][0x168], PT ;  /* 0x00005a000200ba0b */ /* 0x040fe20003f9c000 */
[----:B------:R-:W-:Y:S01]  /*84d0*/  @!P0 HADD2.F32 R24, -RZ, R24.H0_H0 ;  /* 0x20000018ff188230 */ /* 0x000fe20000004100 */
[----:B------:R-:W-:Y:S01]  /*84e0*/  @!P3 FSETP.GE.FTZ.AND P1, PT, R2, c[0x0][0x16c], PT ;  /* 0x00005b000200ba0b */ /* 0x000fe20003f36000 */
[----:B------:R-:W-:Y:S01]  /*84f0*/  @!P2 HADD2.F32 R27, -RZ, R27.H0_H0 ;  /* 0x2000001bff1ba230 */ /* 0x000fe20000004100 */
[C---:B------:R-:W-:Y:S02]  /*8500*/  @!P2 FSETP.GTU.FTZ.AND P5, PT, R0.reuse, c[0x0][0x168], PT ;  /* 0x00005a000000aa0b */ /* 0x040fe40003fbc000 */
[----:B------:R-:W-:-:S02]  /*8510*/  @!P2 FSETP.GE.FTZ.AND P6, PT, R0, c[0x0][0x16c], PT ;  /* 0x00005b000000aa0b */ /* 0x000fc40003fd6000 */
[----:B------:R-:W-:Y:S02]  /*8520*/  @!P3 PLOP3.LUT P4, PT, P4, P1, PT, 0x20, 0x0 ;  /* 0x000000000000b81c */ /* 0x000fe40002782470 */
[----:B------:R-:W-:Y:S02]  /*8530*/  @!P2 PLOP3.LUT P5, PT, P5, P6, PT, 0x20, 0x0 ;  /* 0x000000000000a81c */ /* 0x000fe40002fac470 */
[C---:B------:R-:W-:Y:S02]  /*8540*/  @!P0 FSETP.GTU.FTZ.AND P1, PT, R25.reuse, c[0x0][0x168], PT ;  /* 0x00005a0019008a0b */ /* 0x040fe40003f3c000 */
[----:B------:R-:W-:Y:S02]  /*8550*/  @!P0 FSETP.GE.FTZ.AND P6, PT, R25, c[0x0][0x16c], PT ;  /* 0x00005b0019008a0b */ /* 0x000fe40003fd6000 */
[----:B------:R-:W-:Y:S02]  /*8560*/  P2R R0, PR, RZ, 0x8 ;  /* 0x00000008ff007803 */ /* 0x000fe40000000000 */
[----:B------:R-:W-:-:S02]  /*8570*/  @!P0 PLOP3.LUT P3, PT, P1, P6, PT, 0x20, 0x0 ;  /* 0x000000000000881c */ /* 0x000fc40000f6c470 */
[----:B------:R-:W-:Y:S02]  /*8580*/  ISETP.GE.AND P1, PT, R19, R22, PT ;  /* 0x000000161300720c */ /* 0x000fe40003f26270 */
[----:B------:R-:W-:-:S09]  /*8590*/  @!P2 FSEL R27, R27, RZ, P5 ;  /* 0x000000ff1b1ba208 */ /* 0x000fd20002800000 */
[----:B------:R-:W-:Y:S02]  /*85a0*/  P2R R2, PR, RZ, 0x8 ;  /* 0x00000008ff027803 */ /* 0x000fe40000000000 */
[----:B------:R-:W-:Y:S02]  /*85b0*/  @!P1 HADD2.F32 R26, -RZ, R26.H0_H0 ;  /* 0x2000001aff1a9230 */ /* 0x000fe40000004100 */
[----:B------:R-:W-:-:S03]  /*85c0*/  @!P1 HADD2.F32 R23, -RZ, R23.H0_H0 ;  /* 0x20000017ff179230 */ /* 0x000fc60000004100 */
[C---:B------:R-:W-:Y:S02]  /*85d0*/  @!P1 FSETP.GTU.FTZ.AND P3, PT, R26.reuse, c[0x0][0x168], PT ;  /* 0x00005a001a009a0b */ /* 0x040fe40003f7c000 */
[----:B------:R-:W-:-:S04]  /*85e0*/  @!P1 FSETP.GE.FTZ.AND P6, PT, R26, c[0x0][0x16c], PT ;  /* 0x00005b001a009a0b */ /* 0x000fc80003fd6000 */
[----:B------:R-:W-:Y:S02]  /*85f0*/  @!P1 PLOP3.LUT P6, PT, P3, P6, PT, 0x20, 0x0 ;  /* 0x000000000000981c */ /* 0x000fe40001fcc470 */
[----:B------:R-:W-:Y:S02]  /*8600*/  ISETP.NE.AND P3, PT, R0, RZ, PT ;  /* 0x000000ff0000720c */ /* 0x000fe40003f65270 */
[----:B------:R-:W-:Y:S02]  /*8610*/  @!P1 FSEL R25, R23, RZ, P6 ;  /* 0x000000ff17199208 */ /* 0x000fe40003000000 */
[----:B------:R-:W-:Y:S02]  /*8620*/  @!P2 F2FP.PACK_AB R23, RZ, R27 ;  /* 0x0000001bff17a23e */ /* 0x000fe400000000ff */
[----:B------:R-:W-:-:S07]  /*8630*/  @!P1 F2FP.PACK_AB R25, RZ, R25 ;  /* 0x00000019ff19923e */ /* 0x000fce00000000ff */
[----:B------:R-:W-:-:S05]  /*8640*/  @!P3 HADD2.F32 R28, -RZ, R28.H0_H0 ;  /* 0x2000001cff1cb230 */ /* 0x000fca0000004100 */
[----:B------:R-:W-:Y:S02]  /*8650*/  @!P3 FSEL R28, R28, RZ, P4 ;  /* 0x000000ff1c1cb208 */ /* 0x000fe40002000000 */
[----:B------:R-:W-:-:S04]  /*8660*/  ISETP.NE.AND P4, PT, R2, RZ, PT ;  /* 0x000000ff0200720c */ /* 0x000fc80003f85270 */
[----:B------:R-:W-:-:S04]  /*8670*/  @!P0 FSEL R24, R24, RZ, P4 ;  /* 0x000000ff18188208 */ /* 0x000fc80002000000 */
[----:B------:R-:W-:Y:S02]  /*8680*/  @!P0 F2FP.PACK_AB R4, RZ, R24 ;  /* 0x00000018ff04823e */ /* 0x000fe400000000ff */
[----:B------:R-:W-:Y:S01]  /*8690*/  @!P3 F2FP.PACK_AB R24, RZ, R28 ;  /* 0x0000001cff18b23e */ /* 0x000fe200000000ff */
        /* <DEDUP_REMOVED lines=16> */
[----:B------:R-:W-:Y:S01]  /*87a0*/  HADD2.F32 R0, -RZ, R4.H0_H0 ;  /* 0x20000004ff007230 */ /* 0x000fe20000004100 */
[----:B------:R-:W-:-:S03]  /*87b0*/  IMAD.MOV.U32 R17, RZ, RZ, R19 ;  /* 0x000000ffff117224 */ /* 0x000fc600078e0013 */
[----:B------:R-:W0:Y:S02]  /*87c0*/  F2I.FTZ.TRUNC.NTZ R5, R0 ;  /* 0x0000000000057305 */ /* 0x000e24000021f100 */
[----:B0-----:R0:W-:Y:S01]  /*87d0*/  STG.E.U8 [R2.64], R5 ;  /* 0x0000000502007986 */ /* 0x0011e2000c101124 */
[----:B------:R-:W-:Y:S05]  /*87e0*/  BRA `(.L_x_1485) ;  /* 0x00000fd000007947 */ /* 0x000fea0003800000 */
.L_x_1489:
[----:B------:R-:W-:Y:S01]  /*87f0*/  HADD2.F32 R5, -RZ, R4.H0_H0 ;  /* 0x20000004ff057230 */ /* 0x000fe20000004100 */
[----:B------:R-:W-:-:S05]  /*8800*/  IMAD.MOV.U32 R17, RZ, RZ, R19 ;  /* 0x000000ffff117224 */ /* 0x000fca00078e0013 */
[----:B------:R-:W0:Y:S02]  /*8810*/  F2I.S64.TRUNC R4, R5 ;  /* 0x0000000500047311 */ /* 0x000e24000020d900 */
[----:B0-----:R0:W-:Y:S01]  /*8820*/  STG.E.U8 [R2.64], R4 ;  /* 0x0000000402007986 */ /* 0x0011e2000c101124 */
[----:B------:R-:W-:Y:S05]  /*8830*/  BRA `(.L_x_1485) ;  /* 0x00000f8000007947 */ /* 0x000fea0003800000 */
.L_x_1488:
[----:B------:R-:W-:-:S13]  /*8840*/  ISETP.NE.AND P0, PT, R0, 0x2, PT ;  /* 0x000000020000780c */ /* 0x000fda0003f05270 */
[----:B------:R-:W-:Y:S05]  /*8850*/  @!P0 BRA `(.L_x_1491) ;  /* 0x000000e000008947 */ /* 0x000fea0003800000 */
[----:B------:R-:W-:-:S13]  /*8860*/  ISETP.NE.AND P0, PT, R0, 0x3, PT ;  /* 0x000000030000780c */ /* 0x000fda0003f05270 */
[----:B------:R-:W-:Y:S05]  /*8870*/  @!P0 BRA `(.L_x_1492) ;  /* 0x0000007000008947 */ /* 0x000fea0003800000 */
[----:B------:R-:W-:-:S13]  /*8880*/  ISETP.NE.AND P0, PT, R0, 0x4, PT ;  /* 0x000000040000780c */ /* 0x000fda0003f05270 */
[----:B------:R-:W-:Y:S05]  /*8890*/  @P0 BRA `(.L_x_1490) ;  /* 0x00000d4000000947 */ /* 0x000fea0003800000 */
[----:B------:R-:W-:Y:S01]  /*88a0*/  HADD2.F32 R4, -RZ, R4.H0_H0 ;  /* 0x20000004ff047230 */ /* 0x000fe20000004100 */
[----:B------:R-:W-:-:S05]  /*88b0*/  IMAD.MOV.U32 R17, RZ, RZ, R19 ;  /* 0x000000ffff117224 */ /* 0x000fca00078e0013 */
[----:B------:R-:W0:Y:S02]  /*88c0*/  F2I.S64.TRUNC R4, R4 ;  /* 0x0000000400047311 */ /* 0x000e24000020d900 */
[----:B0-----:R0:W-:Y:S01]  /*88d0*/  STG.E.64 [R2.64], R4 ;  /* 0x0000000402007986 */ /* 0x0011e2000c101b24 */
[----:B------:R-:W-:Y:S05]  /*88e0*/  BRA `(.L_x_1485) ;  /* 0x00000ed000007947 */ /* 0x000fea0003800000 */
.L_x_1492:
[----:B------:R-:W-:Y:S01]  /*88f0*/  HADD2.F32 R4, -RZ, R4.H0_H0 ;  /* 0x20000004ff047230 */ /* 0x000fe20000004100 */
[----:B------:R-:W-:-:S03]  /*8900*/  IMAD.MOV.U32 R17, RZ, RZ, R19 ;  /* 0x000000ffff117224 */ /* 0x000fc600078e0013 */
[----:B------:R-:W0:Y:S02]  /*8910*/  F2I.FTZ.TRUNC.NTZ R5, R4 ;  /* 0x0000000400057305 */ /* 0x000e24000021f100 */
[----:B0-----:R0:W-:Y:S01]  /*8920*/  STG.E [R2.64], R5 ;  /* 0x0000000502007986 */ /* 0x0011e2000c101924 */
[----:B------:R-:W-:Y:S05]  /*8930*/  BRA `(.L_x_1485) ;  /* 0x00000e8000007947 */ /* 0x000fea0003800000 */
.L_x_1491:
[----:B------:R-:W-:Y:S01]  /*8940*/  HADD2.F32 R4, -RZ, R4.H0_H0 ;  /* 0x20000004ff047230 */ /* 0x000fe20000004100 */
[----:B------:R-:W-:-:S03]  /*8950*/  IMAD.MOV.U32 R17, RZ, RZ, R19 ;  /* 0x000000ffff117224 */ /* 0x000fc600078e0013 */
[----:B------:R-:W0:Y:S02]  /*8960*/  F2I.FTZ.TRUNC.NTZ R5, R4 ;  /* 0x0000000400057305 */ /* 0x000e24000021f100 */
[----:B0-----:R0:W-:Y:S01]  /*8970*/  STG.E.U16 [R2.64], R5 ;  /* 0x0000000502007986 */ /* 0x0011e2000c101524 */
[----:B------:R-:W-:Y:S05]  /*8980*/  BRA `(.L_x_1485) ;  /* 0x00000e3000007947 */ /* 0x000fea0003800000 */
.L_x_1487:
[----:B------:R-:W-:-:S13]  /*8990*/  ISETP.GT.AND P0, PT, R0, 0x6, PT ;  /* 0x000000060000780c */ /* 0x000fda0003f04270 */
[----:B------:R-:W-:Y:S05]  /*89a0*/  @P0 BRA `(.L_x_1493) ;  /* 0x000000b000000947 */ /* 0x000fea0003800000 */
[----:B------:R-:W-:-:S13]  /*89b0*/  ISETP.NE.AND P0, PT, R0, 0x5, PT ;  /* 0x000000050000780c */ /* 0x000fda0003f05270 */
[----:B------:R-:W-:Y:S05]  /*89c0*/  @!P0 BRA `(.L_x_1494) ;  /* 0x0000006000008947 */ /* 0x000fea0003800000 */
[----:B------:R-:W-:-:S13]  /*89d0*/  ISETP.NE.AND P0, PT, R0, 0x6, PT ;  /* 0x000000060000780c */ /* 0x000fda0003f05270 */
[----:B------:R-:W-:Y:S05]  /*89e0*/  @P0 BRA `(.L_x_1490) ;  /* 0x00000bf000000947 */ /* 0x000fea0003800000 */
[----:B------:R-:W-:Y:S01]  /*89f0*/  HADD2.F32 R5, -RZ, R4.H0_H0 ;  /* 0x20000004ff057230 */ /* 0x000fe20000004100 */
[----:B------:R-:W-:-:S04]  /*8a00*/  IMAD.MOV.U32 R17, RZ, RZ, R19 ;  /* 0x000000ffff117224 */ /* 0x000fc800078e0013 */
[----:B------:R0:W-:Y:S01]  /*8a10*/  STG.E [R2.64], R5 ;  /* 0x0000000502007986 */ /* 0x0001e2000c101924 */
[----:B------:R-:W-:Y:S05]  /*8a20*/  BRA `(.L_x_1485) ;  /* 0x00000d9000007947 */ /* 0x000fea0003800000 */
.L_x_1494:
[----:B------:R0:W-:Y:S01]  /*8a30*/  STG.E.U16 [R2.64], R4 ;  /* 0x0000000402007986 */ /* 0x0001e2000c101524 */
[----:B------:R-:W-:Y:S01]  /*8a40*/  IMAD.MOV.U32 R17, RZ, RZ, R19 ;  /* 0x000000ffff117224 */ /* 0x000fe200078e0013 */
[----:B------:R-:W-:Y:S05]  /*8a50*/  BRA `(.L_x_1485) ;  /* 0x00000d6000007947 */ /* 0x000fea0003800000 */
.L_x_1493:
[----:B------:R-:W-:-:S13]  /*8a60*/  ISETP.NE.AND P0, PT, R0, 0x7, PT ;  /* 0x000000070000780c */ /* 0x000fda0003f05270 */
[----:B------:R-:W-:Y:S05]  /*8a70*/  @!P0 BRA `(.L_x_1495) ;  /* 0x000000f000008947 */ /* 0x000fea0003800000 */
[----:B------:R-:W-:-:S13]  /*8a80*/  ISETP.NE.AND P0, PT, R0, 0x8, PT ;  /* 0x000000080000780c */ /* 0x000fda0003f05270 */
[----:B------:R-:W-:Y:S05]  /*8a90*/  @!P0 BRA `(.L_x_1496) ;  /* 0x0000007000008947 */ /* 0x000fea0003800000 */
[----:B------:R-:W-:-:S13]  /*8aa0*/  ISETP.NE.AND P0, PT, R0, 0x9, PT ;  /* 0x000000090000780c */ /* 0x000fda0003f05270 */
[----:B------:R-:W-:Y:S05]  /*8ab0*/  @P0 BRA `(.L_x_1490) ;  /* 0x00000b2000000947 */ /* 0x000fea0003800000 */
[----:B------:R-:W-:Y:S01]  /*8ac0*/  HADD2.F32 R4, -RZ, R4.H0_H0 ;  /* 0x20000004ff047230 */ /* 0x000fe20000004100 */
[----:B------:R-:W-:Y:S02]  /*8ad0*/  IMAD.MOV.U32 R5, RZ, RZ, RZ ;  /* 0x000000ffff057224 */ /* 0x000fe400078e00ff */
[----:B------:R-:W-:-:S03]  /*8ae0*/  IMAD.MOV.U32 R17, RZ, RZ, R19 ;  /* 0x000000ffff117224 */ /* 0x000fc600078e0013 */
[----:B------:R0:W-:Y:S01]  /*8af0*/  STG.E.64 [R2.64], R4 ;  /* 0x0000000402007986 */ /* 0x0001e2000c101b24 */
[----:B------:R-:W-:Y:S05]  /*8b00*/  BRA `(.L_x_1485) ;  /* 0x00000cb000007947 */ /* 0x000fea0003800000 */
.L_x_1496:
[----:B------:R-:W-:Y:S01]  /*8b10*/  HADD2.F32 R0, -RZ, R4.H0_H0 ;  /* 0x20000004ff007230 */ /* 0x000fe20000004100 */
[----:B------:R-:W-:-:S04]  /*8b20*/  IMAD.MOV.U32 R17, RZ, RZ, R19 ;  /* 0x000000ffff117224 */ /* 0x000fc800078e0013 */
[----:B------:R-:W-:-:S04]  /*8b30*/  F2FP.PACK_AB R0, RZ, R0 ;  /* 0x00000000ff00723e */ /* 0x000fc800000000ff */
[----:B------:R-:W-:-:S05]  /*8b40*/  PRMT R0, R0, 0x5410, RZ ;  /* 0x0000541000007816 */ /* 0x000fca00000000ff */
[----:B------:R0:W-:Y:S01]  /*8b50*/  STG.E [R2.64], R0 ;  /* 0x0000000002007986 */ /* 0x0001e2000c101924 */
[----:B------:R-:W-:Y:S05]  /*8b60*/  BRA `(.L_x_1485) ;  /* 0x00000c5000007947 */ /* 0x000fea0003800000 */
.L_x_1495:
[----:B------:R-:W-:Y:S01]  /*8b70*/  HADD2.F32 R4, -RZ, R4.H0_H0 ;  /* 0x20000004ff047230 */ /* 0x000fe20000004100 */
[----:B------:R-:W-:-:S04]  /*8b80*/  IMAD.MOV.U32 R17, RZ, RZ, R19 ;  /* 0x000000ffff117224 */ /* 0x000fc800078e0013 */
[----:B------:R-:W-:-:S06]  /*8b90*/  FMUL.FTZ R4, R4, 1 ;  /* 0x3f80000004047820 */ /* 0x000fcc0000410000 */
[----:B------:R-:W0:Y:S02]  /*8ba0*/  F2F.F64.F32 R4, R4 ;  /* 0x0000000400047310 */ /* 0x000e240000201800 */
[----:B0-----:R0:W-:Y:S01]  /*8bb0*/  STG.E.64 [R2.64], R4 ;  /* 0x0000000402007986 */ /* 0x0011e2000c101b24 */
[----:B------:R-:W-:Y:S05]  /*8bc0*/  BRA `(.L_x_1485) ;  /* 0x00000bf000007947 */ /* 0x000fea0003800000 */
.L_x_1486:
        /* <DEDUP_REMOVED lines=10> */
[----:B------:R-:W-:-:S04]  /*8c70*/  FSETP.NEU.FTZ.AND P0, PT, R4, RZ, PT ;  /* 0x000000ff0400720b */ /* 0x000fc80003f1d000 */
[----:B------:R-:W-:-:S05]  /*8c80*/  SEL R5, RZ, 0x1, !P0 ;  /* 0x00000001ff057807 */ /* 0x000fca0004000000 */
[----:B------:R0:W-:Y:S01]  /*8c90*/  STG.E.U8 [R2.64], R5 ;  /* 0x0000000502007986 */ /* 0x0001e2000c101124 */
[----:B------:R-:W-:Y:S05]  /*8ca0*/  BRA `(.L_x_1485) ;  /* 0x00000b1000007947 */ /* 0x000fea0003800000 */
.L_x_1499:
[----:B------:R-:W-:Y:S01]  /*8cb0*/  HADD2.F32 R4, -RZ, R4.H0_H0 ;  /* 0x20000004ff047230 */ /* 0x000fe20000004100 */
[----:B------:R-:W-:Y:S01]  /*8cc0*/  CS2R R6, SRZ ;  /* 0x0000000000067805 */ /* 0x000fe2000001ff00 */
[----:B------:R-:W-:-:S03]  /*8cd0*/  IMAD.MOV.U32 R17, RZ, RZ, R19 ;  /* 0x000000ffff117224 */ /* 0x000fc600078e0013 */
[----:B------:R-:W-:-:S06]  /*8ce0*/  FMUL.FTZ R4, R4, 1 ;  /* 0x3f80000004047820 */ /* 0x000fcc0000410000 */
[----:B------:R-:W0:Y:S02]  /*8cf0*/  F2F.F64.F32 R4, R4 ;  /* 0x0000000400047310 */ /* 0x000e240000201800 */
[----:B0-----:R0:W-:Y:S01]  /*8d00*/  STG.E.128 [R2.64], R4 ;  /* 0x0000000402007986 */ /* 0x0011e2000c101d24 */
[----:B------:R-:W-:Y:S05]  /*8d10*/  BRA `(.L_x_1485) ;  /* 0x00000aa000007947 */ /* 0x000fea0003800000 */
.L_x_1498:
        /* <DEDUP_REMOVED lines=21> */
.L_x_1503:
[----:B------:R-:W-:Y:S05]  /*8e70*/  BSYNC B0 ;  /* 0x0000000000007941 */ /* 0x000fea0003800000 */
.L_x_1502:
[----:B------:R-:W-:Y:S01]  /*8e80*/  LOP3.LUT R5, R0, R5, RZ, 0xfc, !PT ;  /* 0x0000000500057212 */ /* 0x000fe200078efcff */
[----:B------:R-:W-:-:S04]  /*8e90*/  IMAD.MOV.U32 R17, RZ, RZ, R19 ;  /* 0x000000ffff117224 */ /* 0x000fc800078e0013 */
[----:B------:R0:W-:Y:S01]  /*8ea0*/  STG.E.U8 [R2.64], R5 ;  /* 0x0000000502007986 */ /* 0x0001e2000c101124 */
[----:B------:R-:W-:Y:S05]  /*8eb0*/  BRA `(.L_x_1485) ;  /* 0x0000090000007947 */ /* 0x000fea0003800000 */
.L_x_1501:
        /* <DEDUP_REMOVED lines=13> */
.L_x_1505:
[----:B------:R-:W-:Y:S01]  /*8f90*/  IMAD.MOV.U32 R0, RZ, RZ, 0x7f ;  /* 0x0000007fff007424 */ /* 0x000fe200078e00ff */
[----:B------:R-:W-:-:S04]  /*8fa0*/  ISETP.GT.U32.AND P0, PT, R4, 0x7f800000, PT ;  /* 0x7f8000000400780c */ /* 0x000fc80003f04070 */
[----:B------:R-:W-:-:S04]  /*8fb0*/  SEL R0, R0, 0x7c, P0 ;  /* 0x0000007c00007807 */ /* 0x000fc80000000000 */
.L_x_1506:
[----:B------:R-:W-:Y:S05]  /*8fc0*/  BSYNC B0 ;  /* 0x0000000000007941 */ /* 0x000fea0003800000 */
.L_x_1504:
[----:B------:R-:W-:Y:S01]  /*8fd0*/  LOP3.LUT R4, R5, 0x80000000, RZ, 0xc0, !PT ;  /* 0x8000000005047812 */ /* 0x000fe200078ec0ff */
[----:B------:R-:W-:-:S03]  /*8fe0*/  IMAD.MOV.U32 R17, RZ, RZ, R19 ;  /* 0x000000ffff117224 */ /* 0x000fc600078e0013 */
[----:B------:R-:W-:-:S04]  /*8ff0*/  SHF.R.U32.HI R5, RZ, 0x18, R4 ;  /* 0x00000018ff057819 */ /* 0x000fc80000011604 */
[----:B------:R-:W-:-:S05]  /*9000*/  LOP3.LUT R5, R0, R5, RZ, 0xfc, !PT ;  /* 0x0000000500057212 */ /* 0x000fca00078efcff */
[----:B------:R0:W-:Y:S01]  /*9010*/  STG.E.U8 [R2.64], R5 ;  /* 0x0000000502007986 */ /* 0x0001e2000c101124 */
[----:B------:R-:W-:Y:S05]  /*9020*/  BRA `(.L_x_1485) ;  /* 0x0000079000007947 */ /* 0x000fea0003800000 */
.L_x_1500:
[----:B------:R-:W-:Y:S01]  /*9030*/  HADD2.F32 R0, -RZ, R4.H0_H0 ;  /* 0x20000004ff007230 */ /* 0x000fe20000004100 */
[----:B------:R-:W-:-:S04]  /*9040*/  IMAD.MOV.U32 R17, RZ, RZ, R19 ;  /* 0x000000ffff117224 */ /* 0x000fc800078e0013 */
[----:B------:R-:W-:-:S05]  /*9050*/  F2FP.BF16.PACK_AB R0, RZ, R0 ;  /* 0x00000000ff00723e */ /* 0x000fca00000010ff */
[----:B------:R0:W-:Y:S01]  /*9060*/  STG.E.U16 [R2.64], R0 ;  /* 0x0000000002007986 */ /* 0x0001e2000c101524 */
[----:B------:R-:W-:Y:S05]  /*9070*/  BRA `(.L_x_1485) ;  /* 0x0000074000007947 */ /* 0x000fea0003800000 */
.L_x_1497:
        /* <DEDUP_REMOVED lines=10> */
[----:B------:R-:W0:Y:S02]  /*9120*/  F2I.FTZ.U32.TRUNC.NTZ R5, R5 ;  /* 0x0000000500057305 */ /* 0x000e24000021f000 */
[----:B0-----:R0:W-:Y:S01]  /*9130*/  STG.E.U16 [R2.64], R5 ;  /* 0x0000000502007986 */ /* 0x0011e2000c101524 */
[----:B------:R-:W-:Y:S05]  /*9140*/  BRA `(.L_x_1485) ;  /* 0x0000067000007947 */ /* 0x000fea0003800000 */
.L_x_1509:
        /* <DEDUP_REMOVED lines=17> */
.L_x_1512:
[----:B------:R-:W-:-:S04]  /*9260*/  LOP3.LUT R0, R7, 0x80000000, RZ, 0xc0, !PT ;  /* 0x8000000007007812 */ /* 0x000fc800078ec0ff */
[----:B------:R-:W-:-:S04]  /*9270*/  SHF.R.U32.HI R5, RZ, 0x18, R0 ;  /* 0x00000018ff057819 */ /* 0x000fc80000011600 */
[----:B------:R-:W-:-:S04]  /*9280*/  LOP3.LUT R4, R4, R5, RZ, 0xfc, !PT ;  /* 0x0000000504047212 */ /* 0x000fc800078efcff */
[----:B------:R-:W-:Y:S02]  /*9290*/  PRMT R0, R4, 0x7610, R0 ;  /* 0x0000761004007816 */ /* 0x000fe40000000000 */
.L_x_1511:
[----:B------:R-:W-:Y:S05]  /*92a0*/  BSYNC B0 ;  /* 0x0000000000007941 */ /* 0x000fea0003800000 */
.L_x_1510:
[----:B------:R0:W-:Y:S01]  /*92b0*/  STG.E.U8 [R2.64], R0 ;  /* 0x0000000002007986 */ /* 0x0001e2000c101124 */
[----:B------:R-:W-:Y:S01]  /*92c0*/  IMAD.MOV.U32 R17, RZ, RZ, R19 ;  /* 0x000000ffff117224 */ /* 0x000fe200078e0013 */
[----:B------:R-:W-:Y:S05]  /*92d0*/  BRA `(.L_x_1485) ;  /* 0x000004e000007947 */ /* 0x000fea0003800000 */
.L_x_1508:
        /* <DEDUP_REMOVED lines=17> */
.L_x_1515:
[----:B------:R-:W-:-:S04]  /*93f0*/  LOP3.LUT R0, R7, 0x80000000, RZ, 0xc0, !PT ;  /* 0x8000000007007812 */ /* 0x000fc800078ec0ff */
[----:B------:R-:W-:-:S04]  /*9400*/  SHF.R.U32.HI R5, RZ, 0x18, R0 ;  /* 0x00000018ff057819 */ /* 0x000fc80000011600 */
[----:B------:R-:W-:-:S04]  /*9410*/  LOP3.LUT R4, R4, R5, RZ, 0xfc, !PT ;  /* 0x0000000504047212 */ /* 0x000fc800078efcff */
[----:B------:R-:W-:Y:S02]  /*9420*/  PRMT R0, R4, 0x7610, R0 ;  /* 0x0000761004007816 */ /* 0x000fe40000000000 */
.L_x_1514:
[----:B------:R-:W-:Y:S05]  /*9430*/  BSYNC B0 ;  /* 0x0000000000007941 */ /* 0x000fea0003800000 */
.L_x_1513:
[----:B------:R0:W-:Y:S01]  /*9440*/  STG.E.U8 [R2.64], R0 ;  /* 0x0000000002007986 */ /* 0x0001e2000c101124 */
[----:B------:R-:W-:Y:S01]  /*9450*/  IMAD.MOV.U32 R17, RZ, RZ, R19 ;  /* 0x000000ffff117224 */ /* 0x000fe200078e0013 */
[----:B------:R-:W-:Y:S05]  /*9460*/  BRA `(.L_x_1485) ;  /* 0x0000035000007947 */ /* 0x000fea0003800000 */
.L_x_1507:
        /* <DEDUP_REMOVED lines=8> */
[----:B------:R-:W-:-:S03]  /*94f0*/  IMAD.MOV.U32 R17, RZ, RZ, R19 ;  /* 0x000000ffff117224 */ /* 0x000fc600078e0013 */
        /* <DEDUP_REMOVED lines=14> */
.L_x_1490:
        /* <DEDUP_REMOVED lines=21> */
.L_x_1517:
[----:B------:R-:W-:Y:S01]  /*9730*/  HADD2.F32 R4, -RZ, R4.H0_H0 ;  /* 0x20000004ff047230 */ /* 0x000fe20000004100 */
[----:B------:R-:W-:-:S05]  /*9740*/  IMAD.MOV.U32 R17, RZ, RZ, R19 ;  /* 0x000000ffff117224 */ /* 0x000fca00078e0013 */
[----:B------:R-:W0:Y:S02]  /*9750*/  F2I.U64.TRUNC R4, R4 ;  /* 0x0000000400047311 */ /* 0x000e24000020d800 */
[----:B0-----:R0:W-:Y:S01]  /*9760*/  STG.E.64 [R2.64], R4 ;  /* 0x0000000402007986 */ /* 0x0011e2000c101b24 */
[----:B------:R-:W-:Y:S05]  /*9770*/  BRA `(.L_x_1485) ;  /* 0x0000004000007947 */ /* 0x000fea0003800000 */
.L_x_1516:
[----:B------:R-:W-:Y:S01]  /*9780*/  HADD2.F32 R4, -RZ, R4.H0_H0 ;  /* 0x20000004ff047230 */ /* 0x000fe20000004100 */
[----:B------:R-:W-:-:S03]  /*9790*/  IMAD.MOV.U32 R17, RZ, RZ, R19 ;  /* 0x000000ffff117224 */ /* 0x000fc600078e0013 */
[----:B------:R-:W0:Y:S02]  /*97a0*/  F2I.FTZ.U32.TRUNC.NTZ R5, R4 ;  /* 0x0000000400057305 */ /* 0x000e24000021f000 */
[----:B0-----:R0:W-:Y:S02]  /*97b0*/  STG.E [R2.64], R5 ;  /* 0x0000000502007986 */ /* 0x0011e4000c101924 */
.L_x_1485:
[----:B--2---:R-:W-:Y:S05]  /*97c0*/  BSYNC B6 ;  /* 0x0000000000067941 */ /* 0x004fea0003800000 */
.L_x_1484:
        /* <DEDUP_REMOVED lines=19> */
[----:B------:R-:W-:-:S06]  /*9900*/  HADD2.F32 R25, -RZ, R25.H0_H0 ;  /* 0x20000019ff197230 */ /* 0x000fcc0000004100 */
[----:B------:R-:W0:Y:S02]  /*9910*/  F2I.FTZ.TRUNC.NTZ R25, R25 ;  /* 0x0000001900197305 */ /* 0x000e24000021f100 */
[----:B0-----:R0:W-:Y:S01]  /*9920*/  STG.E.U8 [R2.64], R25 ;  /* 0x0000001902007986 */ /* 0x0011e2000c101124 */
[----:B------:R-:W-:Y:S05]  /*9930*/  BRA `(.L_x_1525) ;  /* 0x00000e8000007947 */ /* 0x000fea0003800000 */
.L_x_1523:
[----:B------:R-:W-:-:S06]  /*9940*/  HADD2.F32 R5, -RZ, R25.H0_H0 ;  /* 0x20000019ff057230 */ /* 0x000fcc0000004100 */
[----:B------:R-:W0:Y:S02]  /*9950*/  F2I.S64.TRUNC R4, R5 ;  /* 0x0000000500047311 */ /* 0x000e24000020d900 */
[----:B0-----:R0:W-:Y:S01]  /*9960*/  STG.E.U8 [R2.64], R4 ;  /* 0x0000000402007986 */ /* 0x0011e2000c101124 */
[----:B------:R-:W-:Y:S05]  /*9970*/  BRA `(.L_x_1525) ;  /* 0x00000e4000007947 */ /* 0x000fea0003800000 */
.L_x_1522:
        /* <DEDUP_REMOVED lines=10> */
.L_x_1527:
[----:B------:R-:W-:-:S06]  /*9a20*/  HADD2.F32 R25, -RZ, R25.H0_H0 ;  /* 0x20000019ff197230 */ /* 0x000fcc0000004100 */
[----:B------:R-:W0:Y:S02]  /*9a30*/  F2I.FTZ.TRUNC.NTZ R25, R25 ;  /* 0x0000001900197305 */ /* 0x000e24000021f100 */
[----:B0-----:R0:W-:Y:S01]  /*9a40*/  STG.E [R2.64], R25 ;  /* 0x0000001902007986 */ /* 0x0011e2000c101924 */
[----:B------:R-:W-:Y:S05]  /*9a50*/  BRA `(.L_x_1525) ;  /* 0x00000d6000007947 */ /* 0x000fea0003800000 */
.L_x_1526:
[----:B------:R-:W-:-:S06]  /*9a60*/  HADD2.F32 R25, -RZ, R25.H0_H0 ;  /* 0x20000019ff197230 */ /* 0x000fcc0000004100 */
[----:B------:R-:W0:Y:S02]  /*9a70*/  F2I.FTZ.TRUNC.NTZ R25, R25 ;  /* 0x0000001900197305 */ /* 0x000e24000021f100 */
[----:B0-----:R0:W-:Y:S01]  /*9a80*/  STG.E.U16 [R2.64], R25 ;  /* 0x0000001902007986 */ /* 0x0011e2000c101524 */
[----:B------:R-:W-:Y:S05]  /*9a90*/  BRA `(.L_x_1525) ;  /* 0x00000d2000007947 */ /* 0x000fea0003800000 */
.L_x_1521:
        /* <DEDUP_REMOVED lines=9> */
.L_x_1529:
[----:B------:R0:W-:Y:S01]  /*9b30*/  STG.E.U16 [R2.64], R25 ;  /* 0x0000001902007986 */ /* 0x0001e2000c101524 */
[----:B------:R-:W-:Y:S05]  /*9b40*/  BRA `(.L_x_1525) ;  /* 0x00000c7000007947 */ /* 0x000fea0003800000 */
.L_x_1528:
        /* <DEDUP_REMOVED lines=10> */
.L_x_1531:
[----:B------:R-:W-:-:S05]  /*9bf0*/  HADD2.F32 R0, -RZ, R25.H0_H0 ;  /* 0x20000019ff007230 */ /* 0x000fca0000004100 */
[----:B------:R-:W-:-:S04]  /*9c00*/  F2FP.PACK_AB R0, RZ, R0 ;  /* 0x00000000ff00723e */ /* 0x000fc800000000ff */
[----:B------:R-:W-:-:S05]  /*9c10*/  PRMT R0, R0, 0x5410, RZ ;  /* 0x0000541000007816 */ /* 0x000fca00000000ff */
[----:B------:R0:W-:Y:S01]  /*9c20*/  STG.E [R2.64], R0 ;  /* 0x0000000002007986 */ /* 0x0001e2000c101924 */
[----:B------:R-:W-:Y:S05]  /*9c30*/  BRA `(.L_x_1525) ;  /* 0x00000b8000007947 */ /* 0x000fea0003800000 */
.L_x_1530:
[----:B------:R-:W-:-:S05]  /*9c40*/  HADD2.F32 R4, -RZ, R25.H0_H0 ;  /* 0x20000019ff047230 */ /* 0x000fca0000004100 */
[----:B------:R-:W-:-:S06]  /*9c50*/  FMUL.FTZ R4, R4, 1 ;  /* 0x3f80000004047820 */ /* 0x000fcc0000410000 */
[----:B------:R-:W0:Y:S02]  /*9c60*/  F2F.F64.F32 R4, R4 ;  /* 0x0000000400047310 */ /* 0x000e240000201800 */
[----:B0-----:R0:W-:Y:S01]  /*9c70*/  STG.E.64 [R2.64], R4 ;  /* 0x0000000402007986 */ /* 0x0011e2000c101b24 */
[----:B------:R-:W-:Y:S05]  /*9c80*/  BRA `(.L_x_1525) ;  /* 0x00000b3000007947 */ /* 0x000fea0003800000 */
.L_x_1520:
        /* <DEDUP_REMOVED lines=13> */
.L_x_1534:
[----:B------:R-:W-:Y:S01]  /*9d60*/  HADD2.F32 R25, -RZ, R25.H0_H0 ;  /* 0x20000019ff197230 */ /* 0x000fe20000004100 */
[----:B------:R-:W-:-:S04]  /*9d70*/  CS2R R6, SRZ ;  /* 0x0000000000067805 */ /* 0x000fc8000001ff00 */
[----:B------:R-:W-:-:S06]  /*9d80*/  FMUL.FTZ R4, R25, 1 ;  /* 0x3f80000019047820 */ /* 0x000fcc0000410000 */
[----:B------:R-:W0:Y:S02]  /*9d90*/  F2F.F64.F32 R4, R4 ;  /* 0x0000000400047310 */ /* 0x000e240000201800 */
[----:B0-----:R0:W-:Y:S01]  /*9da0*/  STG.E.128 [R2.64], R4 ;  /* 0x0000000402007986 */ /* 0x0011e2000c101d24 */
[----:B------:R-:W-:Y:S05]  /*9db0*/  BRA `(.L_x_1525) ;  /* 0x00000a0000007947 */ /* 0x000fea0003800000 */
.L_x_1533:
        /* <DEDUP_REMOVED lines=21> */
.L_x_1538:
[----:B------:R-:W-:Y:S05]  /*9f10*/  BSYNC B0 ;  /* 0x0000000000007941 */ /* 0x000fea0003800000 */
.L_x_1537:
[----:B------:R-:W-:-:S05]  /*9f20*/  LOP3.LUT R5, R0, R5, RZ, 0xfc, !PT ;  /* 0x0000000500057212 */ /* 0x000fca00078efcff */
[----:B------:R0:W-:Y:S01]  /*9f30*/  STG.E.U8 [R2.64], R5 ;  /* 0x0000000502007986 */ /* 0x0001e2000c101124 */
[----:B------:R-:W-:Y:S05]  /*9f40*/  BRA `(.L_x_1525) ;  /* 0x0000087000007947 */ /* 0x000fea0003800000 */
.L_x_1536:
        /* <DEDUP_REMOVED lines=13> */
.L_x_1540:
[----:B------:R-:W-:Y:S01]  /*a020*/  IMAD.MOV.U32 R0, RZ, RZ, 0x7f ;  /* 0x0000007fff007424 */ /* 0x000fe200078e00ff */
[----:B------:R-:W-:-:S04]  /*a030*/  ISETP.GT.U32.AND P0, PT, R4, 0x7f800000, PT ;  /* 0x7f8000000400780c */ /* 0x000fc80003f04070 */
[----:B------:R-:W-:-:S04]  /*a040*/  SEL R0, R0, 0x7c, P0 ;  /* 0x0000007c00007807 */ /* 0x000fc80000000000 */
.L_x_1541:
[----:B------:R-:W-:Y:S05]  /*a050*/  BSYNC B0 ;  /* 0x0000000000007941 */ /* 0x000fea0003800000 */
.L_x_1539:
[----:B------:R-:W-:-:S04]  /*a060*/  LOP3.LUT R4, R25, 0x80000000, RZ, 0xc0, !PT ;  /* 0x8000000019047812 */ /* 0x000fc800078ec0ff */
[----:B------:R-:W-:-:S04]  /*a070*/  SHF.R.U32.HI R5, RZ, 0x18, R4 ;  /* 0x00000018ff057819 */ /* 0x000fc80000011604 */
[----:B------:R-:W-:-:S05]  /*a080*/  LOP3.LUT R5, R0, R5, RZ, 0xfc, !PT ;  /* 0x0000000500057212 */ /* 0x000fca00078efcff */
[----:B------:R0:W-:Y:S01]  /*a090*/  STG.E.U8 [R2.64], R5 ;  /* 0x0000000502007986 */ /* 0x0001e2000c101124 */
[----:B------:R-:W-:Y:S05]  /*a0a0*/  BRA `(.L_x_1525) ;  /* 0x0000071000007947 */ /* 0x000fea0003800000 */
.L_x_1535:
[----:B------:R-:W-:-:S05]  /*a0b0*/  HADD2.F32 R0, -RZ, R25.H0_H0 ;  /* 0x20000019ff007230 */ /* 0x000fca0000004100 */
[----:B------:R-:W-:-:S05]  /*a0c0*/  F2FP.BF16.PACK_AB R0, RZ, R0 ;  /* 0x00000000ff00723e */ /* 0x000fca00000010ff */
[----:B------:R0:W-:Y:S01]  /*a0d0*/  STG.E.U16 [R2.64], R0 ;  /* 0x0000000002007986 */ /* 0x0001e2000c101524 */
[----:B------:R-:W-:Y:S05]  /*a0e0*/  BRA `(.L_x_1525) ;  /* 0x000006d000007947 */ /* 0x000fea0003800000 */
.L_x_1532:
        /* <DEDUP_REMOVED lines=12> */
.L_x_1544:
        /* <DEDUP_REMOVED lines=17> */
.L_x_1547:
[----:B------:R-:W-:-:S04]  /*a2c0*/  LOP3.LUT R0, R25, 0x80000000, RZ, 0xc0, !PT ;  /* 0x8000000019007812 */ /* 0x000fc800078ec0ff */
[----:B------:R-:W-:-:S04]  /*a2d0*/  SHF.R.U32.HI R5, RZ, 0x18, R0 ;  /* 0x00000018ff057819 */ /* 0x000fc80000011600 */
[----:B------:R-:W-:-:S04]  /*a2e0*/  LOP3.LUT R4, R4, R5, RZ, 0xfc, !PT ;  /* 0x0000000504047212 */ /* 0x000fc800078efcff */
[----:B------:R-:W-:Y:S02]  /*a2f0*/  PRMT R0, R4, 0x7610, R0 ;  /* 0x0000761004007816 */ /* 0x000fe40000000000 */
.L_x_1546:
[----:B------:R-:W-:Y:S05]  /*a300*/  BSYNC B0 ;  /* 0x0000000000007941 */ /* 0x000fea0003800000 */
.L_x_1545:
[----:B------:R0:W-:Y:S01]  /*a310*/  STG.E.U8 [R2.64], R0 ;  /* 0x0000000002007986 */ /* 0x0001e2000c101124 */
[----:B------:R-:W-:Y:S05]  /*a320*/  BRA `(.L_x_1525) ;  /* 0x0000049000007947 */ /* 0x000fea0003800000 */
.L_x_1543:
        /* <DEDUP_REMOVED lines=17> */
.L_x_1550:
[----:B------:R-:W-:-:S04]  /*a440*/  LOP3.LUT R0, R25, 0x80000000, RZ, 0xc0, !PT ;  /* 0x8000000019007812 */ /* 0x000fc800078ec0ff */
[----:B------:R-:W-:-:S04]  /*a450*/  SHF.R.U32.HI R5, RZ, 0x18, R0 ;  /* 0x00000018ff057819 */ /* 0x000fc80000011600 */
[----:B------:R-:W-:-:S04]  /*a460*/  LOP3.LUT R4, R4, R5, RZ, 0xfc, !PT ;  /* 0x0000000504047212 */ /* 0x000fc800078efcff */
[----:B------:R-:W-:Y:S02]  /*a470*/  PRMT R0, R4, 0x7610, R0 ;  /* 0x0000761004007816 */ /* 0x000fe40000000000 */
.L_x_1549:
[----:B------:R-:W-:Y:S05]  /*a480*/  BSYNC B0 ;  /* 0x0000000000007941 */ /* 0x000fea0003800000 */
.L_x_1548:
[----:B------:R0:W-:Y:S01]  /*a490*/  STG.E.U8 [R2.64], R0 ;  /* 0x0000000002007986 */ /* 0x0001e2000c101124 */
[----:B------:R-:W-:Y:S05]  /*a4a0*/  BRA `(.L_x_1525) ;  /* 0x0000031000007947 */ /* 0x000fea0003800000 */
.L_x_1542:
        /* <DEDUP_REMOVED lines=22> */
.L_x_1524:
        /* <DEDUP_REMOVED lines=20> */
.L_x_1552:
[----:B------:R-:W-:-:S06]  /*a750*/  HADD2.F32 R4, -RZ, R25.H0_H0 ;  /* 0x20000019ff047230 */ /* 0x000fcc0000004100 */
[----:B------:R-:W0:Y:S02]  /*a760*/  F2I.U64.TRUNC R4, R4 ;  /* 0x0000000400047311 */ /* 0x000e24000020d800 */
[----:B0-----:R0:W-:Y:S01]  /*a770*/  STG.E.64 [R2.64], R4 ;  /* 0x0000000402007986 */ /* 0x0011e2000c101b24 */
[----:B------:R-:W-:Y:S05]  /*a780*/  BRA `(.L_x_1525) ;  /* 0x0000003000007947 */ /* 0x000fea0003800000 */
.L_x_1551:
[----:B------:R-:W-:-:S06]  /*a790*/  HADD2.F32 R25, -RZ, R25.H0_H0 ;  /* 0x20000019ff197230 */ /* 0x000fcc0000004100 */
[----:B------:R-:W0:Y:S02]  /*a7a0*/  F2I.FTZ.U32.TRUNC.NTZ R25, R25 ;  /* 0x0000001900197305 */ /* 0x000e24000021f000 */
[----:B0-----:R0:W-:Y:S02]  /*a7b0*/  STG.E [R2.64], R25 ;  /* 0x0000001902007986 */ /* 0x0011e4000c101924 */
.L_x_1525:
        /* <DEDUP_REMOVED lines=23> */
.L_x_1556:
[----:B------:R-:W-:-:S06]  /*a930*/  HADD2.F32 R5, -RZ, R24.H0_H0 ;  /* 0x20000018ff057230 */ /* 0x000fcc0000004100 */
[----:B------:R-:W0:Y:S02]  /*a940*/  F2I.S64.TRUNC R4, R5 ;  /* 0x0000000500047311 */ /* 0x000e24000020d900 */
[----:B0-----:R0:W-:Y:S01]  /*a950*/  STG.E.U8 [R2.64], R4 ;  /* 0x0000000402007986 */ /* 0x0011e2000c101124 */
[----:B------:R-:W-:Y:S05]  /*a960*/  BRA `(.L_x_1558) ;  /* 0x00000e4000007947 */ /* 0x000fea0003800000 */
.L_x_1555:
        /* <DEDUP_REMOVED lines=10> */
.L_x_1560:
[----:B------:R-:W-:-:S04]  /*aa10*/  HADD2.F32 R24, -RZ, R24.H0_H0 ;  /* 0x20000018ff187230 */ /* 0x000fc80000004100 */
[----:B------:R-:W0:Y:S02]  /*aa20*/  F2I.FTZ.TRUNC.NTZ R5, R24 ;  /* 0x0000001800057305 */ /* 0x000e24000021f100 */
[----:B0-----:R0:W-:Y:S01]  /*aa30*/  STG.E [R2.64], R5 ;  /* 0x0000000502007986 */ /* 0x0011e2000c101924 */
[----:B------:R-:W-:Y:S05]  /*aa40*/  BRA `(.L_x_1558) ;  /* 0x00000d6000007947 */ /* 0x000fea0003800000 */
.L_x_1559:
[----:B------:R-:W-:-:S04]  /*aa50*/  HADD2.F32 R24, -RZ, R24.H0_H0 ;  /* 0x20000018ff187230 */ /* 0x000fc80000004100 */
[----:B------:R-:W0:Y:S02]  /*aa60*/  F2I.FTZ.TRUNC.NTZ R5, R24 ;  /* 0x0000001800057305 */ /* 0x000e24000021f100 */
[----:B0-----:R0:W-:Y:S01]  /*aa70*/  STG.E.U16 [R2.64], R5 ;  /* 0x0000000502007986 */ /* 0x0011e2000c101524 */
[----:B------:R-:W-:Y:S05]  /*aa80*/  BRA `(.L_x_1558) ;  /* 0x00000d2000007947 */ /* 0x000fea0003800000 */
.L_x_1554:
        /* <DEDUP_REMOVED lines=9> */
.L_x_1562:
[----:B------:R0:W-:Y:S01]  /*ab20*/  STG.E.U16 [R2.64], R24 ;  /* 0x0000001802007986 */ /* 0x0001e2000c101524 */
[----:B------:R-:W-:Y:S05]  /*ab30*/  BRA `(.L_x_1558) ;  /* 0x00000c7000007947 */ /* 0x000fea0003800000 */
.L_x_1561:
        /* <DEDUP_REMOVED lines=10> */
.L_x_1564:
[----:B------:R-:W-:-:S05]  /*abe0*/  HADD2.F32 R0, -RZ, R24.H0_H0 ;  /* 0x20000018ff007230 */ /* 0x000fca0000004100 */
[----:B------:R-:W-:-:S04]  /*abf0*/  F2FP.PACK_AB R0, RZ, R0 ;  /* 0x00000000ff00723e */ /* 0x000fc800000000ff */
[----:B------:R-:W-:-:S05]  /*ac00*/  PRMT R0, R0, 0x5410, RZ ;  /* 0x0000541000007816 */ /* 0x000fca00000000ff */
[----:B------:R0:W-:Y:S01]  /*ac10*/  STG.E [R2.64], R0 ;  /* 0x0000000002007986 */ /* 0x0001e2000c101924 */
[----:B------:R-:W-:Y:S05]  /*ac20*/  BRA `(.L_x_1558) ;  /* 0x00000b8000007947 */ /* 0x000fea0003800000 */
.L_x_1563:
[----:B------:R-:W-:-:S05]  /*ac30*/  HADD2.F32 R4, -RZ, R24.H0_H0 ;  /* 0x20000018ff047230 */ /* 0x000fca0000004100 */
[----:B------:R-:W-:-:S06]  /*ac40*/  FMUL.FTZ R4, R4, 1 ;  /* 0x3f80000004047820 */ /* 0x000fcc0000410000 */
[----:B------:R-:W0:Y:S02]  /*ac50*/  F2F.F64.F32 R4, R4 ;  /* 0x0000000400047310 */ /* 0x000e240000201800 */
[----:B0-----:R0:W-:Y:S01]  /*ac60*/  STG.E.64 [R2.64], R4 ;  /* 0x0000000402007986 */ /* 0x0011e2000c101b24 */
[----:B------:R-:W-:Y:S05]  /*ac70*/  BRA `(.L_x_1558) ;  /* 0x00000b3000007947 */ /* 0x000fea0003800000 */
.L_x_1553:
        /* <DEDUP_REMOVED lines=13> */
.L_x_1567:
[----:B------:R-:W-:Y:S01]  /*ad50*/  HADD2.F32 R24, -RZ, R24.H0_H0 ;  /* 0x20000018ff187230 */ /* 0x000fe20000004100 */
[----:B------:R-:W-:-:S04]  /*ad60*/  CS2R R6, SRZ ;  /* 0x0000000000067805 */ /* 0x000fc8000001ff00 */
[----:B------:R-:W-:-:S06]  /*ad70*/  FMUL.FTZ R4, R24, 1 ;  /* 0x3f80000018047820 */ /* 0x000fcc0000410000 */
[----:B------:R-:W0:Y:S02]  /*ad80*/  F2F.F64.F32 R4, R4 ;  /* 0x0000000400047310 */ /* 0x000e240000201800 */
[----:B0-----:R0:W-:Y:S01]  /*ad90*/  STG.E.128 [R2.64], R4 ;  /* 0x0000000402007986 */ /* 0x0011e2000c101d24 */
[----:B------:R-:W-:Y:S05]  /*ada0*/  BRA `(.L_x_1558) ;  /* 0x00000a0000007947 */ /* 0x000fea0003800000 */
.L_x_1566:
        /* <DEDUP_REMOVED lines=21> */
.L_x_1571:
[----:B------:R-:W-:Y:S05]  /*af00*/  BSYNC B0 ;  /* 0x0000000000007941 */ /* 0x000fea0003800000 */
.L_x_1570:
[----:B------:R-:W-:-:S05]  /*af10*/  LOP3.LUT R5, R0, R5, RZ, 0xfc, !PT ;  /* 0x0000000500057212 */ /* 0x000fca00078efcff */
[----:B------:R0:W-:Y:S01]  /*af20*/  STG.E.U8 [R2.64], R5 ;  /* 0x0000000502007986 */ /* 0x0001e2000c101124 */
[----:B------:R-:W-:Y:S05]  /*af30*/  BRA `(.L_x_1558) ;  /* 0x0000087000007947 */ /* 0x000fea0003800000 */
.L_x_1569:
        /* <DEDUP_REMOVED lines=13> */
.L_x_1573:
[----:B------:R-:W-:Y:S01]  /*b010*/  IMAD.MOV.U32 R0, RZ, RZ, 0x7f ;  /* 0x0000007fff007424 */ /* 0x000fe200078e00ff */
[----:B------:R-:W-:-:S04]  /*b020*/  ISETP.GT.U32.AND P0, PT, R4, 0x7f800000, PT ;  /* 0x7f8000000400780c */ /* 0x000fc80003f04070 */
[----:B------:R-:W-:-:S04]  /*b030*/  SEL R0, R0, 0x7c, P0 ;  /* 0x0000007c00007807 */ /* 0x000fc80000000000 */
.L_x_1574:
[----:B------:R-:W-:Y:S05]  /*b040*/  BSYNC B0 ;  /* 0x0000000000007941 */ /* 0x000fea0003800000 */
.L_x_1572:
[----:B------:R-:W-:-:S04]  /*b050*/  LOP3.LUT R4, R5, 0x80000000, RZ, 0xc0, !PT ;  /* 0x8000000005047812 */ /* 0x000fc800078ec0ff */
[----:B------:R-:W-:-:S04]  /*b060*/  SHF.R.U32.HI R5, RZ, 0x18, R4 ;  /* 0x00000018ff057819 */ /* 0x000fc80000011604 */
[----:B------:R-:W-:-:S05]  /*b070*/  LOP3.LUT R5, R0, R5, RZ, 0xfc, !PT ;  /* 0x0000000500057212 */ /* 0x000fca00078efcff */
[----:B------:R0:W-:Y:S01]  /*b080*/  STG.E.U8 [R2.64], R5 ;  /* 0x0000000502007986 */ /* 0x0001e2000c101124 */
[----:B------:R-:W-:Y:S05]  /*b090*/  BRA `(.L_x_1558) ;  /* 0x0000071000007947 */ /* 0x000fea0003800000 */
.L_x_1568:
[----:B------:R-:W-:-:S05]  /*b0a0*/  HADD2.F32 R0, -RZ, R24.H0_H0 ;  /* 0x20000018ff007230 */ /* 0x000fca0000004100 */
[----:B------:R-:W-:-:S05]  /*b0b0*/  F2FP.BF16.PACK_AB R0, RZ, R0 ;  /* 0x00000000ff00723e */ /* 0x000fca00000010ff */
[----:B------:R0:W-:Y:S01]  /*b0c0*/  STG.E.U16 [R2.64], R0 ;  /* 0x0000000002007986 */ /* 0x0001e2000c101524 */
[----:B------:R-:W-:Y:S05]  /*b0d0*/  BRA `(.L_x_1558) ;  /* 0x000006d000007947 */ /* 0x000fea0003800000 */
.L_x_1565:
        /* <DEDUP_REMOVED lines=12> */
.L_x_1577:
        /* <DEDUP_REMOVED lines=17> */
.L_x_1580:
[----:B------:R-:W-:-:S04]  /*b2b0*/  LOP3.LUT R0, R7, 0x80000000, RZ, 0xc0, !PT ;  /* 0x8000000007007812 */ /* 0x000fc800078ec0ff */
[----:B------:R-:W-:-:S04]  /*b2c0*/  SHF.R.U32.HI R5, RZ, 0x18, R0 ;  /* 0x00000018ff057819 */ /* 0x000fc80000011600 */
[----:B------:R-:W-:-:S04]  /*b2d0*/  LOP3.LUT R4, R4, R5, RZ, 0xfc, !PT ;  /* 0x0000000504047212 */ /* 0x000fc800078efcff */
[----:B------:R-:W-:Y:S02]  /*b2e0*/  PRMT R0, R4, 0x7610, R0 ;  /* 0x0000761004007816 */ /* 0x000fe40000000000 */
.L_x_1579:
[----:B------:R-:W-:Y:S05]  /*b2f0*/  BSYNC B0 ;  /* 0x0000000000007941 */ /* 0x000fea0003800000 */
.L_x_1578:
[----:B------:R0:W-:Y:S01]  /*b300*/  STG.E.U8 [R2.64], R0 ;  /* 0x0000000002007986 */ /* 0x0001e2000c101124 */
[----:B------:R-:W-:Y:S05]  /*b310*/  BRA `(.L_x_1558) ;  /* 0x0000049000007947 */ /* 0x000fea0003800000 */
.L_x_1576:
        /* <DEDUP_REMOVED lines=17> */
.L_x_1583:
[----:B------:R-:W-:-:S04]  /*b430*/  LOP3.LUT R0, R7, 0x80000000, RZ, 0xc0, !PT ;  /* 0x8000000007007812 */ /* 0x000fc800078ec0ff */
[----:B------:R-:W-:-:S04]  /*b440*/  SHF.R.U32.HI R5, RZ, 0x18, R0 ;  /* 0x00000018ff057819 */ /* 0x000fc80000011600 */
[----:B------:R-:W-:-:S04]  /*b450*/  LOP3.LUT R4, R4, R5, RZ, 0xfc, !PT ;  /* 0x0000000504047212 */ /* 0x000fc800078efcff */
[----:B------:R-:W-:Y:S02]  /*b460*/  PRMT R0, R4, 0x7610, R0 ;  /* 0x0000761004007816 */ /* 0x000fe40000000000 */
.L_x_1582:
[----:B------:R-:W-:Y:S05]  /*b470*/  BSYNC B0 ;  /* 0x0000000000007941 */ /* 0x000fea0003800000 */
.L_x_1581:
[----:B------:R0:W-:Y:S01]  /*b480*/  STG.E.U8 [R2.64], R0 ;  /* 0x0000000002007986 */ /* 0x0001e2000c101124 */
[----:B------:R-:W-:Y:S05]  /*b490*/  BRA `(.L_x_1558) ;  /* 0x0000031000007947 */ /* 0x000fea0003800000 */
.L_x_1575:
[----:B------:R-:W-:-:S13]  /*b4a0*/  ISETP.NE.AND P0, PT, R0, 0x1c, PT ;  /* 0x0000001c0000780c */ /* 0x000fda0003f05270 */
[----:B------:R-:W-:Y:S05]  /*b4b0*/  @!P0 BRA `(.L_x_1584) ;  /* 0x000002c000008947 */ /* 0x000fea0003800000 */
[----:B------:R-:W-:-:S13]  /*b4c0*/  ISETP.NE.AND P0, PT, R0, 0x1d, PT ;  /* 0x0000001d0000780c */ /* 0x000fda0003f05270 */
[----:B------:R-:W-:Y:S05]  /*b4d0*/  @!P0 BRA `(.L_x_1585) ;  /* 0x0000026000008947 */ /* 0x000fea0003800000 */
[----:B------:R-:W-:-:S13]  /*b4e0*/  ISETP.NE.AND P0, PT, R0, 0x2c, PT ;  /* 0x0000002c0000780c */ /* 0x000fda0003f05270 */
[----:B------:R-:W-:Y:S05]  /*b4f0*/  @P0 BRA `(.L_x_1557) ;  /* 0x0000010000000947 */ /* 0x000fea0003800000 */
[----:B------:R-:W-:Y:S01]  /*b500*/  HADD2.F32 R5, -RZ, R24.H0_H0 ;  /* 0x20000018ff057230 */ /* 0x000fe20000004100 */
[----:B------:R-:W-:-:S04]  /*b510*/  PLOP3.LUT P0, PT, PT, PT, PT, 0x80, 0x0 ;  /* 0x000000000000781c */ /* 0x000fc80003f0f070 */
        /* <DEDUP_REMOVED lines=14> */
.L_x_1557:
        /* <DEDUP_REMOVED lines=20> */
.L_x_1585:
[----:B------:R-:W-:-:S06]  /*b740*/  HADD2.F32 R4, -RZ, R24.H0_H0 ;  /* 0x20000018ff047230 */ /* 0x000fcc0000004100 */
[----:B------:R-:W0:Y:S02]  /*b750*/  F2I.U64.TRUNC R4, R4 ;  /* 0x0000000400047311 */ /* 0x000e24000020d800 */
[----:B0-----:R0:W-:Y:S01]  /*b760*/  STG.E.64 [R2.64], R4 ;  /* 0x0000000402007986 */ /* 0x0011e2000c101b24 */
[----:B------:R-:W-:Y:S05]  /*b770*/  BRA `(.L_x_1558) ;  /* 0x0000003000007947 */ /* 0x000fea0003800000 */
.L_x_1584:
[----:B------:R-:W-:-:S04]  /*b780*/  HADD2.F32 R24, -RZ, R24.H0_H0 ;  /* 0x20000018ff187230 */ /* 0x000fc80000004100 */
[----:B------:R-:W0:Y:S02]  /*b790*/  F2I.FTZ.U32.TRUNC.NTZ R5, R24 ;  /* 0x0000001800057305 */ /* 0x000e24000021f000 */
[----:B0-----:R0:W-:Y:S02]  /*b7a0*/  STG.E [R2.64], R5 ;  /* 0x0000000502007986 */ /* 0x0011e4000c101924 */
.L_x_1558:
[----:B------:R-:W-:Y:S02]  /*b7b0*/  IADD3 R17, R17, 0x80, RZ ;  /* 0x0000008011117810 */ /* 0x000fe40007ffe0ff */
.L_x_1519:
[----:B------:R-:W-:Y:S05]  /*b7c0*/  BSYNC B6 ;  /* 0x0000000000067941 */ /* 0x000fea0003800000 */
.L_x_1518:
        /* <DEDUP_REMOVED lines=19> */
[----:B0-----:R-:W-:Y:S01]  /*b900*/  STG.E.U8 [R2.64], R23 ;  /* 0x0000001702007986 */ /* 0x001fe2000c101124 */
[----:B------:R-:W-:Y:S05]  /*b910*/  EXIT ;  /* 0x000000000000794d */ /* 0x000fea0003800000 */
.L_x_1589:
[----:B------:R-:W-:-:S06]  /*b920*/  HADD2.F32 R5, -RZ, R23.H0_H0 ;  /* 0x20000017ff057230 */ /* 0x000fcc0000004100 */
[----:B------:R-:W0:Y:S02]  /*b930*/  F2I.S64.TRUNC R4, R5 ;  /* 0x0000000500047311 */ /* 0x000e24000020d900 */
[----:B0-----:R-:W-:Y:S01]  /*b940*/  STG.E.U8 [R2.64], R4 ;  /* 0x0000000402007986 */ /* 0x001fe2000c101124 */
[----:B------:R-:W-:Y:S05]  /*b950*/  EXIT ;  /* 0x000000000000794d */ /* 0x000fea0003800000 */
.L_x_1588:
        /* <DEDUP_REMOVED lines=10> */
.L_x_1592:
[----:B------:R-:W-:-:S06]  /*ba00*/  HADD2.F32 R23, -RZ, R23.H0_H0 ;  /* 0x20000017ff177230 */ /* 0x000fcc0000004100 */
[----:B------:R-:W0:Y:S02]  /*ba10*/  F2I.FTZ.TRUNC.NTZ R23, R23 ;  /* 0x0000001700177305 */ /* 0x000e24000021f100 */
[----:B0-----:R-:W-:Y:S01]  /*ba20*/  STG.E [R2.64], R23 ;  /* 0x0000001702007986 */ /* 0x001fe2000c101924 */
[----:B------:R-:W-:Y:S05]  /*ba30*/  EXIT ;  /* 0x000000000000794d */ /* 0x000fea0003800000 */
.L_x_1591:
[----:B------:R-:W-:-:S06]  /*ba40*/  HADD2.F32 R23, -RZ, R23.H0_H0 ;  /* 0x20000017ff177230 */ /* 0x000fcc0000004100 */
[----:B------:R-:W0:Y:S02]  /*ba50*/  F2I.FTZ.TRUNC.NTZ R23, R23 ;  /* 0x0000001700177305 */ /* 0x000e24000021f100 */
[----:B0-----:R-:W-:Y:S01]  /*ba60*/  STG.E.U16 [R2.64], R23 ;  /* 0x0000001702007986 */ /* 0x001fe2000c101524 */
[----:B------:R-:W-:Y:S05]  /*ba70*/  EXIT ;  /* 0x000000000000794d */ /* 0x000fea0003800000 */
.L_x_1587:
        /* <DEDUP_REMOVED lines=9> */
.L_x_1594:
[----:B------:R-:W-:Y:S01]  /*bb10*/  STG.E.U16 [R2.64], R23 ;  /* 0x0000001702007986 */ /* 0x000fe2000c101524 */
[----:B------:R-:W-:Y:S05]  /*bb20*/  EXIT ;  /* 0x000000000000794d */ /* 0x000fea0003800000 */
.L_x_1593:
        /* <DEDUP_REMOVED lines=10> */
.L_x_1596:
[----:B------:R-:W-:-:S05]  /*bbd0*/  HADD2.F32 R0, -RZ, R23.H0_H0 ;  /* 0x20000017ff007230 */ /* 0x000fca0000004100 */
[----:B------:R-:W-:-:S04]  /*bbe0*/  F2FP.PACK_AB R0, RZ, R0 ;  /* 0x00000000ff00723e */ /* 0x000fc800000000ff */
[----:B------:R-:W-:-:S05]  /*bbf0*/  PRMT R0, R0, 0x5410, RZ ;  /* 0x0000541000007816 */ /* 0x000fca00000000ff */
[----:B------:R-:W-:Y:S01]  /*bc00*/  STG.E [R2.64], R0 ;  /* 0x0000000002007986 */ /* 0x000fe2000c101924 */
[----:B------:R-:W-:Y:S05]  /*bc10*/  EXIT ;  /* 0x000000000000794d */ /* 0x000fea0003800000 */
.L_x_1595:
[----:B------:R-:W-:-:S05]  /*bc20*/  HADD2.F32 R4, -RZ, R23.H0_H0 ;  /* 0x20000017ff047230 */ /* 0x000fca0000004100 */
[----:B------:R-:W-:-:S06]  /*bc30*/  FMUL.FTZ R4, R4, 1 ;  /* 0x3f80000004047820 */ /* 0x000fcc0000410000 */
[----:B------:R-:W0:Y:S02]  /*bc40*/  F2F.F64.F32 R4, R4 ;  /* 0x0000000400047310 */ /* 0x000e240000201800 */
[----:B0-----:R-:W-:Y:S01]  /*bc50*/  STG.E.64 [R2.64], R4 ;  /* 0x0000000402007986 */ /* 0x001fe2000c101b24 */
[----:B------:R-:W-:Y:S05]  /*bc60*/  EXIT ;  /* 0x000000000000794d */ /* 0x000fea0003800000 */
.L_x_1586:
        /* <DEDUP_REMOVED lines=13> */
.L_x_1599:
[----:B------:R-:W-:Y:S01]  /*bd40*/  HADD2.F32 R23, -RZ, R23.H0_H0 ;  /* 0x20000017ff177230 */ /* 0x000fe20000004100 */
[----:B------:R-:W-:-:S04]  /*bd50*/  CS2R R6, SRZ ;  /* 0x0000000000067805 */ /* 0x000fc8000001ff00 */
[----:B------:R-:W-:-:S06]  /*bd60*/  FMUL.FTZ R4, R23, 1 ;  /* 0x3f80000017047820 */ /* 0x000fcc0000410000 */
[----:B------:R-:W0:Y:S02]  /*bd70*/  F2F.F64.F32 R4, R4 ;  /* 0x0000000400047310 */ /* 0x000e240000201800 */
[----:B0-----:R-:W-:Y:S01]  /*bd80*/  STG.E.128 [R2.64], R4 ;  /* 0x0000000402007986 */ /* 0x001fe2000c101d24 */
[----:B------:R-:W-:Y:S05]  /*bd90*/  EXIT ;  /* 0x000000000000794d */ /* 0x000fea0003800000 */
.L_x_1598:
        /* <DEDUP_REMOVED lines=21> */
.L_x_1603:
[----:B------:R-:W-:Y:S05]  /*bef0*/  BSYNC B0 ;  /* 0x0000000000007941 */ /* 0x000fea0003800000 */
.L_x_1602:
[----:B------:R-:W-:-:S05]  /*bf00*/  LOP3.LUT R5, R0, R5, RZ, 0xfc, !PT ;  /* 0x0000000500057212 */ /* 0x000fca00078efcff */
[----:B------:R-:W-:Y:S01]  /*bf10*/  STG.E.U8 [R2.64], R5 ;  /* 0x0000000502007986 */ /* 0x000fe2000c101124 */
[----:B------:R-:W-:Y:S05]  /*bf20*/  EXIT ;  /* 0x000000000000794d */ /* 0x000fea0003800000 */
.L_x_1601:
        /* <DEDUP_REMOVED lines=13> */
.L_x_1605:
[----:B------:R-:W-:Y:S01]  /*c000*/  IMAD.MOV.U32 R0, RZ, RZ, 0x7f ;  /* 0x0000007fff007424 */ /* 0x000fe200078e00ff */
[----:B------:R-:W-:-:S04]  /*c010*/  ISETP.GT.U32.AND P0, PT, R4, 0x7f800000, PT ;  /* 0x7f8000000400780c */ /* 0x000fc80003f04070 */
[----:B------:R-:W-:-:S04]  /*c020*/  SEL R0, R0, 0x7c, P0 ;  /* 0x0000007c00007807 */ /* 0x000fc80000000000 */
.L_x_1606:
[----:B------:R-:W-:Y:S05]  /*c030*/  BSYNC B0 ;  /* 0x0000000000007941 */ /* 0x000fea0003800000 */
.L_x_1604:
[----:B------:R-:W-:-:S04]  /*c040*/  LOP3.LUT R4, R23, 0x80000000, RZ, 0xc0, !PT ;  /* 0x8000000017047812 */ /* 0x000fc800078ec0ff */
[----:B------:R-:W-:-:S04]  /*c050*/  SHF.R.U32.HI R5, RZ, 0x18, R4 ;  /* 0x00000018ff057819 */ /* 0x000fc80000011604 */
[----:B------:R-:W-:-:S05]  /*c060*/  LOP3.LUT R5, R0, R5, RZ, 0xfc, !PT ;  /* 0x0000000500057212 */ /* 0x000fca00078efcff */
[----:B------:R-:W-:Y:S01]  /*c070*/  STG.E.U8 [R2.64], R5 ;  /* 0x0000000502007986 */ /* 0x000fe2000c101124 */
[----:B------:R-:W-:Y:S05]  /*c080*/  EXIT ;  /* 0x000000000000794d */ /* 0x000fea0003800000 */
.L_x_1600:
[----:B------:R-:W-:-:S05]  /*c090*/  HADD2.F32 R0, -RZ, R23.H0_H0 ;  /* 0x20000017ff007230 */ /* 0x000fca0000004100 */
[----:B------:R-:W-:-:S05]  /*c0a0*/  F2FP.BF16.PACK_AB R0, RZ, R0 ;  /* 0x00000000ff00723e */ /* 0x000fca00000010ff */
[----:B------:R-:W-:Y:S01]  /*c0b0*/  STG.E.U16 [R2.64], R0 ;  /* 0x0000000002007986 */ /* 0x000fe2000c101524 */
[----:B------:R-:W-:Y:S05]  /*c0c0*/  EXIT ;  /* 0x000000000000794d */ /* 0x000fea0003800000 */
.L_x_1597:
        /* <DEDUP_REMOVED lines=12> */
.L_x_1609:
        /* <DEDUP_REMOVED lines=17> */
.L_x_1612:
[----:B------:R-:W-:-:S04]  /*c2a0*/  LOP3.LUT R0, R23, 0x80000000, RZ, 0xc0, !PT ;  /* 0x8000000017007812 */ /* 0x000fc800078ec0ff */
[----:B------:R-:W-:-:S04]  /*c2b0*/  SHF.R.U32.HI R5, RZ, 0x18, R0 ;  /* 0x00000018ff057819 */ /* 0x000fc80000011600 */
[----:B------:R-:W-:-:S04]  /*c2c0*/  LOP3.LUT R4, R4, R5, RZ, 0xfc, !PT ;  /* 0x0000000504047212 */ /* 0x000fc800078efcff */
[----:B------:R-:W-:Y:S02]  /*c2d0*/  PRMT R0, R4, 0x7610, R0 ;  /* 0x0000761004007816 */ /* 0x000fe40000000000 */
.L_x_1611:
[----:B------:R-:W-:Y:S05]  /*c2e0*/  BSYNC B0 ;  /* 0x0000000000007941 */ /* 0x000fea0003800000 */
.L_x_1610:
[----:B------:R-:W-:Y:S01]  /*c2f0*/  STG.E.U8 [R2.64], R0 ;  /* 0x0000000002007986 */ /* 0x000fe2000c101124 */
[----:B------:R-:W-:Y:S05]  /*c300*/  EXIT ;  /* 0x000000000000794d */ /* 0x000fea0003800000 */
.L_x_1608:
        /* <DEDUP_REMOVED lines=17> */
.L_x_1615:
[----:B------:R-:W-:-:S04]  /*c420*/  LOP3.LUT R0, R23, 0x80000000, RZ, 0xc0, !PT ;  /* 0x8000000017007812 */ /* 0x000fc800078ec0ff */
[----:B------:R-:W-:-:S04]  /*c430*/  SHF.R.U32.HI R5, RZ, 0x18, R0 ;  /* 0x00000018ff057819 */ /* 0x000fc80000011600 */
[----:B------:R-:W-:-:S04]  /*c440*/  LOP3.LUT R4, R4, R5, RZ, 0xfc, !PT ;  /* 0x0000000504047212 */ /* 0x000fc800078efcff */
[----:B------:R-:W-:Y:S02]  /*c450*/  PRMT R0, R4, 0x7610, R0 ;  /* 0x0000761004007816 */ /* 0x000fe40000000000 */
.L_x_1614:
[----:B------:R-:W-:Y:S05]  /*c460*/  BSYNC B0 ;  /* 0x0000000000007941 */ /* 0x000fea0003800000 */
.L_x_1613:
[----:B------:R-:W-:Y:S01]  /*c470*/  STG.E.U8 [R2.64], R0 ;  /* 0x0000000002007986 */ /* 0x000fe2000c101124 */
[----:B------:R-:W-:Y:S05]  /*c480*/  EXIT ;  /* 0x000000000000794d */ /* 0x000fea0003800000 */
.L_x_1607:
        /* <DEDUP_REMOVED lines=22> */
.L_x_1590:
        /* <DEDUP_REMOVED lines=20> */
.L_x_1617:
[----:B------:R-:W-:-:S06]  /*c730*/  HADD2.F32 R4, -RZ, R23.H0_H0 ;  /* 0x20000017ff047230 */ /* 0x000fcc0000004100 */
[----:B------:R-:W0:Y:S02]  /*c740*/  F2I.U64.TRUNC R4, R4 ;  /* 0x0000000400047311 */ /* 0x000e24000020d800 */
[----:B0-----:R-:W-:Y:S01]  /*c750*/  STG.E.64 [R2.64], R4 ;  /* 0x0000000402007986 */ /* 0x001fe2000c101b24 */
[----:B------:R-:W-:Y:S05]  /*c760*/  EXIT ;  /* 0x000000000000794d */ /* 0x000fea0003800000 */
.L_x_1616:
[----:B------:R-:W-:-:S06]  /*c770*/  HADD2.F32 R23, -RZ, R23.H0_H0 ;  /* 0x20000017ff177230 */ /* 0x000fcc0000004100 */
[----:B------:R-:W0:Y:S02]  /*c780*/  F2I.FTZ.U32.TRUNC.NTZ R23, R23 ;  /* 0x0000001700177305 */ /* 0x000e24000021f000 */
[----:B0-----:R-:W-:Y:S01]  /*c790*/  STG.E [R2.64], R23 ;  /* 0x0000001702007986 */ /* 0x001fe2000c101924 */
[----:B------:R-:W-:Y:S05]  /*c7a0*/  EXIT ;  /* 0x000000000000794d */ /* 0x000fea0003800000 */
.L_x_1618:
        /* <DEDUP_REMOVED lines=13> */
.L_x_3219:


//--------------------- .text._ZN2at6native18elementwise_kernelILi128ELi4EZNS0_22gpu_kernel_impl_nocastIZZZNS0_65_GLOBAL__N__eb3311e5_27_ActivationHardtanhKernel_cu_9e10b42f_292624hardtanh_backward_kernelERNS_14TensorIteratorERKN3c106ScalarES9_ENKUlvE_clEvENKUlvE1_clEvEUlNS6_4HalfESC_E_EEvRNS_18TensorIteratorBaseERKT_EUliE_EEviT1_ --------------------------
	.section	.text._ZN2at6native18elementwise_kernelILi128ELi4EZNS0_22gpu_kernel_impl_nocastIZZZNS0_65_GLOBAL__N__eb3311e5_27_ActivationHardtanhKernel_cu_9e10b42f_292624hardtanh_backward_kernelERNS_14TensorIteratorERKN3c106ScalarES9_ENKUlvE_clEvENKUlvE1_clEvEUlNS6_4HalfESC_E_EEvRNS_18TensorIteratorBaseERKT_EUliE_EEviT1_,"ax",@progbits
	.sectioninfo	@"SHI_REGISTERS=12"
	.align	128
        .global         _ZN2at6native18elementwise_kernelILi128ELi4EZNS0_22gpu_kernel_impl_nocastIZZZNS0_65_GLOBAL__N__eb3311e5_27_ActivationHardtanhKernel_cu_9e10b42f_292624hardtanh_backward_kernelERNS_14TensorIteratorERKN3c106ScalarES9_ENKUlvE_clEvENKUlvE1_clEvEUlNS6_4HalfESC_E_EEvRNS_18TensorIteratorBaseERKT_EUliE_EEviT1_
        .type           _ZN2at6native18elementwise_kernelILi128ELi4EZNS0_22gpu_kernel_impl_nocastIZZZNS0_65_GLOBAL__N__eb3311e5_27_ActivationHardtanhKernel_cu_9e10b42f_292624hardtanh_backward_kernelERNS_14TensorIteratorERKN3c106ScalarES9_ENKUlvE_clEvENKUlvE1_clEvEUlNS6_4HalfESC_E_EEvRNS_18TensorIteratorBaseERKT_EUliE_EEviT1_,@function
        .size           _ZN2at6native18elementwise_kernelILi128ELi4EZNS0_22gpu_kernel_impl_nocastIZZZNS0_65_GLOBAL__N__eb3311e5_27_ActivationHardtanhKernel_cu_9e10b42f_292624hardtanh_backward_kernelERNS_14TensorIteratorERKN3c106ScalarES9_ENKUlvE_clEvENKUlvE1_clEvEUlNS6_4HalfESC_E_EEvRNS_18TensorIteratorBaseERKT_EUliE_EEviT1_,(.L_x_3220 - _ZN2at6native18elementwise_kernelILi128ELi4EZNS0_22gpu_kernel_impl_nocastIZZZNS0_65_GLOBAL__N__eb3311e5_27_ActivationHardtanhKernel_cu_9e10b42f_292624hardtanh_backward_kernelERNS_14TensorIteratorERKN3c106ScalarES9_ENKUlvE_clEvENKUlvE1_clEvEUlNS6_4HalfESC_E_EEvRNS_18TensorIteratorBaseERKT_EUliE_EEviT1_)
        .other          _ZN2at6native18elementwise_kernelILi128ELi4EZNS0_22gpu_kernel_impl_nocastIZZZNS0_65_GLOBAL__N__eb3311e5_27_ActivationHardtanhKernel_cu_9e10b42f_292624hardtanh_backward_kernelERNS_14TensorIteratorERKN3c106ScalarES9_ENKUlvE_clEvENKUlvE1_clEvEUlNS6_4HalfESC_E_EEvRNS_18TensorIteratorBaseERKT_EUliE_EEviT1_,@"STO_CUDA_ENTRY STV_DEFAULT"
_ZN2at6native18elementwise_kernelILi128ELi4EZNS0_22gpu_kernel_impl_nocastIZZZNS0_65_GLOBAL__N__eb3311e5_27_ActivationHardtanhKernel_cu_9e10b42f_292624hardtanh_backward_kernelERNS_14TensorIteratorERKN3c106ScalarES9_ENKUlvE_clEvENKUlvE1_clEvEUlNS6_4HalfESC_E_EEvRNS_18TensorIteratorBaseERKT_EUliE_EEviT1_:
.text._ZN2at6native18elementwise_kernelILi128ELi4EZNS0_22gpu_kernel_impl_nocastIZZZNS0_65_GLOBAL__N__eb3311e5_27_ActivationHardtanhKernel_cu_9e10b42f_292624hardtanh_backward_kernelERNS_14TensorIteratorERKN3c106ScalarES9_ENKUlvE_clEvENKUlvE1_clEvEUlNS6_4HalfESC_E_EEvRNS_18TensorIteratorBaseERKT_EUliE_EEviT1_:
        /* <DEDUP_REMOVED lines=261> */
.L_x_1621:
[----:B------:R-:W-:-:S04]  /*1050*/  IADD3 R6, P0, R4, c[0x0][0x3d8], RZ ;  /* 0x0000f60004067a10 */ /* 0x000fc80007f1e0ff */
[----:B------:R-:W-:Y:S02]  /*1060*/  IADD3.X R7, RZ, c[0x0][0x3dc], RZ, P0, !PT ;  /* 0x0000f700ff077a10 */ /* 0x000fe400007fe4ff */
[----:B------:R-:W-:-:S03]  /*1070*/  IADD3 R4, P0, R3, c[0x0][0x3d0], RZ ;  /* 0x0000f40003047a10 */ /* 0x000fc60007f1e0ff */
[----:B------:R-:W2:Y:S01]  /*1080*/  LDG.E.U16 R6, [R6.64] ;  /* 0x0000000406067981 */ /* 0x000ea2000c1e1500 */
[----:B------:R-:W-:-:S05]  /*1090*/  IADD3.X R5, RZ, c[0x0][0x3d4], RZ, P0, !PT ;  /* 0x0000f500ff057a10 */ /* 0x000fca00007fe4ff */
[----:B------:R-:W3:Y:S01]  /*10a0*/  LDG.E.U16 R4, [R4.64] ;  /* 0x0000000404047981 */ /* 0x000ee2000c1e1500 */
[----:B------:R-:W-:Y:S01]  /*10b0*/  IADD3 R0, R0, 0x80, RZ ;  /* 0x0000008000007810 */ /* 0x000fe20007ffe0ff */
[----:B--2---:R-:W-:-:S05]  /*10c0*/  HADD2.F32 R3, -RZ, R6.H0_H0 ;  /* 0x20000006ff037230 */ /* 0x004fca0000004100 */
[C---:B------:R-:W-:Y:S02]  /*10d0*/  FSETP.GTU.FTZ.AND P0, PT, R3.reuse, c[0x0][0x3e0], PT ;  /* 0x0000f80003007a0b */ /* 0x040fe40003f1c000 */
[----:B------:R-:W-:Y:S01]  /*10e0*/  FSETP.GE.FTZ.AND P1, PT, R3, c[0x0][0x3e4], PT ;  /* 0x0000f90003007a0b */ /* 0x000fe20003f36000 */
[----:B---3--:R-:W-:-:S03]  /*10f0*/  HADD2.F32 R3, -RZ, R4.H0_H0 ;  /* 0x20000004ff037230 */ /* 0x008fc60000004100 */
[----:B------:R-:W-:-:S04]  /*1100*/  PLOP3.LUT P0, PT, P0, P1, PT, 0x20, 0x0 ;  /* 0x000000000000781c */ /* 0x000fc80000702470 */
[----:B------:R-:W-:Y:S02]  /*1110*/  FSEL R3, R3, RZ, P0 ;  /* 0x000000ff03037208 */ /* 0x000fe40000000000 */
[----:B------:R-:W-:Y:S02]  /*1120*/  IADD3 R2, P0, R2, c[0x0][0x3c8], RZ ;  /* 0x0000f20002027a10 */ /* 0x000fe40007f1e0ff */
[----:B------:R-:W-:Y:S02]  /*1130*/  F2FP.PACK_AB R5, RZ, R3 ;  /* 0x00000003ff05723e */ /* 0x000fe400000000ff */
[----:B------:R-:W-:-:S05]  /*1140*/  IADD3.X R3, RZ, c[0x0][0x3cc], RZ, P0, !PT ;  /* 0x0000f300ff037a10 */ /* 0x000fca00007fe4ff */
[----:B------:R0:W-:Y:S04]  /*1150*/  STG.E.U16 [R2.64], R5 ;  /* 0x0000000502007986 */ /* 0x0001e8000c101504 */
.L_x_1620:
[----:B------:R-:W-:Y:S05]  /*1160*/  BSYNC B0 ;  /* 0x0000000000007941 */ /* 0x000fea0003800000 */
.L_x_1619:
        /* <DEDUP_REMOVED lines=256> */
.L_x_1624:
        /* <DEDUP_REMOVED lines=272> */
.L_x_1625:
        /* <DEDUP_REMOVED lines=17> */
.L_x_1623:
[----:B------:R-:W-:Y:S05]  /*3380*/  BSYNC B0 ;  /* 0x0000000000007941 */ /* 0x000fea0003800000 */
.L_x_1622:
        /* <DEDUP_REMOVED lines=255> */
.L_x_1626:
[----:B------:R-:W-:-:S04]  /*4380*/  IADD3 R6, P0, R4, c[0x0][0x3d8], RZ ;  /* 0x0000f60004067a10 */ /* 0x000fc80007f1e0ff */
[----:B------:R-:W-:Y:S02]  /*4390*/  IADD3.X R7, RZ, c[0x0][0x3dc], RZ, P0, !PT ;  /* 0x0000f700ff077a10 */ /* 0x000fe400007fe4ff */
[----:B------:R-:W-:-:S03]  /*43a0*/  IADD3 R4, P0, R3, c[0x0][0x3d0], RZ ;  /* 0x0000f40003047a10 */ /* 0x000fc60007f1e0ff */
[----:B------:R-:W2:Y:S01]  /*43b0*/  LDG.E.U16 R6, [R6.64] ;  /* 0x0000000406067981 */ /* 0x000ea2000c1e1500 */
[----:B------:R-:W-:-:S05]  /*43c0*/  IADD3.X R5, RZ, c[0x0][0x3d4], RZ, P0, !PT ;  /* 0x0000f500ff057a10 */ /* 0x000fca00007fe4ff */
[----:B------:R-:W3:Y:S01]  /*43d0*/  LDG.E.U16 R4, [R4.64] ;  /* 0x0000000404047981 */ /* 0x000ee2000c1e1500 */
        /* <DEDUP_REMOVED lines=9> */
[----:B------:R-:W-:Y:S01]  /*4470*/  STG.E.U16 [R2.64], R0 ;  /* 0x0000000002007986 */ /* 0x000fe2000c101504 */
[----:B------:R-:W-:Y:S05]  /*4480*/  EXIT ;  /* 0x000000000000794d */ /* 0x000fea0003800000 */
.L_x_1627:
        /* <DEDUP_REMOVED lines=15> */
.L_x_3220:


//--------------------- .text._ZN2at6native27unrolled_elementwise_kernelIZZZNS0_65_GLOBAL__N__eb3311e5_27_ActivationHardtanhKernel_cu_9e10b42f_292624hardtanh_backward_kernelERNS_14TensorIteratorERKN3c106ScalarES8_ENKUlvE_clEvENKUlvE1_clEvEUlNS5_4HalfESB_E_St5arrayIPcLm3EELi4E23TrivialOffsetCalculatorILi2EjESG_ILi1EjENS0_6memory15LoadWithoutCastENSJ_16StoreWithoutCastEEEviT_T0_T2_T3_T4_T5_ --------------------------
	.section	.text._ZN2at6native27unrolled_elementwise_kernelIZZZNS0_65_GLOBAL__N__eb3311e5_27_ActivationHardtanhKernel_cu_9e10b42f_292624hardtanh_backward_kernelERNS_14TensorIteratorERKN3c106ScalarES8_ENKUlvE_clEvENKUlvE1_clEvEUlNS5_4HalfESB_E_St5arrayIPcLm3EELi4E23TrivialOffsetCalculatorILi2EjESG_ILi1EjENS0_6memory15LoadWithoutCastENSJ_16StoreWithoutCastEEEviT_T0_T2_T3_T4_T5_,"ax",@progbits
	.sectioninfo	@"SHI_REGISTERS=29"
	.align	128
        .global         _ZN2at6native27unrolled_elementwise_kernelIZZZNS0_65_GLOBAL__N__eb3311e5_27_ActivationHardtanhKernel_cu_9e10b42f_292624hardtanh_backward_kernelERNS_14TensorIteratorERKN3c106ScalarES8_ENKUlvE_clEvENKUlvE1_clEvEUlNS5_4HalfESB_E_St5arrayIPcLm3EELi4E23TrivialOffsetCalculatorILi2EjESG_ILi1EjENS0_6memory15LoadWithoutCastENSJ_16StoreWithoutCastEEEviT_T0_T2_T3_T4_T5_
        .type           _ZN2at6native27unrolled_elementwise_kernelIZZZNS0_65_GLOBAL__N__eb3311e5_27_ActivationHardtanhKernel_cu_9e10b42f_292624hardtanh_backward_kernelERNS_14TensorIteratorERKN3c106ScalarES8_ENKUlvE_clEvENKUlvE1_clEvEUlNS5_4HalfESB_E_St5arrayIPcLm3EELi4E23TrivialOffsetCalculatorILi2EjESG_ILi1EjENS0_6memory15LoadWithoutCastENSJ_16StoreWithoutCastEEEviT_T0_T2_T3_T4_T5_,@function
        .size           _ZN2at6native27unrolled_elementwise_kernelIZZZNS0_65_GLOBAL__N__eb3311e5_27_ActivationHardtanhKernel_cu_9e10b42f_292624hardtanh_backward_kernelERNS_14TensorIteratorERKN3c106ScalarES8_ENKUlvE_clEvENKUlvE1_clEvEUlNS5_4HalfESB_E_St5arrayIPcLm3EELi4E23TrivialOffsetCalculatorILi2EjESG_ILi1EjENS0_6memory15LoadWithoutCastENSJ_16StoreWithoutCastEEEviT_T0_T2_T3_T4_T5_,(.L_x_3221 - _ZN2at6native27unrolled_elementwise_kernelIZZZNS0_65_GLOBAL__N__eb3311e5_27_ActivationHardtanhKernel_cu_9e10b42f_292624hardtanh_backward_kernelERNS_14TensorIteratorERKN3c106ScalarES8_ENKUlvE_clEvENKUlvE1_clEvEUlNS5_4HalfESB_E_St5arrayIPcLm3EELi4E23TrivialOffsetCalculatorILi2EjESG_ILi1EjENS0_6memory15LoadWithoutCastENSJ_16StoreWithoutCastEEEviT_T0_T2_T3_T4_T5_)
        .other          _ZN2at6native27unrolled_elementwise_kernelIZZZNS0_65_GLOBAL__N__eb3311e5_27_ActivationHardtanhKernel_cu_9e10b42f_292624hardtanh_backward_kernelERNS_14TensorIteratorERKN3c106ScalarES8_ENKUlvE_clEvENKUlvE1_clEvEUlNS5_4HalfESB_E_St5arrayIPcLm3EELi4E23TrivialOffsetCalculatorILi2EjESG_ILi1EjENS0_6memory15LoadWithoutCastENSJ_16StoreWithoutCastEEEviT_T0_T2_T3_T4_T5_,@"STO_CUDA_ENTRY STV_DEFAULT"
_ZN2at6native27unrolled_elementwise_kernelIZZZNS0_65_GLOBAL__N__eb3311e5_27_ActivationHardtanhKernel_cu_9e10b42f_292624hardtanh_backward_kernelERNS_14TensorIteratorERKN3c106ScalarES8_ENKUlvE_clEvENKUlvE1_clEvEUlNS5_4HalfESB_E_St5arrayIPcLm3EELi4E23TrivialOffsetCalculatorILi2EjESG_ILi1EjENS0_6memory15LoadWithoutCastENSJ_16StoreWithoutCastEEEviT_T0_T2_T3_T4_T5_:
.text._ZN2at6native27unrolled_elementwise_kernelIZZZNS0_65_GLOBAL__N__eb3311e5_27_ActivationHardtanhKernel_cu_9e10b42f_292624hardtanh_backward_kernelERNS_14TensorIteratorERKN3c106ScalarES8_ENKUlvE_clEvENKUlvE1_clEvEUlNS5_4HalfESB_E_St5arrayIPcLm3EELi4E23TrivialOffsetCalculatorILi2EjESG_ILi1EjENS0_6memory15LoadWithoutCastENSJ_16StoreWithoutCastEEEviT_T0_T2_T3_T4_T5_:
        /* <DEDUP_REMOVED lines=19> */
[----:B------:R-:W-:Y:S01]  /*0130*/  @!P4 IMAD.WIDE.U32 R18, R18, R19, c[0x0][0x180] ;  /* 0x000060001212c625 */ /* 0x000fe200078e0013 */
[----:B------:R-:W-:-:S03]  /*0140*/  PRMT R11, RZ, 0x7610, R11 ;  /* 0x00007610ff0b7816 */ /* 0x000fc6000000000b */
[----:B------:R-:W-:Y:S01]  /*0150*/  @!P0 IMAD.MOV.U32 R25, RZ, RZ, 0x2 ;  /* 0x00000002ff198424 */ /* 0x000fe200078e00ff */
[----:B------:R-:W-:Y:S01]  /*0160*/  PRMT R10, RZ, 0x7610, R10 ;  /* 0x00007610ff0a7816 */ /* 0x000fe2000000000a */
[----:B------:R1:W3:Y:S06]  /*0170*/  @!P4 LDG.E.U16 R5, [R18.64] ;  /* 0x000000041205c981 */ /* 0x0002ec000c1e1500 */
[----:B------:R-:W-:Y:S01]  /*0180*/  @!P2 IMAD R8, R0, 0x200, R9 ;  /* 0x000002000008a824 */ /* 0x000fe200078e0209 */
[----:B------:R-:W-:Y:S01]  /*0190*/  @!P2 IADD3 R9, R9, 0x80, RZ ;  /* 0x000000800909a810 */ /* 0x000fe20007ffe0ff */
[----:B------:R-:W-:-:S04]  /*01a0*/  @!P2 IMAD.MOV.U32 R17, RZ, RZ, 0x2 ;  /* 0x00000002ff11a424 */ /* 0x000fc800078e00ff */
[----:B------:R-:W-:Y:S01]  /*01b0*/  @!P2 IMAD.WIDE.U32 R20, R8, R17, c[0x0][0x188] ;  /* 0x000062000814a625 */ /* 0x000fe200078e0011 */
[----:B------:R-:W-:-:S03]  /*01c0*/  ISETP.GE.AND P1, PT, R9, R2, PT ;  /* 0x000000020900720c */ /* 0x000fc60003f26270 */
[----:B------:R-:W-:Y:S01]  /*01d0*/  @!P0 IMAD.WIDE.U32 R22, R14, R25, c[0x0][0x188] ;  /* 0x000062000e168625 */ /* 0x000fe200078e0019 */
[----:B------:R-:W4:Y:S01]  /*01e0*/  @!P2 LDG.E.U16 R11, [R20.64] ;  /* 0x00000004140ba981 */ /* 0x000f22000c1e1500 */
[----:B------:R-:W-:-:S03]  /*01f0*/  PRMT R12, RZ, 0x7610, R12 ;  /* 0x00007610ff0c7816 */ /* 0x000fc6000000000c */
[----:B------:R-:W5:Y:S01]  /*0200*/  @!P0 LDG.E.U16 R10, [R22.64] ;  /* 0x00000004160a8981 */ /* 0x000f62000c1e1500 */
[----:B------:R-:W-:-:S05]  /*0210*/  @!P0 IMAD.WIDE.U32 R24, R14, R25, c[0x0][0x180] ;  /* 0x000060000e188625 */ /* 0x000fca00078e0019 */
[----:B------:R-:W5:Y:S01]  /*0220*/  @!P0 LDG.E.U16 R12, [R24.64] ;  /* 0x00000004180c8981 */ /* 0x000f62000c1e1500 */
[----:B------:R-:W-:Y:S02]  /*0230*/  @!P1 IMAD R15, R0, 0x200, R9 ;  /* 0x00000200000f9824 */ /* 0x000fe400078e0209 */
[----:B------:R-:W-:Y:S01]  /*0240*/  @!P1 IMAD.MOV.U32 R26, RZ, RZ, 0x2 ;  /* 0x00000002ff1a9424 */ /* 0x000fe200078e00ff */
[----:B------:R-:W-:Y:S01]  /*0250*/  PRMT R16, RZ, 0x7610, R16 ;  /* 0x00007610ff107816 */ /* 0x000fe20000000010 */
[----:B0-----:R-:W-:Y:S01]  /*0260*/  @!P2 IMAD.WIDE.U32 R6, R8, R17, c[0x0][0x180] ;  /* 0x000060000806a625 */ /* 0x001fe200078e0011 */
[----:B------:R-:W-:-:S03]  /*0270*/  PRMT R13, RZ, 0x7610, R13 ;  /* 0x00007610ff0d7816 */ /* 0x000fc6000000000d */
[----:B------:R-:W-:Y:S01]  /*0280*/  @!P1 IMAD.WIDE.U32 R8, R15, R26, c[0x0][0x188] ;  /* 0x000062000f089625 */ /* 0x000fe200078e001a */
[----:B------:R0:W5:Y:S01]  /*0290*/  @!P2 LDG.E.U16 R16, [R6.64] ;  /* 0x000000040610a981 */ /* 0x000162000c1e1500 */
[----:B------:R-:W-:-:S03]  /*02a0*/  PRMT R14, RZ, 0x7610, R14 ;  /* 0x00007610ff0e7816 */ /* 0x000fc6000000000e */
[----:B------:R-:W5:Y:S01]  /*02b0*/  @!P1 LDG.E.U16 R13, [R8.64] ;  /* 0x00000004080d9981 */ /* 0x000f62000c1e1500 */
[----:B-1----:R-:W-:-:S05]  /*02c0*/  @!P1 IMAD.WIDE.U32 R18, R15, R26, c[0x0][0x180] ;  /* 0x000060000f129625 */ /* 0x002fca00078e001a */
[----:B------:R-:W5:Y:S01]  /*02d0*/  @!P1 LDG.E.U16 R14, [R18.64] ;  /* 0x00000004120e9981 */ /* 0x000f62000c1e1500 */
[----:B------:R-:W-:-:S05]  /*02e0*/  IMAD.MOV.U32 R15, RZ, RZ, R3 ;  /* 0x000000ffff0f7224 */ /* 0x000fca00078e0003 */
[----:B------:R-:W-:-:S04]  /*02f0*/  IADD3 R17, R15, 0x100, RZ ;  /* 0x000001000f117810 */ /* 0x000fc80007ffe0ff */
[----:B------:R-:W-:Y:S02]  /*0300*/  ISETP.GE.AND P5, PT, R17, R2, PT ;  /* 0x000000021100720c */ /* 0x000fe40003fa6270 */
[----:B------:R-:W-:-:S04]  /*0310*/  IADD3 R17, R15, 0x80, RZ ;  /* 0x000000800f117810 */ /* 0x000fc80007ffe0ff */
[----:B------:R-:W-:Y:S02]  /*0320*/  ISETP.GE.AND P6, PT, R17, R2, PT ;  /* 0x000000021100720c */ /* 0x000fe40003fc6270 */
[----:B0-----:R-:W-:-:S04]  /*0330*/  IADD3 R7, R15, 0x180, RZ ;  /* 0x000001800f077810 */ /* 0x001fc80007ffe0ff */
[----:B------:R-:W-:Y:S01]  /*0340*/  ISETP.GE.AND P3, PT, R7, R2, PT ;  /* 0x000000020700720c */ /* 0x000fe20003f66270 */
[----:B------:R-:W-:Y:S02]  /*0350*/  @!P4 IMAD.MOV.U32 R7, RZ, RZ, 0x2 ;  /* 0x00000002ff07c424 */ /* 0x000fe400078e00ff */
[----:B------:R-:W-:Y:S01]  /*0360*/  @!P4 IMAD.MOV.U32 R15, RZ, RZ, R17 ;  /* 0x000000ffff0fc224 */ /* 0x000fe200078e0011 */
[----:B------:R-:W-:Y:S01]  /*0370*/  BSSY B0, `(.L_x_1628) ;  /* 0x000002a000007945 */ /* 0x000fe20003800000 */
[----:B--2---:R-:W-:-:S05]  /*0380*/  @!P4 HADD2.F32 R4, -RZ, R4.H0_H0 ;  /* 0x20000004ff04c230 */ /* 0x004fca0000004100 */
[C---:B------:R-:W-:Y:S02]  /*0390*/  @!P4 FSETP.GTU.FTZ.AND P0, PT, R4.reuse, c[0x0][0x168], PT ;  /* 0x00005a000400ca0b */ /* 0x040fe40003f1c000 */
[----:B------:R-:W-:-:S04]  /*03a0*/  @!P4 FSETP.GE.FTZ.AND P1, PT, R4, c[0x0][0x16c], PT ;  /* 0x00005b000400ca0b */ /* 0x000fc80003f36000 */
[----:B------:R-:W-:Y:S01]  /*03b0*/  @!P4 PLOP3.LUT P0, PT, P0, P1, PT, 0x20, 0x0 ;  /* 0x000000000000c81c */ /* 0x000fe20000702470 */
[----:B------:R-:W-:Y:S01]  /*03c0*/  @!P4 IMAD R4, R0, 0x200, R3 ;  /* 0x000002000004c824 */ /* 0x000fe200078e0203 */
[----:B---3--:R-:W-:-:S05]  /*03d0*/  @!P4 HADD2.F32 R5, -RZ, R5.H0_H0 ;  /* 0x20000005ff05c230 */ /* 0x008fca0000004100 */
[----:B------:R-:W-:-:S04]  /*03e0*/  @!P4 FSEL R5, R5, RZ, P0 ;  /* 0x000000ff0505c208 */ /* 0x000fc80000000000 */
[----:B------:R-:W-:Y:S01]  /*03f0*/  @!P4 F2FP.PACK_AB R3, RZ, R5 ;  /* 0x00000005ff03c23e */ /* 0x000fe200000000ff */
[----:B----4-:R-:W-:Y:S02]  /*0400*/  @!P5 HADD2.F32 R11, -RZ, R11.H0_H0 ;  /* 0x2000000bff0bd230 */ /* 0x010fe40000004100 */
[----:B-----5:R-:W-:-:S03]  /*0410*/  @!P6 HADD2.F32 R10, -RZ, R10.H0_H0 ;  /* 0x2000000aff0ae230 */ /* 0x020fc60000004100 */
[C---:B------:R-:W-:Y:S02]  /*0420*/  @!P5 FSETP.GTU.FTZ.AND P1, PT, R11.reuse, c[0x0][0x168], PT ;  /* 0x00005a000b00da0b */ /* 0x040fe40003f3c000 */
[----:B------:R-:W-:Y:S01]  /*0430*/  @!P5 FSETP.GE.FTZ.AND P2, PT, R11, c[0x0][0x16c], PT ;  /* 0x00005b000b00da0b */ /* 0x000fe20003f56000 */
[----:B------:R-:W-:Y:S01]  /*0440*/  @!P4 IMAD.WIDE.U32 R4, R4, R7, c[0x0][0x178] ;  /* 0x00005e000404c625 */ /* 0x000fe200078e0007 */
[C---:B------:R-:W-:Y:S02]  /*0450*/  @!P6 FSETP.GTU.FTZ.AND P0, PT, R10.reuse, c[0x0][0x168], PT ;  /* 0x00005a000a00ea0b */ /* 0x040fe40003f1c000 */
[----:B------:R-:W-:Y:S02]  /*0460*/  @!P5 PLOP3.LUT P1, PT, P1, P2, PT, 0x20, 0x0 ;  /* 0x000000000000d81c */ /* 0x000fe40000f24470 */
[----:B------:R-:W-:Y:S01]  /*0470*/  @!P6 FSETP.GE.FTZ.AND P2, PT, R10, c[0x0][0x16c], PT ;  /* 0x00005b000a00ea0b */ /* 0x000fe20003f56000 */
[----:B------:R-:W-:Y:S01]  /*0480*/  @!P6 HADD2.F32 R12, -RZ, R12.H0_H0 ;  /* 0x2000000cff0ce230 */ /* 0x000fe20000004100 */
[----:B------:R0:W-:Y:S02]  /*0490*/  @!P4 STG.E.U16 [R4.64], R3 ;  /* 0x000000030400c986 */ /* 0x0001e4000c101504 */
[----:B------:R-:W-:-:S04]  /*04a0*/  @!P6 PLOP3.LUT P0, PT, P0, P2, PT, 0x20, 0x0 ;  /* 0x000000000000e81c */ /* 0x000fc80000704470 */
[----:B------:R-:W-:Y:S02]  /*04b0*/  @!P6 FSEL R12, R12, RZ, P0 ;  /* 0x000000ff0c0ce208 */ /* 0x000fe40000000000 */
[----:B------:R-:W-:Y:S01]  /*04c0*/  ISETP.GE.AND P0, PT, R15, R2, PT ;  /* 0x000000020f00720c */ /* 0x000fe20003f06270 */
[----:B------:R-:W-:Y:S02]  /*04d0*/  @!P5 HADD2.F32 R16, -RZ, R16.H0_H0 ;  /* 0x20000010ff10d230 */ /* 0x000fe40000004100 */
[----:B------:R-:W-:-:S03]  /*04e0*/  @!P3 HADD2.F32 R13, -RZ, R13.H0_H0 ;  /* 0x2000000dff0db230 */ /* 0x000fc60000004100 */
[----:B------:R-:W-:Y:S02]  /*04f0*/  @!P5 FSEL R16, R16, RZ, P1 ;  /* 0x000000ff1010d208 */ /* 0x000fe40000800000 */
[C---:B------:R-:W-:Y:S02]  /*0500*/  @!P3 FSETP.GTU.FTZ.AND P1, PT, R13.reuse, c[0x0][0x168], PT ;  /* 0x00005a000d00ba0b */ /* 0x040fe40003f3c000 */
[----:B------:R-:W-:Y:S01]  /*0510*/  @!P3 FSETP.GE.FTZ.AND P2, PT, R13, c[0x0][0x16c], PT ;  /* 0x00005b000d00ba0b */ /* 0x000fe20003f56000 */
[----:B------:R-:W-:Y:S01]  /*0520*/  @!P3 HADD2.F32 R14, -RZ, R14.H0_H0 ;  /* 0x2000000eff0eb230 */ /* 0x000fe20000004100 */
[----:B------:R-:W-:Y:S02]  /*0530*/  @!P6 F2FP.PACK_AB R12, RZ, R12 ;  /* 0x0000000cff0ce23e */ /* 0x000fe400000000ff */
[----:B------:R-:W-:Y:S02]  /*0540*/  @!P3 PLOP3.LUT P1, PT, P1, P2, PT, 0x20, 0x0 ;  /* 0x000000000000b81c */ /* 0x000fe40000f24470 */
[----:B------:R-:W-:Y:S01]  /*0550*/  @!P5 F2FP.PACK_AB R16, RZ, R16 ;  /* 0x00000010ff10d23e */ /* 0x000fe200000000ff */
        /* <DEDUP_REMOVED lines=11> */
.L_x_1629:
[----:B0-----:R-:W-:Y:S05]  /*0610*/  BSYNC B0 ;  /* 0x0000000000007941 */ /* 0x001fea0003800000 */
.L_x_1628:
[----:B------:R-:W-:Y:S02]  /*0620*/  ISETP.GE.AND P0, PT, R15, R2, PT ;  /* 0x000000020f00720c */ /* 0x000fe40003f06270 */
[----:B------:R-:W-:-:S04]  /*0630*/  @!P3 FSEL R14, R14, RZ, P1 ;  /* 0x000000ff0e0eb208 */ /* 0x000fc80000800000 */
[----:B------:R-:W-:-:S07]  /*0640*/  @!P3 F2FP.PACK_AB R14, RZ, R14 ;  /* 0x0000000eff0eb23e */ /* 0x000fce00000000ff */
[----:B------:R-:W-:Y:S05]  /*0650*/  @P0 EXIT ;  /* 0x000000000000094d */ /* 0x000fea0003800000 */
[----:B------:R-:W-:Y:S02]  /*0660*/  IMAD R2, R0, 0x200, R15 ;  /* 0x0000020000027824 */ /* 0x000fe400078e020f */
[----:B------:R-:W-:-:S04]  /*0670*/  IMAD.MOV.U32 R3, RZ, RZ, 0x2 ;  /* 0x00000002ff037424 */ /* 0x000fc800078e00ff */
[----:B------:R-:W-:-:S05]  /*0680*/  IMAD.WIDE.U32 R2, R2, R3, c[0x0][0x178] ;  /* 0x00005e0002027625 */ /* 0x000fca00078e0003 */
[----:B------:R-:W-:Y:S01]  /*0690*/  STG.E.U16 [R2.64], R14 ;  /* 0x0000000e02007986 */ /* 0x000fe2000c101504 */
[----:B------:R-:W-:Y:S05]  /*06a0*/  EXIT ;  /* 0x000000000000794d */ /* 0x000fea0003800000 */
.L_x_1630:
        /* <DEDUP_REMOVED lines=13> */
.L_x_3221:


//--------------------- .text._ZN2at6native29vectorized_elementwise_kernelILi2EZZZNS0_65_GLOBAL__N__eb3311e5_27_ActivationHardtanhKernel_cu_9e10b42f_292624hardtanh_backward_kernelERNS_14TensorIteratorERKN3c106ScalarES8_ENKUlvE_clEvENKUlvE1_clEvEUlNS5_4HalfESB_E_St5arrayIPcLm3EEEEviT0_T1_ --------------------------
	.section	.text._ZN2at6native29vectorized_elementwise_kernelILi2EZZZNS0_65_GLOBAL__N__eb3311e5_27_ActivationHardtanhKernel_cu_9e10b42f_292624hardtanh_backward_kernelERNS_14TensorIteratorERKN3c106ScalarES8_ENKUlvE_clEvENKUlvE1_clEvEUlNS5_4HalfESB_E_St5arrayIPcLm3EEEEviT0_T1_,"ax",@progbits
	.sectioninfo	@"SHI_REGISTERS=32"
	.align	128
        .global         _ZN2at6native29vectorized_elementwise_kernelILi2EZZZNS0_65_GLOBAL__N__eb3311e5_27_ActivationHardtanhKernel_cu_9e10b42f_292624hardtanh_backward_kernelERNS_14TensorIteratorERKN3c106ScalarES8_ENKUlvE_clEvENKUlvE1_clEvEUlNS5_4HalfESB_E_St5arrayIPcLm3EEEEviT0_T1_
        .type           _ZN2at6native29vectorized_elementwise_kernelILi2EZZZNS0_65_GLOBAL__N__eb3311e5_27_ActivationHardtanhKernel_cu_9e10b42f_292624hardtanh_backward_kernelERNS_14TensorIteratorERKN3c106ScalarES8_ENKUlvE_clEvENKUlvE1_clEvEUlNS5_4HalfESB_E_St5arrayIPcLm3EEEEviT0_T1_,@function
        .size           _ZN2at6native29vectorized_elementwise_kernelILi2EZZZNS0_65_GLOBAL__N__eb3311e5_27_ActivationHardtanhKernel_cu_9e10b42f_292624hardtanh_backward_kernelERNS_14TensorIteratorERKN3c106ScalarES8_ENKUlvE_clEvENKUlvE1_clEvEUlNS5_4HalfESB_E_St5arrayIPcLm3EEEEviT0_T1_,(.L_x_3222 - _ZN2at6native29vectorized_elementwise_kernelILi2EZZZNS0_65_GLOBAL__N__eb3311e5_27_ActivationHardtanhKernel_cu_9e10b42f_292624hardtanh_backward_kernelERNS_14TensorIteratorERKN3c106ScalarES8_ENKUlvE_clEvENKUlvE1_clEvEUlNS5_4HalfESB_E_St5arrayIPcLm3EEEEviT0_T1_)
        .other          _ZN2at6native29vectorized_elementwise_kernelILi2EZZZNS0_65_GLOBAL__N__eb3311e5_27_ActivationHardtanhKernel_cu_9e10b42f_292624hardtanh_backward_kernelERNS_14TensorIteratorERKN3c106ScalarES8_ENKUlvE_clEvENKUlvE1_clEvEUlNS5_4HalfESB_E_St5arrayIPcLm3EEEEviT0_T1_,@"STO_CUDA_ENTRY STV_DEFAULT"
_ZN2at6native29vectorized_elementwise_kernelILi2EZZZNS0_65_GLOBAL__N__eb3311e5_27_ActivationHardtanhKernel_cu_9e10b42f_292624hardtanh_backward_kernelERNS_14TensorIteratorERKN3c106ScalarES8_ENKUlvE_clEvENKUlvE1_clEvEUlNS5_4HalfESB_E_St5arrayIPcLm3EEEEviT0_T1_:
.text._ZN2at6native29vectorized_elementwise_kernelILi2EZZZNS0_65_GLOBAL__N__eb3311e5_27_ActivationHardtanhKernel_cu_9e10b42f_292624hardtanh_backward_kernelERNS_14TensorIteratorERKN3c106ScalarES8_ENKUlvE_clEvENKUlvE1_clEvEUlNS5_4HalfESB_E_St5arrayIPcLm3EEEEviT0_T1_:
        /* <DEDUP_REMOVED lines=12> */
[----:B------:R-:W2:Y:S04]  /*00c0*/  LDG.E R12, [R10.64] ;  /* 0x000000040a0c7981 */ /* 0x000ea8000c1e1900 */
[----:B------:R-:W3:Y:S01]  /*00d0*/  LDG.E R15, [R10.64+0x200] ;  /* 0x000200040a0f7981 */ /* 0x000ee2000c1e1900 */
[----:B------:R-:W-:-:S03]  /*00e0*/  IMAD.WIDE.U32 R8, R2, 0x4, R4 ;  /* 0x0000000402087825 */ /* 0x000fc600078e0004 */
[----:B------:R-:W4:Y:S04]  /*00f0*/  LDG.E R16, [R10.64+0x400] ;  /* 0x000400040a107981 */ /* 0x000f28000c1e1900 */
[----:B------:R-:W5:Y:S04]  /*0100*/  LDG.E R14, [R8.64] ;  /* 0x00000004080e7981 */ /* 0x000f68000c1e1900 */
[----:B------:R4:W5:Y:S04]  /*0110*/  LDG.E R17, [R10.64+0x600] ;  /* 0x000600040a117981 */ /* 0x000968000c1e1900 */
[----:B------:R5:W5:Y:S04]  /*0120*/  LDG.E R6, [R8.64+0x200] ;  /* 0x0002000408067981 */ /* 0x000b68000c1e1900 */
[----:B------:R5:W5:Y:S04]  /*0130*/  LDG.E R4, [R8.64+0x400] ;  /* 0x0004000408047981 */ /* 0x000b68000c1e1900 */
[----:B------:R5:W5:Y:S01]  /*0140*/  LDG.E R5, [R8.64+0x600] ;  /* 0x0006000408057981 */ /* 0x000b62000c1e1900 */
[----:B--2---:R-:W-:-:S02]  /*0150*/  HADD2.F32 R7, -RZ, R12.H0_H0 ;  /* 0x2000000cff077230 */ /* 0x004fc40000004100 */
[----:B------:R-:W-:Y:S02]  /*0160*/  HADD2.F32 R12, -RZ, R12.H1_H1 ;  /* 0x3000000cff0c7230 */ /* 0x000fe40000004100 */
[--C-:B---3--:R-:W-:Y:S01]  /*0170*/  HADD2.F32 R13, -RZ, R15.reuse.H0_H0 ;  /* 0x2000000fff0d7230 */ /* 0x108fe20000004100 */
[C---:B------:R-:W-:Y:S02]  /*0180*/  FSETP.GTU.FTZ.AND P3, PT, R7.reuse, c[0x0][0x168], PT ;  /* 0x00005a0007007a0b */ /* 0x040fe40003f7c000 */
[----:B------:R-:W-:Y:S01]  /*0190*/  FSETP.GE.FTZ.AND P1, PT, R7, c[0x0][0x16c], PT ;  /* 0x00005b0007007a0b */ /* 0x000fe20003f36000 */
[----:B------:R-:W-:Y:S01]  /*01a0*/  HADD2.F32 R7, -RZ, R15.H1_H1 ;  /* 0x3000000fff077230 */ /* 0x000fe20000004100 */
[C---:B------:R-:W-:Y:S01]  /*01b0*/  FSETP.GTU.FTZ.AND P4, PT, R12.reuse, c[0x0][0x168], PT ;  /* 0x00005a000c007a0b */ /* 0x040fe20003f9c000 */
[----:B----4-:R-:W-:Y:S01]  /*01c0*/  HADD2.F32 R10, -RZ, R16.H0_H0 ;  /* 0x20000010ff0a7230 */ /* 0x010fe20000004100 */
[----:B------:R-:W-:Y:S01]  /*01d0*/  PLOP3.LUT P3, PT, P3, P1, PT, 0x20, 0x0 ;  /* 0x000000000000781c */ /* 0x000fe20001f62470 */
[----:B-----5:R-:W-:Y:S01]  /*01e0*/  HADD2.F32 R8, -RZ, R14.H1_H1 ;  /* 0x3000000eff087230 */ /* 0x020fe20000004100 */
[C---:B------:R-:W-:Y:S01]  /*01f0*/  FSETP.GTU.FTZ.AND P0, PT, R7.reuse, c[0x0][0x168], PT ;  /* 0x00005a0007007a0b */ /* 0x040fe20003f1c000 */
[----:B------:R-:W-:Y:S01]  /*0200*/  HADD2.F32 R9, -RZ, R16.H1_H1 ;  /* 0x30000010ff097230 */ /* 0x000fe20000004100 */
[----:B------:R-:W-:Y:S01]  /*0210*/  FSETP.GE.FTZ.AND P1, PT, R7, c[0x0][0x16c], PT ;  /* 0x00005b0007007a0b */ /* 0x000fe20003f36000 */
[----:B------:R-:W-:Y:S01]  /*0220*/  HADD2.F32 R7, -RZ, R14.H0_H0 ;  /* 0x2000000eff077230 */ /* 0x000fe20000004100 */
[----:B------:R-:W-:Y:S01]  /*0230*/  FSETP.GE.FTZ.AND P2, PT, R12, c[0x0][0x16c], PT ;  /* 0x00005b000c007a0b */ /* 0x000fe20003f56000 */
[----:B------:R-:W-:Y:S01]  /*0240*/  HADD2.F32 R11, -RZ, R17.H0_H0 ;  /* 0x20000011ff0b7230 */ /* 0x000fe20000004100 */
[----:B------:R-:W-:-:S02]  /*0250*/  FSETP.GTU.FTZ.AND P6, PT, R13, c[0x0][0x168], PT ;  /* 0x00005a000d007a0b */ /* 0x000fc40003fdc000 */
[----:B------:R-:W-:Y:S02]  /*0260*/  FSETP.GE.FTZ.AND P5, PT, R13, c[0x0][0x16c], PT ;  /* 0x00005b000d007a0b */ /* 0x000fe40003fb6000 */
[----:B------:R-:W-:Y:S02]  /*0270*/  PLOP3.LUT P4, PT, P4, P2, PT, 0x20, 0x0 ;  /* 0x000000000000781c */ /* 0x000fe40002784470 */
[----:B------:R-:W-:Y:S02]  /*0280*/  FSEL R7, R7, RZ, P3 ;  /* 0x000000ff07077208 */ /* 0x000fe40001800000 */
[C---:B------:R-:W-:Y:S01]  /*0290*/  FSETP.GTU.FTZ.AND P2, PT, R10.reuse, c[0x0][0x168], PT ;  /* 0x00005a000a007a0b */ /* 0x040fe20003f5c000 */
[----:B------:R-:W-:Y:S01]  /*02a0*/  HADD2.F32 R12, -RZ, R5.H1_H1 ;  /* 0x30000005ff0c7230 */ /* 0x000fe20000004100 */
[----:B------:R-:W-:Y:S02]  /*02b0*/  FSETP.GE.FTZ.AND P3, PT, R10, c[0x0][0x16c], PT ;  /* 0x00005b000a007a0b */ /* 0x000fe40003f76000 */
[----:B------:R-:W-:-:S02]  /*02c0*/  FSEL R10, R8, RZ, P4 ;  /* 0x000000ff080a7208 */ /* 0x000fc40002000000 */
[----:B------:R-:W-:Y:S02]  /*02d0*/  PLOP3.LUT P5, PT, P6, P5, PT, 0x20, 0x0 ;  /* 0x000000000000781c */ /* 0x000fe400037aa470 */
[C---:B------:R-:W-:Y:S02]  /*02e0*/  FSETP.GTU.FTZ.AND P4, PT, R9.reuse, c[0x0][0x168], PT ;  /* 0x00005a0009007a0b */ /* 0x040fe40003f9c000 */
[----:B------:R-:W-:Y:S01]  /*02f0*/  FSETP.GE.FTZ.AND P6, PT, R9, c[0x0][0x16c], PT ;  /* 0x00005b0009007a0b */ /* 0x000fe20003fd6000 */
[----:B------:R-:W-:Y:S01]  /*0300*/  IMAD.WIDE.U32 R8, R0, R3, c[0x0][0x178] ;  /* 0x00005e0000087625 */ /* 0x000fe200078e0003 */
[----:B------:R-:W-:Y:S01]  /*0310*/  PLOP3.LUT P1, PT, P0, P1, PT, 0x20, 0x0 ;  /* 0x000000000000781c */ /* 0x000fe20000722470 */
[----:B------:R-:W-:Y:S01]  /*0320*/  HADD2.F32 R0, -RZ, R17.H1_H1 ;  /* 0x30000011ff007230 */ /* 0x000fe20000004100 */
[----:B------:R-:W-:Y:S02]  /*0330*/  PLOP3.LUT P3, PT, P2, P3, PT, 0x20, 0x0 ;  /* 0x000000000000781c */ /* 0x000fe40001766470 */
[C---:B------:R-:W-:Y:S01]  /*0340*/  FSETP.GTU.FTZ.AND P0, PT, R11.reuse, c[0x0][0x168], PT ;  /* 0x00005a000b007a0b */ /* 0x040fe20003f1c000 */
[----:B------:R-:W-:Y:S01]  /*0350*/  IMAD.WIDE R2, R2, 0x4, R8 ;  /* 0x0000000402027825 */ /* 0x000fe200078e0208 */
[----:B------:R-:W-:Y:S01]  /*0360*/  FSETP.GE.FTZ.AND P2, PT, R11, c[0x0][0x16c], PT ;  /* 0x00005b000b007a0b */ /* 0x000fe20003f56000 */
[--C-:B------:R-:W-:Y:S01]  /*0370*/  HADD2.F32 R8, -RZ, R4.reuse.H0_H0 ;  /* 0x20000004ff087230 */ /* 0x100fe20000004100 */
[----:B------:R-:W-:Y:S01]  /*0380*/  PLOP3.LUT P4, PT, P4, P6, PT, 0x20, 0x0 ;  /* 0x000000000000781c */ /* 0x000fe2000278c470 */
[----:B------:R-:W-:Y:S01]  /*0390*/  HADD2.F32 R4, -RZ, R4.H1_H1 ;  /* 0x30000004ff047230 */ /* 0x000fe20000004100 */
[----:B------:R-:W-:Y:S01]  /*03a0*/  PLOP3.LUT P0, PT, P0, P2, PT, 0x20, 0x0 ;  /* 0x000000000000781c */ /* 0x000fe20000704470 */
[----:B------:R-:W-:Y:S01]  /*03b0*/  HADD2.F32 R11, -RZ, R5.H0_H0 ;  /* 0x20000005ff0b7230 */ /* 0x000fe20000004100 */
[----:B------:R-:W-:-:S02]  /*03c0*/  FSETP.GTU.FTZ.AND P6, PT, R0, c[0x0][0x168], PT ;  /* 0x00005a0000007a0b */ /* 0x000fc40003fdc000 */
[----:B------:R-:W-:Y:S01]  /*03d0*/  FSETP.GE.FTZ.AND P2, PT, R0, c[0x0][0x16c], PT ;  /* 0x00005b0000007a0b */ /* 0x000fe20003f56000 */
[--C-:B------:R-:W-:Y:S01]  /*03e0*/  HADD2.F32 R0, -RZ, R6.reuse.H0_H0 ;  /* 0x20000006ff007230 */ /* 0x100fe20000004100 */
[----:B------:R-:W-:Y:S01]  /*03f0*/  FSEL R8, R8, RZ, P3 ;  /* 0x000000ff08087208 */ /* 0x000fe20001800000 */
[----:B------:R-:W-:Y:S01]  /*0400*/  HADD2.F32 R6, -RZ, R6.H1_H1 ;  /* 0x30000006ff067230 */ /* 0x000fe20000004100 */
[----:B------:R-:W-:Y:S02]  /*0410*/  PLOP3.LUT P6, PT, P6, P2, PT, 0x20, 0x0 ;  /* 0x000000000000781c */ /* 0x000fe400037c4470 */
[----:B------:R-:W-:Y:S02]  /*0420*/  FSEL R0, R0, RZ, P5 ;  /* 0x000000ff00007208 */ /* 0x000fe40002800000 */
[----:B------:R-:W-:Y:S02]  /*0430*/  FSEL R5, R6, RZ, P1 ;  /* 0x000000ff06057208 */ /* 0x000fe40000800000 */
[----:B------:R-:W-:-:S02]  /*0440*/  FSEL R9, R4, RZ, P4 ;  /* 0x000000ff04097208 */ /* 0x000fc40002000000 */
[----:B------:R-:W-:Y:S02]  /*0450*/  FSEL R11, R11, RZ, P0 ;  /* 0x000000ff0b0b7208 */ /* 0x000fe40000000000 */
[----:B------:R-:W-:Y:S02]  /*0460*/  FSEL R12, R12, RZ, P6 ;  /* 0x000000ff0c0c7208 */ /* 0x000fe40003000000 */
[----:B------:R-:W-:Y:S02]  /*0470*/  F2FP.PACK_AB R7, R10, R7 ;  /* 0x000000070a07723e */ /* 0x000fe400000000ff */
[----:B------:R-:W-:Y:S02]  /*0480*/  F2FP.PACK_AB R5, R5, R0 ;  /* 0x000000000505723e */ /* 0x000fe400000000ff */
[----:B------:R-:W-:Y:S01]  /*0490*/  F2FP.PACK_AB R9, R9, R8 ;  /* 0x000000080909723e */ /* 0x000fe200000000ff */
[----:B------:R-:W-:Y:S01]  /*04a0*/  STG.E [R2.64], R7 ;  /* 0x0000000702007986 */ /* 0x000fe2000c101904 */
[----:B------:R-:W-:-:S03]  /*04b0*/  F2FP.PACK_AB R11, R12, R11 ;  /* 0x0000000b0c0b723e */ /* 0x000fc600000000ff */
[----:B------:R-:W-:Y:S04]  /*04c0*/  STG.E [R2.64+0x200], R5 ;  /* 0x0002000502007986 */ /* 0x000fe8000c101904 */
[----:B------:R-:W-:Y:S04]  /*04d0*/  STG.E [R2.64+0x400], R9 ;  /* 0x0004000902007986 */ /* 0x000fe8000c101904 */
[----:B------:R-:W-:Y:S01]  /*04e0*/  STG.E [R2.64+0x600], R11 ;  /* 0x0006000b02007986 */ /* 0x000fe2000c101904 */
[----:B------:R-:W-:Y:S05]  /*04f0*/  EXIT ;  /* 0x000000000000794d */ /* 0x000fea0003800000 */
.L_x_1631:
        /* <DEDUP_REMOVED lines=15> */
[----:B------:R-:W-:-:S04]  /*05f0*/  @!P1 IADD3 R23, R23, 0x80, RZ ;  /* 0x0000008017179810 */ /* 0x000fc80007ffe0ff */
[----:B------:R-:W-:Y:S01]  /*0600*/  ISETP.GE.AND P3, PT, R23, R8, PT ;  /* 0x000000081700720c */ /* 0x000fe20003f66270 */
[----:B------:R-:W-:Y:S01]  /*0610*/  @!P1 IMAD.MOV.U32 R10, RZ, RZ, 0x2 ;  /* 0x00000002ff0a9424 */ /* 0x000fe200078e00ff */
[----:B------:R-:W-:-:S11]  /*0620*/  PRMT R18, RZ, 0x7610, R18 ;  /* 0x00007610ff127816 */ /* 0x000fd60000000012 */
[----:B------:R-:W-:Y:S01]  /*0630*/  @!P3 IMAD.IADD R20, R0, 0x1, R23 ;  /* 0x000000010014b824 */ /* 0x000fe200078e0217 */
[----:B------:R-:W-:-:S04]  /*0640*/  @!P3 IADD3 R23, R23, 0x80, RZ ;  /* 0x000000801717b810 */ /* 0x000fc80007ffe0ff */
[----:B------:R-:W-:Y:S01]  /*0650*/  ISETP.GE.AND P4, PT, R23, R8, PT ;  /* 0x000000081700720c */ /* 0x000fe20003f86270 */
[----:B------:R-:W-:-:S04]  /*0660*/  @!P0 IMAD.WIDE.U32 R4, R4, R5, c[0x0][0x180] ;  /* 0x0000600004048625 */ /* 0x000fc800078e0005 */
[CC--:B------:R-:W-:Y:S01]  /*0670*/  @!P1 IMAD.WIDE.U32 R28, R3.reuse, R10.reuse, c[0x0][0x188] ;  /* 0x00006200031c9625 */ /* 0x0c0fe200078e000a */
[----:B------:R1:W3:Y:S01]  /*0680*/  @!P0 LDG.E.U16 R9, [R4.64] ;  /* 0x0000000404098981 */ /* 0x0002e2000c1e1500 */
[----:B------:R-:W-:Y:S02]  /*0690*/  PRMT R17, RZ, 0x7610, R17 ;  /* 0x00007610ff117816 */ /* 0x000fe40000000011 */
[----:B------:R-:W-:Y:S01]  /*06a0*/  @!P3 IMAD.MOV.U32 R21, RZ, RZ, 0x2 ;  /* 0x00000002ff15b424 */ /* 0x000fe200078e00ff */
[----:B------:R4:W5:Y:S01]  /*06b0*/  @!P1 LDG.E.U16 R18, [R28.64] ;  /* 0x000000041c129981 */ /* 0x000962000c1e1500 */
[----:B0-----:R-:W-:Y:S01]  /*06c0*/  @!P1 IMAD.WIDE.U32 R6, R3, R10, c[0x0][0x180] ;  /* 0x0000600003069625 */ /* 0x001fe200078e000a */
[----:B------:R-:W-:-:S03]  /*06d0*/  PRMT R10, RZ, 0x7610, R10 ;  /* 0x00007610ff0a7816 */ /* 0x000fc6000000000a */
[----:B------:R-:W-:Y:S01]  /*06e0*/  @!P4 IMAD.IADD R24, R0, 0x1, R23 ;  /* 0x000000010018c824 */ /* 0x000fe200078e0217 */
[----:B------:R-:W-:Y:S01]  /*06f0*/  @!P4 IADD3 R23, R23, 0x80, RZ ;  /* 0x000000801717c810 */ /* 0x000fe20007ffe0ff */
[CC--:B------:R-:W-:Y:S01]  /*0700*/  @!P3 IMAD.WIDE.U32 R26, R20.reuse, R21.reuse, c[0x0][0x188] ;  /* 0x00006200141ab625 */ /* 0x0c0fe200078e0015 */
[----:B------:R0:W5:Y:S02]  /*0710*/  @!P1 LDG.E.U16 R17, [R6.64] ;  /* 0x0000000406119981 */ /* 0x000164000c1e1500 */
[----:B------:R-:W-:Y:S01]  /*0720*/  ISETP.GE.AND P0, PT, R23, R8, PT ;  /* 0x000000081700720c */ /* 0x000fe20003f06270 */
[----:B------:R-:W-:Y:S01]  /*0730*/  @!P2 IMAD.MOV.U32 R3, RZ, RZ, 0x2 ;  /* 0x00000002ff03a424 */ /* 0x000fe200078e00ff */
[----:B------:R0:W5:Y:S01]  /*0740*/  @!P3 LDG.E.U16 R10, [R26.64] ;  /* 0x000000041a0ab981 */ /* 0x000162000c1e1500 */
[----:B------:R-:W-:Y:S01]  /*0750*/  PRMT R11, RZ, 0x7610, R11 ;  /* 0x00007610ff0b7816 */ /* 0x000fe2000000000b */
[----:B------:R-:W-:Y:S01]  /*0760*/  @!P3 IMAD.WIDE.U32 R20, R20, R21, c[0x0][0x180] ;  /* 0x000060001414b625 */ /* 0x000fe200078e0015 */
[----:B------:R-:W-:-:S03]  /*0770*/  PRMT R14, RZ, 0x7610, R14 ;  /* 0x00007610ff0e7816 */ /* 0x000fc6000000000e */
[----:B-1----:R-:W-:Y:S01]  /*0780*/  @!P2 IMAD.WIDE.U32 R4, R2, R3, c[0x0][0x188] ;  /* 0x000062000204a625 */ /* 0x002fe200078e0003 */
[----:B------:R-:W-:Y:S02]  /*0790*/  PRMT R16, RZ, 0x7610, R16 ;  /* 0x00007610ff107816 */ /* 0x000fe40000000010 */
[----:B------:R1:W5:Y:S01]  /*07a0*/  @!P3 LDG.E.U16 R14, [R20.64] ;  /* 0x00000004140eb981 */ /* 0x000362000c1e1500 */
[----:B------:R-:W-:Y:S01]  /*07b0*/  @!P4 IMAD.MOV.U32 R25, RZ, RZ, 0x2 ;  /* 0x00000002ff19c424 */ /* 0x000fe200078e00ff */
[----:B------:R-:W-:Y:S01]  /*07c0*/  PRMT R12, RZ, 0x7610, R12 ;  /* 0x00007610ff0c7816 */ /* 0x000fe2000000000c */
[----:B0-----:R-:W-:Y:S01]  /*07d0*/  @!P0 IMAD.IADD R26, R0, 0x1, R23 ;  /* 0x00000001001a8824 */ /* 0x001fe200078e0217 */
[----:B------:R0:W5:Y:S01]  /*07e0*/  @!P2 LDG.E.U16 R11, [R4.64] ;  /* 0x00000004040ba981 */ /* 0x000162000c1e1500 */
[----:B------:R-:W-:Y:S01]  /*07f0*/  @!P4 IMAD.WIDE.U32 R6, R24, R25, c[0x0][0x188] ;  /* 0x000062001806c625 */ /* 0x000fe200078e0019 */
[----:B------:R-:W-:-:S03]  /*0800*/  PRMT R19, RZ, 0x7610, R19 ;  /* 0x00007610ff137816 */ /* 0x000fc60000000013 */
[----:B------:R-:W-:Y:S01]  /*0810*/  @!P0 IMAD.MOV.U32 R27, RZ, RZ, 0x2 ;  /* 0x00000002ff1b8424 */ /* 0x000fe200078e00ff */
[----:B------:R1:W5:Y:S01]  /*0820*/  @!P4 LDG.E.U16 R16, [R6.64] ;  /* 0x000000040610c981 */ /* 0x000362000c1e1500 */
[----:B------:R-:W-:Y:S01]  /*0830*/  @!P2 IMAD.WIDE.U32 R2, R2, R3, c[0x0][0x180] ;  /* 0x000060000202a625 */ /* 0x000fe200078e0003 */
[----:B------:R-:W-:-:S03]  /*0840*/  @!P0 IADD3 R23, R23, 0x80, RZ ;  /* 0x0000008017178810 */ /* 0x000fc60007ffe0ff */
[----:B0-----:R-:W-:Y:S01]  /*0850*/  @!P0 IMAD.WIDE.U32 R4, R26, R27, c[0x0][0x188] ;  /* 0x000062001a048625 */ /* 0x001fe200078e001b */
[----:B------:R0:W5:Y:S01]  /*0860*/  @!P2 LDG.E.U16 R12, [R2.64] ;  /* 0x00000004020ca981 */ /* 0x000162000c1e1500 */
[----:B------:R-:W-:-:S03]  /*0870*/  ISETP.GE.AND P1, PT, R23, R8, PT ;  /* 0x000000081700720c */ /* 0x000fc60003f26270 */
[----:B------:R0:W5:Y:S01]  /*0880*/  @!P0 LDG.E.U16 R19, [R4.64] ;  /* 0x0000000404138981 */ /* 0x000162000c1e1500 */
[----:B-1----:R-:W-:Y:S01]  /*0890*/  @!P4 IMAD.WIDE.U32 R20, R24, R25, c[0x0][0x180] ;  /* 0x000060001814c625 */ /* 0x002fe200078e0019 */
[----:B------:R-:W-:-:S03]  /*08a0*/  PRMT R24, RZ, 0x7610, R24 ;  /* 0x00007610ff187816 */ /* 0x000fc60000000018 */
[----:B------:R-:W-:Y:S01]  /*08b0*/  @!P0 IMAD.WIDE.U32 R6, R26, R27, c[0x0][0x180] ;  /* 0x000060001a068625 */ /* 0x000fe200078e001b */
[----:B------:R-:W-:-:S04]  /*08c0*/  PRMT R22, RZ, 0x7610, R22 ;  /* 0x00007610ff167816 */ /* 0x000fc80000000016 */
[C---:B----4-:R-:W-:Y:S01]  /*08d0*/  @!P1 IMAD.IADD R29, R0.reuse, 0x1, R23 ;  /* 0x00000001001d9824 */ /* 0x050fe200078e0217 */
[----:B------:R-:W-:Y:S01]  /*08e0*/  @!P1 IADD3 R23, R23, 0x80, RZ ;  /* 0x0000008017179810 */ /* 0x000fe20007ffe0ff */
[----:B------:R-:W-:Y:S01]  /*08f0*/  @!P1 IMAD.MOV.U32 R28, RZ, RZ, 0x2 ;  /* 0x00000002ff1c9424 */ /* 0x000fe200078e00ff */
[----:B------:R-:W-:Y:S01]  /*0900*/  PRMT R25, RZ, 0x7610, R25 ;  /* 0x00007610ff197816 */ /* 0x000fe20000000019 */
[----:B------:R1:W4:Y:S01]  /*0910*/  @!P0 LDG.E.U16 R24, [R6.64] ;  /* 0x0000000406188981 */ /* 0x000322000c1e1500 */
[----:B------:R-:W-:Y:S01]  /*0920*/  ISETP.GE.AND P0, PT, R23, R8, PT ;  /* 0x000000081700720c */ /* 0x000fe20003f06270 */
[----:B0-----:R-:W-:Y:S02]  /*0930*/  @!P1 IMAD.WIDE.U32 R2, R29, R28, c[0x0][0x188] ;  /* 0x000062001d029625 */ /* 0x001fe400078e001c */
[----:B------:R0:W4:Y:S04]  /*0940*/  @!P4 LDG.E.U16 R22, [R20.64] ;  /* 0x000000041416c981 */ /* 0x000128000c1e1500 */
[----:B------:R0:W4:Y:S06]  /*0950*/  @!P1 LDG.E.U16 R25, [R2.64] ;  /* 0x0000000402199981 */ /* 0x00012c000c1e1500 */
[----:B-1----:R-:W-:-:S02]  /*0960*/  @!P0 IMAD.IADD R6, R0, 0x1, R23 ;  /* 0x0000000100068824 */ /* 0x002fc400078e0217 */
[----:B------:R-:W-:Y:S01]  /*0970*/  @!P0 IMAD.MOV.U32 R7, RZ, RZ, 0x2 ;  /* 0x00000002ff078424 */ /* 0x000fe200078e00ff */
[----:B------:R-:W-:-:S03]  /*0980*/  PRMT R23, RZ, 0x7610, R23 ;  /* 0x00007610ff177816 */ /* 0x000fc60000000017 */
[----:B0-----:R-:W-:Y:S01]  /*0990*/  @!P0 IMAD.WIDE.U32 R20, R6, R7, c[0x0][0x188] ;  /* 0x0000620006148625 */ /* 0x001fe200078e0007 */
[----:B------:R-:W-:-:S04]  /*09a0*/  PRMT R26, RZ, 0x7610, R26 ;  /* 0x00007610ff1a7816 */ /* 0x000fc8000000001a */
[----:B------:R0:W4:Y:S01]  /*09b0*/  @!P0 LDG.E.U16 R23, [R20.64] ;  /* 0x0000000414178981 */ /* 0x000122000c1e1500 */
[----:B------:R-:W-:-:S05]  /*09c0*/  @!P1 IMAD.WIDE.U32 R4, R29, R28, c[0x0][0x180] ;  /* 0x000060001d049625 */ /* 0x000fca00078e001c */
[----:B------:R1:W4:Y:S01]  /*09d0*/  @!P1 LDG.E.U16 R26, [R4.64] ;  /* 0x00000004041a9981 */ /* 0x000322000c1e1500 */
[----:B------:R-:W-:Y:S01]  /*09e0*/  PRMT R27, RZ, 0x7610, R27 ;  /* 0x00007610ff1b7816 */ /* 0x000fe2000000001b */
[----:B------:R-:W-:-:S05]  /*09f0*/  @!P0 IMAD.WIDE.U32 R6, R6, R7, c[0x0][0x180] ;  /* 0x0000600006068625 */ /* 0x000fca00078e0007 */
[----:B------:R0:W4:Y:S01]  /*0a00*/  @!P0 LDG.E.U16 R27, [R6.64] ;  /* 0x00000004061b8981 */ /* 0x000122000c1e1500 */
[----:B------:R-:W-:-:S04]  /*0a10*/  IADD3 R3, R15, 0x80, RZ ;  /* 0x000000800f037810 */ /* 0x000fc80007ffe0ff */
[----:B------:R-:W-:Y:S02]  /*0a20*/  ISETP.GE.AND P4, PT, R3, R8, PT ;  /* 0x000000080300720c */ /* 0x000fe40003f86270 */
[----:B------:R-:W-:-:S04]  /*0a30*/  IADD3 R29, R15, 0x100, RZ ;  /* 0x000001000f1d7810 */ /* 0x000fc80007ffe0ff */
[----:B------:R-:W-:Y:S02]  /*0a40*/  ISETP.GE.AND P3, PT, R29, R8, PT ;  /* 0x000000081d00720c */ /* 0x000fe40003f66270 */
[----:B0-----:R-:W-:-:S04]  /*0a50*/  IADD3 R21, R15, 0x180, RZ ;  /* 0x000001800f157810 */ /* 0x001fc80007ffe0ff */
[----:B------:R-:W-:Y:S02]  /*0a60*/  ISETP.GE.AND P1, PT, R21, R8, PT ;  /* 0x000000081500720c */ /* 0x000fe40003f26270 */
[C---:B-1----:R-:W-:Y:S02]  /*0a70*/  IADD3 R5, R15.reuse, 0x200, RZ ;  /* 0x000002000f057810 */ /* 0x042fe40007ffe0ff */
[----:B------:R-:W-:Y:S01]  /*0a80*/  IADD3 R7, R15, 0x300, RZ ;  /* 0x000003000f077810 */ /* 0x000fe20007ffe0ff */
[----:B------:R-:W-:Y:S01]  /*0a90*/  BSSY B0, `(.L_x_1632) ;  /* 0x0000073000007945 */ /* 0x000fe20003800000 */
[----:B------:R-:W-:Y:S01]  /*0aa0*/  BSSY B1, `(.L_x_1633) ;  /* 0x000006b000017945 */ /* 0x000fe20003800000 */
[----:B--2---:R-:W-:-:S05]  /*0ab0*/  @!P4 HADD2.F32 R13, -RZ, R13.H0_H0 ;  /* 0x2000000dff0dc230 */ /* 0x004fca0000004100 */
[C---:B------:R-:W-:Y:S02]  /*0ac0*/  @!P4 FSETP.GTU.FTZ.AND P0, PT, R13.reuse, c[0x0][0x168], PT ;  /* 0x00005a000d00ca0b */ /* 0x040fe40003f1c000 */
[----:B------:R-:W-:-:S04]  /*0ad0*/  @!P4 FSETP.GE.FTZ.AND P5, PT, R13, c[0x0][0x16c], PT ;  /* 0x00005b000d00ca0b */ /* 0x000fc80003fb6000 */
[----:B------:R-:W-:Y:S01]  /*0ae0*/  @!P4 PLOP3.LUT P0, PT, P0, P5, PT, 0x20, 0x0 ;  /* 0x000000000000c81c */ /* 0x000fe2000070a470 */
[----:B---3--:R-:W-:Y:S02]  /*0af0*/  @!P4 HADD2.F32 R9, -RZ, R9.H0_H0 ;  /* 0x20000009ff09c230 */ /* 0x008fe40000004100 */
[----:B-----5:R-:W-:-:S03]  /*0b00*/  @!P3 HADD2.F32 R18, -RZ, R18.H0_H0 ;  /* 0x20000012ff12b230 */ /* 0x020fc60000004100 */
[----:B------:R-:W-:Y:S02]  /*0b10*/  @!P4 FSEL R2, R9, RZ, P0 ;  /* 0x000000ff0902c208 */ /* 0x000fe40000000000 */
[C---:B------:R-:W-:Y:S02]  /*0b20*/  @!P3 FSETP.GTU.FTZ.AND P0, PT, R18.reuse, c[0x0][0x168], PT ;  /* 0x00005a001200ba0b */ /* 0x040fe40003f1c000 */
[----:B------:R-:W-:Y:S01]  /*0b30*/  @!P3 FSETP.GE.FTZ.AND P5, PT, R18, c[0x0][0x16c], PT ;  /* 0x00005b001200ba0b */ /* 0x000fe20003fb6000 */
[----:B------:R-:W-:-:S03]  /*0b40*/  @!P3 HADD2.F32 R17, -RZ, R17.H0_H0 ;  /* 0x20000011ff11b230 */ /* 0x000fc60000004100 */
[----:B------:R-:W-:Y:S01]  /*0b50*/  @!P3 PLOP3.LUT P0, PT, P0, P5, PT, 0x20, 0x0 ;  /* 0x000000000000b81c */ /* 0x000fe2000070a470 */
[----:B------:R-:W-:Y:S01]  /*0b60*/  @!P1 HADD2.F32 R10, -RZ, R10.H0_H0 ;  /* 0x2000000aff0a9230 */ /* 0x000fe20000004100 */
[----:B------:R-:W-:Y:S02]  /*0b70*/  ISETP.GE.AND P5, PT, R5, R8, PT ;  /* 0x000000080500720c */ /* 0x000fe40003fa6270 */
[----:B------:R-:W-:Y:S02]  /*0b80*/  IADD3 R5, R15, 0x280, RZ ;  /* 0x000002800f057810 */ /* 0x000fe40007ffe0ff */
[----:B------:R-:W-:Y:S02]  /*0b90*/  @!P4 F2FP.PACK_AB R2, RZ, R2 ;  /* 0x00000002ff02c23e */ /* 0x000fe400000000ff */
[----:B------:R-:W-:Y:S02]  /*0ba0*/  @!P3 FSEL R4, R17, RZ, P0 ;  /* 0x000000ff1104b208 */ /* 0x000fe40000000000 */
[----:B------:R-:W-:-:S02]  /*0bb0*/  @!P1 FSETP.GTU.FTZ.AND P0, PT, R10, c[0x0][0x168], PT ;  /* 0x00005a000a009a0b */ /* 0x000fc40003f1c000 */
[----:B------:R-:W-:Y:S02]  /*0bc0*/  @!P1 FSETP.GE.FTZ.AND P6, PT, R10, c[0x0][0x16c], PT ;  /* 0x00005b000a009a0b */ /* 0x000fe40003fd6000 */
[----:B------:R-:W-:Y:S01]  /*0bd0*/  ISETP.GE.AND P4, PT, R5, R8, PT ;  /* 0x000000080500720c */ /* 0x000fe20003f86270 */
[----:B------:R-:W-:Y:S01]  /*0be0*/  @!P2 HADD2.F32 R11, -RZ, R11.H0_H0 ;  /* 0x2000000bff0ba230 */ /* 0x000fe20000004100 */
[----:B------:R-:W-:Y:S01]  /*0bf0*/  @!P1 PLOP3.LUT P6, PT, P0, P6, PT, 0x20, 0x0 ;  /* 0x000000000000981c */ /* 0x000fe200007cc470 */
[----:B------:R-:W-:Y:S01]  /*0c00*/  @!P1 HADD2.F32 R14, -RZ, R14.H0_H0 ;  /* 0x2000000eff0e9230 */ /* 0x000fe20000004100 */
[----:B------:R-:W-:Y:S02]  /*0c10*/  @!P3 F2FP.PACK_AB R4, RZ, R4 ;  /* 0x00000004ff04b23e */ /* 0x000fe400000000ff */
[----:B------:R-:W-:Y:S01]  /*0c20*/  @!P2 FSETP.GTU.FTZ.AND P0, PT, R11, c[0x0][0x168], PT ;  /* 0x00005a000b00aa0b */ /* 0x000fe20003f1c000 */
[----:B------:R-:W-:Y:S01]  /*0c30*/  @!P5 HADD2.F32 R16, -RZ, R16.H0_H0 ;  /* 0x20000010ff10d230 */ /* 0x000fe20000004100 */
[----:B------:R-:W-:-:S02]  /*0c40*/  @!P1 FSEL R5, R14, RZ, P6 ;  /* 0x000000ff0e059208 */ /* 0x000fc40003000000 */
[----:B------:R-:W-:Y:S01]  /*0c50*/  @!P2 FSETP.GE.FTZ.AND P3, PT, R11, c[0x0][0x16c], PT ;  /* 0x00005b000b00aa0b */ /* 0x000fe20003f76000 */
[----:B------:R-:W-:Y:S01]  /*0c60*/  @!P2 HADD2.F32 R12, -RZ, R12.H0_H0 ;  /* 0x2000000cff0ca230 */ /* 0x000fe20000004100 */
[----:B------:R-:W-:Y:S02]  /*0c70*/  @!P1 F2FP.PACK_AB R5, RZ, R5 ;  /* 0x00000005ff05923e */ /* 0x000fe400000000ff */
[----:B------:R-:W-:Y:S01]  /*0c80*/  @!P2 PLOP3.LUT P0, PT, P0, P3, PT, 0x20, 0x0 ;  /* 0x000000000000a81c */ /* 0x000fe20000706470 */
[----:B------:R-:W-:Y:S01]  /*0c90*/  @!P4 HADD2.F32 R19, -RZ, R19.H0_H0 ;  /* 0x20000013ff13c230 */ /* 0x000fe20000004100 */
[C---:B------:R-:W-:Y:S02]  /*0ca0*/  @!P5 FSETP.GTU.FTZ.AND P1, PT, R16.reuse, c[0x0][0x168], PT ;  /* 0x00005a001000da0b */ /* 0x040fe40003f3c000 */
[----:B------:R-:W-:Y:S02]  /*0cb0*/  @!P5 FSETP.GE.FTZ.AND P3, PT, R16, c[0x0][0x16c], PT ;  /* 0x00005b001000da0b */ /* 0x000fe40003f76000 */
[----:B------:R-:W-:-:S02]  /*0cc0*/  @!P2 FSEL R12, R12, RZ, P0 ;  /* 0x000000ff0c0ca208 */ /* 0x000fc40000000000 */
[----:B------:R-:W-:Y:S02]  /*0cd0*/  @!P5 PLOP3.LUT P0, PT, P1, P3, PT, 0x20, 0x0 ;  /* 0x000000000000d81c */ /* 0x000fe40000f06470 */
[C---:B------:R-:W-:Y:S02]  /*0ce0*/  @!P4 FSETP.GTU.FTZ.AND P1, PT, R19.reuse, c[0x0][0x168], PT ;  /* 0x00005a001300ca0b */ /* 0x040fe40003f3c000 */
[----:B------:R-:W-:-:S04]  /*0cf0*/  @!P4 FSETP.GE.FTZ.AND P3, PT, R19, c[0x0][0x16c], PT ;  /* 0x00005b001300ca0b */ /* 0x000fc80003f76000 */
[----:B------:R-:W-:Y:S02]  /*0d00*/  @!P4 PLOP3.LUT P1, PT, P1, P3, PT, 0x20, 0x0 ;  /* 0x000000000000c81c */ /* 0x000fe40000f26470 */
[----:B------:R-:W-:Y:S01]  /*0d10*/  ISETP.GE.AND P3, PT, R7, R8, PT ;  /* 0x000000080700720c */ /* 0x000fe20003f66270 */
[----:B----4-:R-:W-:Y:S02]  /*0d20*/  @!P5 HADD2.F32 R22, -RZ, R22.H0_H0 ;  /* 0x20000016ff16d230 */ /* 0x010fe40000004100 */
[----:B------:R-:W-:Y:S01]  /*0d30*/  @!P4 HADD2.F32 R24, -RZ, R24.H0_H0 ;  /* 0x20000018ff18c230 */ /* 0x000fe20000004100 */
[----:B------:R-:W-:Y:S02]  /*0d40*/  IADD3 R11, R15, 0x380, RZ ;  /* 0x000003800f0b7810 */ /* 0x000fe40007ffe0ff */
[----:B------:R-:W-:Y:S02]  /*0d50*/  @!P5 FSEL R9, R22, RZ, P0 ;  /* 0x000000ff1609d208 */ /* 0x000fe40000000000 */
[----:B------:R-:W-:-:S05]  /*0d60*/  @!P4 FSEL R7, R24, RZ, P1 ;  /* 0x000000ff1807c208 */ /* 0x000fca0000800000 */
[----:B------:R-:W-:Y:S01]  /*0d70*/  @!P3 HADD2.F32 R25, -RZ, R25.H0_H0 ;  /* 0x20000019ff19b230 */ /* 0x000fe20000004100 */
[----:B------:R-:W-:-:S04]  /*0d80*/  ISETP.GE.AND P6, PT, R11, R8, PT ;  /* 0x000000080b00720c */ /* 0x000fc80003fc6270 */
[C---:B------:R-:W-:Y:S02]  /*0d90*/  @!P3 FSETP.GTU.FTZ.AND P0, PT, R25.reuse, c[0x0][0x168], PT ;  /* 0x00005a001900ba0b */ /* 0x040fe40003f1c000 */
[----:B------:R-:W-:-:S04]  /*0da0*/  @!P3 FSETP.GE.FTZ.AND P1, PT, R25, c[0x0][0x16c], PT ;  /* 0x00005b001900ba0b */ /* 0x000fc80003f36000 */
[----:B------:R-:W-:Y:S01]  /*0db0*/  @!P3 PLOP3.LUT P0, PT, P0, P1, PT, 0x20, 0x0 ;  /* 0x000000000000b81c */ /* 0x000fe20000702470 */
[----:B------:R-:W-:Y:S02]  /*0dc0*/  @!P2 IMAD.IADD R10, R0, 0x1, R15 ;  /* 0x00000001000aa824 */ /* 0x000fe400078e020f */
[----:B------:R-:W-:Y:S01]  /*0dd0*/  @!P6 HADD2.F32 R23, -RZ, R23.H0_H0 ;  /* 0x20000017ff17e230 */ /* 0x000fe20000004100 */
[----:B------:R-:W-:Y:S01]  /*0de0*/  @!P2 IMAD.MOV.U32 R11, RZ, RZ, 0x2 ;  /* 0x00000002ff0ba424 */ /* 0x000fe200078e00ff */
[----:B------:R-:W-:-:S03]  /*0df0*/  @!P2 F2FP.PACK_AB R12, RZ, R12 ;  /* 0x0000000cff0ca23e */ /* 0x000fc600000000ff */
[----:B------:R-:W-:Y:S01]  /*0e00*/  @!P6 FSETP.GE.FTZ.AND P1, PT, R23, c[0x0][0x16c], PT ;  /* 0x00005b001700ea0b */ /* 0x000fe20003f36000 */
[----:B------:R-:W-:-:S04]  /*0e10*/  @!P2 IMAD.WIDE.U32 R10, R10, R11, c[0x0][0x178] ;  /* 0x00005e000a0aa625 */ /* 0x000fc800078e000b */
[----:B------:R-:W-:Y:S02]  /*0e20*/  P2R R6, PR, RZ, 0x1 ;  /* 0x00000001ff067803 */ /* 0x000fe40000000000 */
[----:B------:R-:W-:Y:S01]  /*0e30*/  @!P6 FSETP.GTU.FTZ.AND P0, PT, R23, c[0x0][0x168], PT ;  /* 0x00005a001700ea0b */ /* 0x000fe20003f1c000 */
[----:B------:R-:W-:Y:S01]  /*0e40*/  @!P3 HADD2.F32 R26, -RZ, R26.H0_H0 ;  /* 0x2000001aff1ab230 */ /* 0x000fe20000004100 */
[----:B------:R0:W-:Y:S01]  /*0e50*/  @!P2 STG.E.U16 [R10.64], R12 ;  /* 0x0000000c0a00a986 */ /* 0x0001e2000c101504 */
[----:B------:R-:W-:Y:S01]  /*0e60*/  @!P2 IMAD.MOV.U32 R15, RZ, RZ, R3 ;  /* 0x000000ffff0fa224 */ /* 0x000fe200078e0003 */
[----:B------:R-:W-:Y:S02]  /*0e70*/  @!P6 PLOP3.LUT P0, PT, P0, P1, PT, 0x20, 0x0 ;  /* 0x000000000000e81c */ /* 0x000fe40000702470 */
[----:B------:R-:W-:-:S04]  /*0e80*/  ISETP.NE.AND P1, PT, R6, RZ, PT ;  /* 0x000000ff0600720c */ /* 0x000fc80003f25270 */
[----:B------:R-:W-:Y:S02]  /*0e90*/  @!P3 FSEL R6, R26, RZ, P1 ;  /* 0x000000ff1a06b208 */ /* 0x000fe40000800000 */
[----:B------:R-:W-:Y:S01]  /*0ea0*/  ISETP.GE.AND P1, PT, R15, R8, PT ;  /* 0x000000080f00720c */ /* 0x000fe20003f26270 */
[----:B------:R-:W-:Y:S01]  /*0eb0*/  @!P6 HADD2.F32 R27, -RZ, R27.H0_H0 ;  /* 0x2000001bff1be230 */ /* 0x000fe20000004100 */
[----:B------:R-:W-:-:S04]  /*0ec0*/  @!P5 F2FP.PACK_AB R9, RZ, R9 ;  /* 0x00000009ff09d23e */ /* 0x000fc800000000ff */
[----:B------:R-:W-:Y:S02]  /*0ed0*/  @!P6 FSEL R3, R27, RZ, P0 ;  /* 0x000000ff1b03e208 */ /* 0x000fe40000000000 */
[----:B------:R-:W-:Y:S02]  /*0ee0*/  @!P4 F2FP.PACK_AB R7, RZ, R7 ;  /* 0x00000007ff07c23e */ /* 0x000fe400000000ff */
[----:B------:R-:W-:Y:S02]  /*0ef0*/  @!P3 F2FP.PACK_AB R6, RZ, R6 ;  /* 0x00000006ff06b23e */ /* 0x000fe400000000ff */
[----:B------:R-:W-:Y:S01]  /*0f00*/  @!P6 F2FP.PACK_AB R3, RZ, R3 ;  /* 0x00000003ff03e23e */ /* 0x000fe200000000ff */
        /* <DEDUP_REMOVED lines=13> */
.L_x_1634:
        /* <DEDUP_REMOVED lines=8> */
.L_x_1635:
[----:B------:R-:W-:-:S13]  /*1060*/  ISETP.GE.AND P0, PT, R15, R8, PT ;  /* 0x000000080f00720c */ /* 0x000fda0003f06270 */
[----:B------:R-:W-:Y:S05]  /*1070*/  @P0 BRA `(.L_x_1637) ;  /* 0x000000d000000947 */ /* 0x000fea0003800000 */
[----:B0-----:R-:W-:Y:S01]  /*1080*/  IMAD.IADD R4, R0, 0x1, R15 ;  /* 0x0000000100047824 */ /* 0x001fe200078e020f */
[----:B------:R-:W-:Y:S01]  /*1090*/  IADD3 R15, R15, 0x80, RZ ;  /* 0x000000800f0f7810 */ /* 0x000fe20007ffe0ff */
[----:B------:R-:W-:-:S04]  /*10a0*/  IMAD.MOV.U32 R5, RZ, RZ, 0x2 ;  /* 0x00000002ff057424 */ /* 0x000fc800078e00ff */
[----:B------:R-:W-:-:S05]  /*10b0*/  IMAD.WIDE.U32 R4, R4, R5, c[0x0][0x178] ;  /* 0x00005e0004047625 */ /* 0x000fca00078e0005 */
[----:B------:R0:W-:Y:S02]  /*10c0*/  STG.E.U16 [R4.64], R9 ;  /* 0x0000000904007986 */ /* 0x0001e4000c101504 */
.L_x_1636:
        /* <DEDUP_REMOVED lines=8> */
.L_x_1637:
[----:B------:R-:W-:Y:S05]  /*1150*/  BSYNC B1 ;  /* 0x0000000000017941 */ /* 0x000fea0003800000 */
.L_x_1633:
[----:B------:R-:W-:-:S13]  /*1160*/  ISETP.GE.AND P0, PT, R15, R8, PT ;  /* 0x000000080f00720c */ /* 0x000fda0003f06270 */
[----:B0-----:R-:W-:Y:S01]  /*1170*/  @!P0 IMAD.IADD R4, R0, 0x1, R15 ;  /* 0x0000000100048824 */ /* 0x001fe200078e020f */
[----:B------:R-:W-:Y:S01]  /*1180*/  @!P0 IADD3 R15, R15, 0x80, RZ ;  /* 0x000000800f0f8810 */ /* 0x000fe20007ffe0ff */
[----:B------:R-:W-:-:S04]  /*1190*/  @!P0 IMAD.MOV.U32 R5, RZ, RZ, 0x2 ;  /* 0x00000002ff058424 */ /* 0x000fc800078e00ff */
[----:B------:R-:W-:-:S05]  /*11a0*/  @!P0 IMAD.WIDE.U32 R4, R4, R5, c[0x0][0x178] ;  /* 0x00005e0004048625 */ /* 0x000fca00078e0005 */
[----:B------:R0:W-:Y:S02]  /*11b0*/  @!P0 STG.E.U16 [R4.64], R6 ;  /* 0x0000000604008986 */ /* 0x0001e4000c101504 */
.L_x_1638:
[----:B------:R-:W-:Y:S05]  /*11c0*/  BSYNC B0 ;  /* 0x0000000000007941 */ /* 0x000fea0003800000 */
.L_x_1632:
[----:B------:R-:W-:Y:S01]  /*11d0*/  WARPSYNC 0xffffffff ;  /* 0xffffffff00007948 */ /* 0x000fe20003800000 */
[----:B------:R-:W-:-:S13]  /*11e0*/  ISETP.GE.AND P0, PT, R15, R8, PT ;  /* 0x000000080f00720c */ /* 0x000fda0003f06270 */
[----:B------:R-:W-:Y:S05]  /*11f0*/  @P0 EXIT ;  /* 0x000000000000094d */ /* 0x000fea0003800000 */
[----:B------:R-:W-:Y:S01]  /*1200*/  IMAD.IADD R2, R0, 0x1, R15 ;  /* 0x0000000100027824 */ /* 0x000fe200078e020f */
[----:B------:R-:W-:Y:S01]  /*1210*/  PRMT R0, R3, 0x7610, R0 ;  /* 0x0000761003007816 */ /* 0x000fe20000000000 */
[----:B0-----:R-:W-:-:S04]  /*1220*/  IMAD.MOV.U32 R5, RZ, RZ, 0x2 ;  /* 0x00000002ff057424 */ /* 0x001fc800078e00ff */
[----:B------:R-:W-:-:S05]  /*1230*/  IMAD.WIDE.U32 R2, R2, R5, c[0x0][0x178] ;  /* 0x00005e0002027625 */ /* 0x000fca00078e0005 */
[----:B------:R-:W-:Y:S01]  /*1240*/  STG.E.U16 [R2.64], R0 ;  /* 0x0000000002007986 */ /* 0x000fe2000c101504 */
[----:B------:R-:W-:Y:S05]  /*1250*/  EXIT ;  /* 0x000000000000794d */ /* 0x000fea0003800000 */
.L_x_1639:
        /* <DEDUP_REMOVED lines=10> */
.L_x_3222:


//--------------------- .text._ZN2at6native29vectorized_elementwise_kernelILi4EZZZNS0_65_GLOBAL__N__eb3311e5_27_ActivationHardtanhKernel_cu_9e10b42f_292624hardtanh_backward_kernelERNS_14TensorIteratorERKN3c106ScalarES8_ENKUlvE_clEvENKUlvE1_clEvEUlNS5_4HalfESB_E_St5arrayIPcLm3EEEEviT0_T1_ --------------------------
	.section	.text._ZN2at6native29vectorized_elementwise_kernelILi4EZZZNS0_65_GLOBAL__N__eb3311e5_27_ActivationHardtanhKernel_cu_9e10b42f_292624hardtanh_backward_kernelERNS_14TensorIteratorERKN3c106ScalarES8_ENKUlvE_clEvENKUlvE1_clEvEUlNS5_4HalfESB_E_St5arrayIPcLm3EEEEviT0_T1_,"ax",@progbits
	.sectioninfo	@"SHI_REGISTERS=32"
	.align	128
        .global         _ZN2at6native29vectorized_elementwise_kernelILi4EZZZNS0_65_GLOBAL__N__eb3311e5_27_ActivationHardtanhKernel_cu_9e10b42f_292624hardtanh_backward_kernelERNS_14TensorIteratorERKN3c106ScalarES8_ENKUlvE_clEvENKUlvE1_clEvEUlNS5_4HalfESB_E_St5arrayIPcLm3EEEEviT0_T1_
        .type           _ZN2at6native29vectorized_elementwise_kernelILi4EZZZNS0_65_GLOBAL__N__eb3311e5_27_ActivationHardtanhKernel_cu_9e10b42f_292624hardtanh_backward_kernelERNS_14TensorIteratorERKN3c106ScalarES8_ENKUlvE_clEvENKUlvE1_clEvEUlNS5_4HalfESB_E_St5arrayIPcLm3EEEEviT0_T1_,@function
        .size           _ZN2at6native29vectorized_elementwise_kernelILi4EZZZNS0_65_GLOBAL__N__eb3311e5_27_ActivationHardtanhKernel_cu_9e10b42f_292624hardtanh_backward_kernelERNS_14TensorIteratorERKN3c106ScalarES8_ENKUlvE_clEvENKUlvE1_clEvEUlNS5_4HalfESB_E_St5arrayIPcLm3EEEEviT0_T1_,(.L_x_3223 - _ZN2at6native29vectorized_elementwise_kernelILi4EZZZNS0_65_GLOBAL__N__eb3311e5_27_ActivationHardtanhKernel_cu_9e10b42f_292624hardtanh_backward_kernelERNS_14TensorIteratorERKN3c106ScalarES8_ENKUlvE_clEvENKUlvE1_clEvEUlNS5_4HalfESB_E_St5arrayIPcLm3EEEEviT0_T1_)
        .other          _ZN2at6native29vectorized_elementwise_kernelILi4EZZZNS0_65_GLOBAL__N__eb3311e5_27_ActivationHardtanhKernel_cu_9e10b42f_292624hardtanh_backward_kernelERNS_14TensorIteratorERKN3c106ScalarES8_ENKUlvE_clEvENKUlvE1_clEvEUlNS5_4HalfESB_E_St5arrayIPcLm3EEEEviT0_T1_,@"STO_CUDA_ENTRY STV_DEFAULT"
_ZN2at6native29vectorized_elementwise_kernelILi4EZZZNS0_65_GLOBAL__N__eb3311e5_27_ActivationHardtanhKernel_cu_9e10b42f_292624hardtanh_backward_kernelERNS_14TensorIteratorERKN3c106ScalarES8_ENKUlvE_clEvENKUlvE1_clEvEUlNS5_4HalfESB_E_St5arrayIPcLm3EEEEviT0_T1_:
.text._ZN2at6native29vectorized_elementwise_kernelILi4EZZZNS0_65_GLOBAL__N__eb3311e5_27_ActivationHardtanhKernel_cu_9e10b42f_292624hardtanh_backward_kernelERNS_14TensorIteratorERKN3c106ScalarES8_ENKUlvE_clEvENKUlvE1_clEvEUlNS5_4HalfESB_E_St5arrayIPcLm3EEEEviT0_T1_:
        /* <DEDUP_REMOVED lines=16> */
[----:B------:R4:W5:Y:S01]  /*0100*/  LDG.E.64 R4, [R10.64+0x400] ;  /* 0x000400040a047981 */ /* 0x000962000c1e1b00 */
[--C-:B--2---:R-:W-:Y:S02]  /*0110*/  HADD2.F32 R14, -RZ, R16.reuse.H0_H0 ;  /* 0x20000010ff0e7230 */ /* 0x104fe40000004100 */
[----:B------:R-:W-:-:S03]  /*0120*/  HADD2.F32 R15, -RZ, R16.H1_H1 ;  /* 0x30000010ff0f7230 */ /* 0x000fc60000004100 */
[C---:B------:R-:W-:Y:S02]  /*0130*/  FSETP.GTU.FTZ.AND P3, PT, R14.reuse, c[0x0][0x168], PT ;  /* 0x00005a000e007a0b */ /* 0x040fe40003f7c000 */
[----:B------:R-:W-:Y:S01]  /*0140*/  FSETP.GE.FTZ.AND P1, PT, R14, c[0x0][0x16c], PT ;  /* 0x00005b000e007a0b */ /* 0x000fe20003f36000 */
[--C-:B------:R-:W-:Y:S01]  /*0150*/  HADD2.F32 R16, -RZ, R17.reuse.H0_H0 ;  /* 0x20000011ff107230 */ /* 0x100fe20000004100 */
[C---:B------:R-:W-:Y:S01]  /*0160*/  FSETP.GTU.FTZ.AND P4, PT, R15.reuse, c[0x0][0x168], PT ;  /* 0x00005a000f007a0b */ /* 0x040fe20003f9c000 */
[----:B----4-:R-:W-:Y:S01]  /*0170*/  HADD2.F32 R10, -RZ, R2.H0_H0 ;  /* 0x20000002ff0a7230 */ /* 0x010fe20000004100 */
[----:B------:R-:W-:Y:S01]  /*0180*/  FSETP.GE.FTZ.AND P2, PT, R15, c[0x0][0x16c], PT ;  /* 0x00005b000f007a0b */ /* 0x000fe20003f56000 */
[--C-:B---3--:R-:W-:Y:S01]  /*0190*/  HADD2.F32 R12, -RZ, R6.reuse.H0_H0 ;  /* 0x20000006ff0c7230 */ /* 0x108fe20000004100 */
[----:B------:R-:W-:Y:S01]  /*01a0*/  PLOP3.LUT P3, PT, P3, P1, PT, 0x20, 0x0 ;  /* 0x000000000000781c */ /* 0x000fe20001f62470 */
[----:B------:R-:W-:Y:S02]  /*01b0*/  HADD2.F32 R14, -RZ, R17.H1_H1 ;  /* 0x30000011ff0e7230 */ /* 0x000fe40000004100 */
[----:B------:R-:W-:Y:S01]  /*01c0*/  HADD2.F32 R11, -RZ, R6.H1_H1 ;  /* 0x30000006ff0b7230 */ /* 0x000fe20000004100 */
[C---:B------:R-:W-:Y:S01]  /*01d0*/  FSETP.GTU.FTZ.AND P6, PT, R16.reuse, c[0x0][0x168], PT ;  /* 0x00005a0010007a0b */ /* 0x040fe20003fdc000 */
[----:B------:R-:W-:Y:S01]  /*01e0*/  HADD2.F32 R6, -RZ, R2.H1_H1 ;  /* 0x30000002ff067230 */ /* 0x000fe20000004100 */
[----:B------:R-:W-:-:S02]  /*01f0*/  FSETP.GE.FTZ.AND P5, PT, R16, c[0x0][0x16c], PT ;  /* 0x00005b0010007a0b */ /* 0x000fc40003fb6000 */
[----:B------:R-:W-:Y:S02]  /*0200*/  PLOP3.LUT P4, PT, P4, P2, PT, 0x20, 0x0 ;  /* 0x000000000000781c */ /* 0x000fe40002784470 */
[----:B------:R-:W-:Y:S02]  /*0210*/  FSEL R2, R10, RZ, P3 ;  /* 0x000000ff0a027208 */ /* 0x000fe40001800000 */
[C---:B------:R-:W-:Y:S02]  /*0220*/  FSETP.GTU.FTZ.AND P2, PT, R12.reuse, c[0x0][0x168], PT ;  /* 0x00005a000c007a0b */ /* 0x040fe40003f5c000 */
[----:B------:R-:W-:Y:S01]  /*0230*/  FSETP.GE.FTZ.AND P3, PT, R12, c[0x0][0x16c], PT ;  /* 0x00005b000c007a0b */ /* 0x000fe20003f76000 */
[----:B------:R-:W-:Y:S01]  /*0240*/  HADD2.F32 R12, -RZ, R7.H0_H0 ;  /* 0x20000007ff0c7230 */ /* 0x000fe20000004100 */
[C---:B------:R-:W-:Y:S02]  /*0250*/  FSETP.GTU.FTZ.AND P0, PT, R14.reuse, c[0x0][0x168], PT ;  /* 0x00005a000e007a0b */ /* 0x040fe40003f1c000 */
[----:B------:R-:W-:-:S02]  /*0260*/  FSETP.GE.FTZ.AND P1, PT, R14, c[0x0][0x16c], PT ;  /* 0x00005b000e007a0b */ /* 0x000fc40003f36000 */
[----:B------:R-:W-:Y:S02]  /*0270*/  FSEL R13, R6, RZ, P4 ;  /* 0x000000ff060d7208 */ /* 0x000fe40002000000 */
[----:B------:R-:W-:Y:S02]  /*0280*/  PLOP3.LUT P5, PT, P6, P5, PT, 0x20, 0x0 ;  /* 0x000000000000781c */ /* 0x000fe400037aa470 */
[C---:B------:R-:W-:Y:S02]  /*0290*/  FSETP.GTU.FTZ.AND P4, PT, R11.reuse, c[0x0][0x168], PT ;  /* 0x00005a000b007a0b */ /* 0x040fe40003f9c000 */
[----:B------:R-:W-:Y:S01]  /*02a0*/  FSETP.GE.FTZ.AND P6, PT, R11, c[0x0][0x16c], PT ;  /* 0x00005b000b007a0b */ /* 0x000fe20003fd6000 */
[----:B------:R-:W-:Y:S01]  /*02b0*/  IMAD.WIDE.U32 R10, R0, R9, c[0x0][0x178] ;  /* 0x00005e00000a7625 */ /* 0x000fe200078e0009 */
[----:B------:R-:W-:Y:S01]  /*02c0*/  PLOP3.LUT P1, PT, P0, P1, PT, 0x20, 0x0 ;  /* 0x000000000000781c */ /* 0x000fe20000722470 */
[----:B------:R-:W-:Y:S01]  /*02d0*/  HADD2.F32 R0, -RZ, R7.H1_H1 ;  /* 0x30000007ff007230 */ /* 0x000fe20000004100 */
[----:B------:R-:W-:-:S02]  /*02e0*/  PLOP3.LUT P3, PT, P2, P3, PT, 0x20, 0x0 ;  /* 0x000000000000781c */ /* 0x000fc40001766470 */
[C---:B------:R-:W-:Y:S02]  /*02f0*/  FSETP.GTU.FTZ.AND P0, PT, R12.reuse, c[0x0][0x168], PT ;  /* 0x00005a000c007a0b */ /* 0x040fe40003f1c000 */
[----:B------:R-:W-:Y:S02]  /*0300*/  FSETP.GE.FTZ.AND P2, PT, R12, c[0x0][0x16c], PT ;  /* 0x00005b000c007a0b */ /* 0x000fe40003f56000 */
[----:B------:R-:W-:Y:S02]  /*0310*/  PLOP3.LUT P4, PT, P4, P6, PT, 0x20, 0x0 ;  /* 0x000000000000781c */ /* 0x000fe4000278c470 */
[----:B------:R-:W-:Y:S01]  /*0320*/  PLOP3.LUT P0, PT, P0, P2, PT, 0x20, 0x0 ;  /* 0x000000000000781c */ /* 0x000fe20000704470 */
[----:B------:R-:W-:Y:S01]  /*0330*/  IMAD.WIDE R6, R8, 0x8, R10 ;  /* 0x0000000808067825 */ /* 0x000fe200078e020a */
[C---:B------:R-:W-:Y:S02]  /*0340*/  FSETP.GTU.FTZ.AND P6, PT, R0.reuse, c[0x0][0x168], PT ;  /* 0x00005a0000007a0b */ /* 0x040fe40003fdc000 */
[----:B------:R-:W-:Y:S01]  /*0350*/  FSETP.GE.FTZ.AND P2, PT, R0, c[0x0][0x16c], PT ;  /* 0x00005b0000007a0b */ /* 0x000fe20003f56000 */
[----:B------:R-:W-:-:S02]  /*0360*/  HADD2.F32 R0, -RZ, R3.H0_H0 ;  /* 0x20000003ff007230 */ /* 0x000fc40000004100 */
[--C-:B-----5:R-:W-:Y:S01]  /*0370*/  HADD2.F32 R8, -RZ, R4.reuse.H0_H0 ;  /* 0x20000004ff087230 */ /* 0x120fe20000004100 */
[----:B------:R-:W-:Y:S01]  /*0380*/  PLOP3.LUT P6, PT, P6, P2, PT, 0x20, 0x0 ;  /* 0x000000000000781c */ /* 0x000fe200037c4470 */
[----:B------:R-:W-:Y:S02]  /*0390*/  HADD2.F32 R3, -RZ, R3.H1_H1 ;  /* 0x30000003ff037230 */ /* 0x000fe40000004100 */
[----:B------:R-:W-:Y:S02]  /*03a0*/  HADD2.F32 R4, -RZ, R4.H1_H1 ;  /* 0x30000004ff047230 */ /* 0x000fe40000004100 */
[--C-:B------:R-:W-:Y:S02]  /*03b0*/  HADD2.F32 R9, -RZ, R5.reuse.H0_H0 ;  /* 0x20000005ff097230 */ /* 0x100fe40000004100 */
[----:B------:R-:W-:Y:S01]  /*03c0*/  HADD2.F32 R10, -RZ, R5.H1_H1 ;  /* 0x30000005ff0a7230 */ /* 0x000fe20000004100 */
[----:B------:R-:W-:Y:S02]  /*03d0*/  FSEL R0, R0, RZ, P5 ;  /* 0x000000ff00007208 */ /* 0x000fe40002800000 */
[----:B------:R-:W-:-:S02]  /*03e0*/  FSEL R3, R3, RZ, P1 ;  /* 0x000000ff03037208 */ /* 0x000fc40000800000 */
[----:B------:R-:W-:Y:S02]  /*03f0*/  FSEL R8, R8, RZ, P3 ;  /* 0x000000ff08087208 */ /* 0x000fe40001800000 */
[----:B------:R-:W-:Y:S02]  /*0400*/  FSEL R5, R4, RZ, P4 ;  /* 0x000000ff04057208 */ /* 0x000fe40002000000 */
[----:B------:R-:W-:Y:S02]  /*0410*/  FSEL R9, R9, RZ, P0 ;  /* 0x000000ff09097208 */ /* 0x000fe40000000000 */
[----:B------:R-:W-:Y:S02]  /*0420*/  FSEL R10, R10, RZ, P6 ;  /* 0x000000ff0a0a7208 */ /* 0x000fe40003000000 */
[----:B------:R-:W-:Y:S02]  /*0430*/  F2FP.PACK_AB R2, R13, R2 ;  /* 0x000000020d02723e */ /* 0x000fe400000000ff */
[----:B------:R-:W-:-:S02]  /*0440*/  F2FP.PACK_AB R3, R3, R0 ;  /* 0x000000000303723e */ /* 0x000fc400000000ff */
[----:B------:R-:W-:Y:S02]  /*0450*/  F2FP.PACK_AB R8, R5, R8 ;  /* 0x000000080508723e */ /* 0x000fe400000000ff */
[----:B------:R-:W-:Y:S01]  /*0460*/  F2FP.PACK_AB R9, R10, R9 ;  /* 0x000000090a09723e */ /* 0x000fe200000000ff */
[----:B------:R-:W-:Y:S04]  /*0470*/  STG.E.64 [R6.64], R2 ;  /* 0x0000000206007986 */ /* 0x000fe8000c101b04 */
[----:B------:R-:W-:Y:S01]  /*0480*/  STG.E.64 [R6.64+0x400], R8 ;  /* 0x0004000806007986 */ /* 0x000fe2000c101b04 */
[----:B------:R-:W-:Y:S05]  /*0490*/  EXIT ;  /* 0x000000000000794d */ /* 0x000fea0003800000 */
.L_x_1640:
[----:B------:R-:W0:Y:S01]  /*04a0*/  S2R R15, SR_TID.X ;  /* 0x00000000000f7919 */ /* 0x000e220000002100 */
[----:B------:R-:W-:Y:S02]  /*04b0*/  PRMT R13, RZ, 0x7610, R13 ;  /* 0x00007610ff0d7816 */ /* 0x000fe4000000000d */
        /* <DEDUP_REMOVED lines=172> */
.L_x_1643:
        /* <DEDUP_REMOVED lines=8> */
.L_x_1644:
[----:B------:R-:W-:-:S13]  /*1000*/  ISETP.GE.AND P0, PT, R15, R8, PT ;  /* 0x000000080f00720c */ /* 0x000fda0003f06270 */
[----:B------:R-:W-:Y:S05]  /*1010*/  @P0 BRA `(.L_x_1646) ;  /* 0x000000d000000947 */ /* 0x000fea0003800000 */
[----:B0-----:R-:W-:Y:S01]  /*1020*/  IMAD.IADD R4, R0, 0x1, R15 ;  /* 0x0000000100047824 */ /* 0x001fe200078e020f */
[----:B------:R-:W-:Y:S01]  /*1030*/  IADD3 R15, R15, 0x80, RZ ;  /* 0x000000800f0f7810 */ /* 0x000fe20007ffe0ff */
[----:B------:R-:W-:-:S04]  /*1040*/  IMAD.MOV.U32 R5, RZ, RZ, 0x2 ;  /* 0x00000002ff057424 */ /* 0x000fc800078e00ff */
[----:B------:R-:W-:-:S05]  /*1050*/  IMAD.WIDE.U32 R4, R4, R5, c[0x0][0x178] ;  /* 0x00005e0004047625 */ /* 0x000fca00078e0005 */
[----:B------:R0:W-:Y:S02]  /*1060*/  STG.E.U16 [R4.64], R9 ;  /* 0x0000000904007986 */ /* 0x0001e4000c101504 */
.L_x_1645:
        /* <DEDUP_REMOVED lines=8> */
.L_x_1646:
[----:B------:R-:W-:Y:S05]  /*10f0*/  BSYNC B1 ;  /* 0x0000000000017941 */ /* 0x000fea0003800000 */
.L_x_1642:
[----:B------:R-:W-:-:S13]  /*1100*/  ISETP.GE.AND P0, PT, R15, R8, PT ;  /* 0x000000080f00720c */ /* 0x000fda0003f06270 */
[----:B0-----:R-:W-:Y:S01]  /*1110*/  @!P0 IMAD.IADD R4, R0, 0x1, R15 ;  /* 0x0000000100048824 */ /* 0x001fe200078e020f */
[----:B------:R-:W-:Y:S01]  /*1120*/  @!P0 IADD3 R15, R15, 0x80, RZ ;  /* 0x000000800f0f8810 */ /* 0x000fe20007ffe0ff */
[----:B------:R-:W-:-:S04]  /*1130*/  @!P0 IMAD.MOV.U32 R5, RZ, RZ, 0x2 ;  /* 0x00000002ff058424 */ /* 0x000fc800078e00ff */
[----:B------:R-:W-:-:S05]  /*1140*/  @!P0 IMAD.WIDE.U32 R4, R4, R5, c[0x0][0x178] ;  /* 0x00005e0004048625 */ /* 0x000fca00078e0005 */
[----:B------:R0:W-:Y:S02]  /*1150*/  @!P0 STG.E.U16 [R4.64], R6 ;  /* 0x0000000604008986 */ /* 0x0001e4000c101504 */
.L_x_1647:
[----:B------:R-:W-:Y:S05]  /*1160*/  BSYNC B0 ;  /* 0x0000000000007941 */ /* 0x000fea0003800000 */
.L_x_1641:
        /* <DEDUP_REMOVED lines=9> */
.L_x_1648:
        /* <DEDUP_REMOVED lines=16> */
.L_x_3223:


//--------------------- .text._ZN2at6native29vectorized_elementwise_kernelILi8EZZZNS0_65_GLOBAL__N__eb3311e5_27_ActivationHardtanhKernel_cu_9e10b42f_292624hardtanh_backward_kernelERNS_14TensorIteratorERKN3c106ScalarES8_ENKUlvE_clEvENKUlvE1_clEvEUlNS5_4HalfESB_E_St5arrayIPcLm3EEEEviT0_T1_ --------------------------
	.section	.text._ZN2at6native29vectorized_elementwise_kernelILi8EZZZNS0_65_GLOBAL__N__eb3311e5_27_ActivationHardtanhKernel_cu_9e10b42f_292624hardtanh_backward_kernelERNS_14TensorIteratorERKN3c106ScalarES8_ENKUlvE_clEvENKUlvE1_clEvEUlNS5_4HalfESB_E_St5arrayIPcLm3EEEEviT0_T1_,"ax",@progbits
	.sectioninfo	@"SHI_REGISTERS=4"
	.align	128
        .global         _ZN2at6native29vectorized_elementwise_kernelILi8EZZZNS0_65_GLOBAL__N__eb3311e5_27_ActivationHardtanhKernel_cu_9e10b42f_292624hardtanh_backward_kernelERNS_14TensorIteratorERKN3c106ScalarES8_ENKUlvE_clEvENKUlvE1_clEvEUlNS5_4HalfESB_E_St5arrayIPcLm3EEEEviT0_T1_
        .type           _ZN2at6native29vectorized_elementwise_kernelILi8EZZZNS0_65_GLOBAL__N__eb3311e5_27_ActivationHardtanhKernel_cu_9e10b42f_292624hardtanh_backward_kernelERNS_14TensorIteratorERKN3c106ScalarES8_ENKUlvE_clEvENKUlvE1_clEvEUlNS5_4HalfESB_E_St5arrayIPcLm3EEEEviT0_T1_,@function
        .size           _ZN2at6native29vectorized_elementwise_kernelILi8EZZZNS0_65_GLOBAL__N__eb3311e5_27_ActivationHardtanhKernel_cu_9e10b42f_292624hardtanh_backward_kernelERNS_14TensorIteratorERKN3c106ScalarES8_ENKUlvE_clEvENKUlvE1_clEvEUlNS5_4HalfESB_E_St5arrayIPcLm3EEEEviT0_T1_,(.L_x_3224 - _ZN2at6native29vectorized_elementwise_kernelILi8EZZZNS0_65_GLOBAL__N__eb3311e5_27_ActivationHardtanhKernel_cu_9e10b42f_292624hardtanh_backward_kernelERNS_14TensorIteratorERKN3c106ScalarES8_ENKUlvE_clEvENKUlvE1_clEvEUlNS5_4HalfESB_E_St5arrayIPcLm3EEEEviT0_T1_)
        .other          _ZN2at6native29vectorized_elementwise_kernelILi8EZZZNS0_65_GLOBAL__N__eb3311e5_27_ActivationHardtanhKernel_cu_9e10b42f_292624hardtanh_backward_kernelERNS_14TensorIteratorERKN3c106ScalarES8_ENKUlvE_clEvENKUlvE1_clEvEUlNS5_4HalfESB_E_St5arrayIPcLm3EEEEviT0_T1_,@"STO_CUDA_ENTRY STV_DEFAULT"
_ZN2at6native29vectorized_elementwise_kernelILi8EZZZNS0_65_GLOBAL__N__eb3311e5_27_ActivationHardtanhKernel_cu_9e10b42f_292624hardtanh_backward_kernelERNS_14TensorIteratorERKN3c106ScalarES8_ENKUlvE_clEvENKUlvE1_clEvEUlNS5_4HalfESB_E_St5arrayIPcLm3EEEEviT0_T1_:
.text._ZN2at6native29vectorized_elementwise_kernelILi8EZZZNS0_65_GLOBAL__N__eb3311e5_27_ActivationHardtanhKernel_cu_9e10b42f_292624hardtanh_backward_kernelERNS_14TensorIteratorERKN3c106ScalarES8_ENKUlvE_clEvENKUlvE1_clEvEUlNS5_4HalfESB_E_St5arrayIPcLm3EEEEviT0_T1_:
[----:B------:R-:W-:Y:S02]  /*0000*/  MOV R1, c[0x0][0x28] ;  /* 0x00000a0000017a02 */ /* 0x000fe40000000f00 */
[----:B------:R-:W-:Y:S05]  /*0010*/  EXIT ;  /* 0x000000000000794d */ /* 0x000fea0003800000 */
.L_x_1649:
        /* <DEDUP_REMOVED lines=14> */
.L_x_3224:


//--------------------- .text._ZN2at6native18elementwise_kernelILi128ELi4EZNS0_15gpu_kernel_implIZZZNS0_65_GLOBAL__N__eb3311e5_27_ActivationHardtanhKernel_cu_9e10b42f_292624hardtanh_backward_kernelERNS_14TensorIteratorERKN3c106ScalarES9_ENKUlvE_clEvENKUlvE0_clEvEUlffE_EEvRNS_18TensorIteratorBaseERKT_EUliE_EEviT1_ --------------------------
	.section	.text._ZN2at6native18elementwise_kernelILi128ELi4EZNS0_15gpu_kernel_implIZZZNS0_65_GLOBAL__N__eb3311e5_27_ActivationHardtanhKernel_cu_9e10b42f_292624hardtanh_backward_kernelERNS_14TensorIteratorERKN3c106ScalarES9_ENKUlvE_clEvENKUlvE0_clEvEUlffE_EEvRNS_18TensorIteratorBaseERKT_EUliE_EEviT1_,"ax",@progbits
	.sectioninfo	@"SHI_REGISTERS=26"
	.align	128
        .global         _ZN2at6native18elementwise_kernelILi128ELi4EZNS0_15gpu_kernel_implIZZZNS0_65_GLOBAL__N__eb3311e5_27_ActivationHardtanhKernel_cu_9e10b42f_292624hardtanh_backward_kernelERNS_14TensorIteratorERKN3c106ScalarES9_ENKUlvE_clEvENKUlvE0_clEvEUlffE_EEvRNS_18TensorIteratorBaseERKT_EUliE_EEviT1_
        .type           _ZN2at6native18elementwise_kernelILi128ELi4EZNS0_15gpu_kernel_implIZZZNS0_65_GLOBAL__N__eb3311e5_27_ActivationHardtanhKernel_cu_9e10b42f_292624hardtanh_backward_kernelERNS_14TensorIteratorERKN3c106ScalarES9_ENKUlvE_clEvENKUlvE0_clEvEUlffE_EEvRNS_18TensorIteratorBaseERKT_EUliE_EEviT1_,@function
        .size           _ZN2at6native18elementwise_kernelILi128ELi4EZNS0_15gpu_kernel_implIZZZNS0_65_GLOBAL__N__eb3311e5_27_ActivationHardtanhKernel_cu_9e10b42f_292624hardtanh_backward_kernelERNS_14TensorIteratorERKN3c106ScalarES9_ENKUlvE_clEvENKUlvE0_clEvEUlffE_EEvRNS_18TensorIteratorBaseERKT_EUliE_EEviT1_,(.L_x_3225 - _ZN2at6native18elementwise_kernelILi128ELi4EZNS0_15gpu_kernel_implIZZZNS0_65_GLOBAL__N__eb3311e5_27_ActivationHardtanhKernel_cu_9e10b42f_292624hardtanh_backward_kernelERNS_14TensorIteratorERKN3c106ScalarES9_ENKUlvE_clEvENKUlvE0_clEvEUlffE_EEvRNS_18TensorIteratorBaseERKT_EUliE_EEviT1_)
        .other          _ZN2at6native18elementwise_kernelILi128ELi4EZNS0_15gpu_kernel_implIZZZNS0_65_GLOBAL__N__eb3311e5_27_ActivationHardtanhKernel_cu_9e10b42f_292624hardtanh_backward_kernelERNS_14TensorIteratorERKN3c106ScalarES9_ENKUlvE_clEvENKUlvE0_clEvEUlffE_EEvRNS_18TensorIteratorBaseERKT_EUliE_EEviT1_,@"STO_CUDA_ENTRY STV_DEFAULT"
_ZN2at6native18elementwise_kernelILi128ELi4EZNS0_15gpu_kernel_implIZZZNS0_65_GLOBAL__N__eb3311e5_27_ActivationHardtanhKernel_cu_9e10b42f_292624hardtanh_backward_kernelERNS_14TensorIteratorERKN3c106ScalarES9_ENKUlvE_clEvENKUlvE0_clEvEUlffE_EEvRNS_18TensorIteratorBaseERKT_EUliE_EEviT1_:
.text._ZN2at6native18elementwise_kernelILi128ELi4EZNS0_15gpu_kernel_implIZZZNS0_65_GLOBAL__N__eb3311e5_27_ActivationHardtanhKernel_cu_9e10b42f_292624hardtanh_backward_kernelERNS_14TensorIteratorERKN3c106ScalarES9_ENKUlvE_clEvENKUlvE0_clEvEUlffE_EEvRNS_18TensorIteratorBaseERKT_EUliE_EEviT1_:
        /* <DEDUP_REMOVED lines=263> */
.L_x_1652:
[----:B------:R-:W0:Y:S01]  /*1070*/  LDC.U8 R5, c[0x0][0x3f1] ;  /* 0x0000fc40ff057b82 */ /* 0x000e220000000000 */
[----:B------:R-:W-:Y:S01]  /*1080*/  IADD3 R16, P1, R16, c[0x0][0x3c8], RZ ;  /* 0x0000f20010107a10 */ /* 0x000fe20007f3e0ff */
[----:B------:R-:W-:Y:S01]  /*1090*/  BSSY B6, `(.L_x_1653) ;  /* 0x00000df000067945 */ /* 0x000fe20003800000 */
        /* <DEDUP_REMOVED lines=15> */
[----:B--2---:R0:W1:Y:S01]  /*1190*/  I2F.S16 R23, R2 ;  /* 0x0000000200177306 */ /* 0x0040620000101400 */
[----:B------:R-:W-:Y:S05]  /*11a0*/  BRA `(.L_x_1659) ;  /* 0x00000cd000007947 */ /* 0x000fea0003800000 */
.L_x_1657:
[----:B------:R-:W2:Y:S02]  /*11b0*/  LDG.E.U8 R2, [R2.64] ;  /* 0x0000002402027981 */ /* 0x000ea4000c1e1100 */
[----:B--2---:R0:W1:Y:S01]  /*11c0*/  I2F.U16 R23, R2 ;  /* 0x0000000200177306 */ /* 0x0040620000101000 */
[----:B------:R-:W-:Y:S05]  /*11d0*/  BRA `(.L_x_1659) ;  /* 0x00000ca000007947 */ /* 0x000fea0003800000 */
.L_x_1656:
[----:B------:R-:W-:-:S13]  /*11e0*/  ISETP.NE.AND P0, PT, R4, 0x2, PT ;  /* 0x000000020400780c */ /* 0x000fda0003f05270 */
[----:B------:R-:W-:Y:S05]  /*11f0*/  @!P0 BRA `(.L_x_1660) ;  /* 0x000000a000008947 */ /* 0x000fea0003800000 */
[----:B------:R-:W-:-:S13]  /*1200*/  ISETP.NE.AND P0, PT, R4, 0x3, PT ;  /* 0x000000030400780c */ /* 0x000fda0003f05270 */
[----:B------:R-:W-:Y:S05]  /*1210*/  @!P0 BRA `(.L_x_1661) ;  /* 0x0000005000008947 */ /* 0x000fea0003800000 */
[----:B------:R-:W-:-:S13]  /*1220*/  ISETP.NE.AND P0, PT, R4, 0x4, PT ;  /* 0x000000040400780c */ /* 0x000fda0003f05270 */
[----:B------:R-:W-:Y:S05]  /*1230*/  @P0 BRA `(.L_x_1658) ;  /* 0x00000aa000000947 */ /* 0x000fea0003800000 */
[----:B------:R-:W2:Y:S02]  /*1240*/  LDG.E.64 R2, [R2.64] ;  /* 0x0000002402027981 */ /* 0x000ea4000c1e1b00 */
[----:B--2---:R0:W1:Y:S01]  /*1250*/  I2F.S64 R23, R2 ;  /* 0x0000000200177312 */ /* 0x0040620000301400 */
[----:B------:R-:W-:Y:S05]  /*1260*/  BRA `(.L_x_1659) ;  /* 0x00000c1000007947 */ /* 0x000fea0003800000 */
.L_x_1661:
[----:B------:R-:W2:Y:S02]  /*1270*/  LDG.E R2, [R2.64] ;  /* 0x0000002402027981 */ /* 0x000ea4000c1e1900 */
[----:B--2---:R0:W1:Y:S01]  /*1280*/  I2F R23, R2 ;  /* 0x0000000200177306 */ /* 0x0040620000201400 */
[----:B------:R-:W-:Y:S05]  /*1290*/  BRA `(.L_x_1659) ;  /* 0x00000be000007947 */ /* 0x000fea0003800000 */
.L_x_1660:
[----:B------:R-:W2:Y:S02]  /*12a0*/  LDG.E.U16 R2, [R2.64] ;  /* 0x0000002402027981 */ /* 0x000ea4000c1e1500 */
[----:B--2---:R0:W1:Y:S01]  /*12b0*/  I2F.S16 R23, R2 ;  /* 0x0000000200177306 */ /* 0x0040620000101400 */
[----:B------:R-:W-:Y:S05]  /*12c0*/  BRA `(.L_x_1659) ;  /* 0x00000bb000007947 */ /* 0x000fea0003800000 */
.L_x_1655:
[----:B------:R-:W-:-:S13]  /*12d0*/  ISETP.GT.AND P0, PT, R4, 0x6, PT ;  /* 0x000000060400780c */ /* 0x000fda0003f04270 */
[----:B------:R-:W-:Y:S05]  /*12e0*/  @P0 BRA `(.L_x_1662) ;  /* 0x0000009000000947 */ /* 0x000fea0003800000 */
[----:B------:R-:W-:-:S13]  /*12f0*/  ISETP.NE.AND P0, PT, R4, 0x5, PT ;  /* 0x000000050400780c */ /* 0x000fda0003f05270 */
[----:B------:R-:W-:Y:S05]  /*1300*/  @!P0 BRA `(.L_x_1663) ;  /* 0x0000004000008947 */ /* 0x000fea0003800000 */
[----:B------:R-:W-:-:S13]  /*1310*/  ISETP.NE.AND P0, PT, R4, 0x6, PT ;  /* 0x000000060400780c */ /* 0x000fda0003f05270 */
[----:B------:R-:W-:Y:S05]  /*1320*/  @P0 BRA `(.L_x_1658) ;  /* 0x000009b000000947 */ /* 0x000fea0003800000 */
[----:B------:R0:W5:Y:S01]  /*1330*/  LDG.E R23, [R2.64] ;  /* 0x0000002402177981 */ /* 0x000162000c1e1900 */
[----:B------:R-:W-:Y:S05]  /*1340*/  BRA `(.L_x_1659) ;  /* 0x00000b3000007947 */ /* 0x000fea0003800000 */
.L_x_1663:
[----:B------:R-:W2:Y:S02]  /*1350*/  LDG.E.U16 R2, [R2.64] ;  /* 0x0000002402027981 */ /* 0x000ea4000c1e1500 */
[----:B--2---:R-:W-:Y:S01]  /*1360*/  HADD2.F32 R23, -RZ, R2.H0_H0 ;  /* 0x20000002ff177230 */ /* 0x004fe20000004100 */
[----:B------:R-:W-:Y:S05]  /*1370*/  BRA `(.L_x_1659) ;  /* 0x00000b0000007947 */ /* 0x000fea0003800000 */
.L_x_1662:
[----:B------:R-:W-:-:S13]  /*1380*/  ISETP.NE.AND P0, PT, R4, 0x7, PT ;  /* 0x000000070400780c */ /* 0x000fda0003f05270 */
[----:B------:R-:W-:Y:S05]  /*1390*/  @!P0 BRA `(.L_x_1664) ;  /* 0x0000009000008947 */ /* 0x000fea0003800000 */
[----:B------:R-:W-:-:S13]  /*13a0*/  ISETP.NE.AND P0, PT, R4, 0x8, PT ;  /* 0x000000080400780c */ /* 0x000fda0003f05270 */
[----:B------:R-:W-:Y:S05]  /*13b0*/  @!P0 BRA `(.L_x_1665) ;  /* 0x0000004000008947 */ /* 0x000fea0003800000 */
[----:B------:R-:W-:-:S13]  /*13c0*/  ISETP.NE.AND P0, PT, R4, 0x9, PT ;  /* 0x000000090400780c */ /* 0x000fda0003f05270 */
[----:B------:R-:W-:Y:S05]  /*13d0*/  @P0 BRA `(.L_x_1658) ;  /* 0x0000090000000947 */ /* 0x000fea0003800000 */
[----:B------:R0:W5:Y:S01]  /*13e0*/  LDG.E R23, [R2.64] ;  /* 0x0000002402177981 */ /* 0x000162000c1e1900 */
[----:B------:R-:W-:Y:S05]  /*13f0*/  BRA `(.L_x_1659) ;  /* 0x00000a8000007947 */ /* 0x000fea0003800000 */
.L_x_1665:
[----:B------:R-:W2:Y:S02]  /*1400*/  LDG.E.U16 R2, [R2.64] ;  /* 0x0000002402027981 */ /* 0x000ea4000c1e1500 */
[----:B--2---:R-:W-:Y:S01]  /*1410*/  HADD2.F32 R23, -RZ, R2.H0_H0 ;  /* 0x20000002ff177230 */ /* 0x004fe20000004100 */
[----:B------:R-:W-:Y:S05]  /*1420*/  BRA `(.L_x_1659) ;  /* 0x00000a5000007947 */ /* 0x000fea0003800000 */
.L_x_1664:
[----:B------:R-:W2:Y:S02]  /*1430*/  LDG.E.64 R2, [R2.64] ;  /* 0x0000002402027981 */ /* 0x000ea4000c1e1b00 */
[----:B--2---:R-:W0:Y:S01]  /*1440*/  F2F.F32.F64 R23, R2 ;  /* 0x0000000200177310 */ /* 0x004e220000301000 */
[----:B------:R-:W0:-:S14]  /*1450*/  DSETP.GEU.AND P0, PT, |R2|, c[0x2][0x0], PT ;  /* 0x008000000200762a */ /* 0x000e1c0003f0e200 */
[----:B0-----:R-:W-:Y:S01]  /*1460*/  @!P0 FMUL R23, R23, 1.175494350822287508e-38 ;  /* 0x0080000017178820 */ /* 0x001fe20000400000 */
[----:B------:R-:W-:Y:S05]  /*1470*/  BRA `(.L_x_1659) ;  /* 0x00000a0000007947 */ /* 0x000fea0003800000 */
.L_x_1654:
        /* <DEDUP_REMOVED lines=10> */
[----:B------:R-:W-:Y:S01]  /*1520*/  FSEL R23, RZ, 1, !P0 ;  /* 0x3f800000ff177808 */ /* 0x000fe20004000000 */
[----:B------:R-:W-:Y:S05]  /*1530*/  BRA `(.L_x_1659) ;  /* 0x0000094000007947 */ /* 0x000fea0003800000 */
.L_x_1668:
[----:B------:R-:W2:Y:S02]  /*1540*/  LDG.E.64 R2, [R2.64] ;  /* 0x0000002402027981 */ /* 0x000ea4000c1e1b00 */
[----:B--2---:R-:W0:Y:S01]  /*1550*/  F2F.F32.F64 R23, R2 ;  /* 0x0000000200177310 */ /* 0x004e220000301000 */
[----:B------:R-:W0:-:S14]  /*1560*/  DSETP.GEU.AND P0, PT, |R2|, c[0x2][0x0], PT ;  /* 0x008000000200762a */ /* 0x000e1c0003f0e200 */
[----:B0-----:R-:W-:Y:S01]  /*1570*/  @!P0 FMUL R23, R23, 1.175494350822287508e-38 ;  /* 0x0080000017178820 */ /* 0x001fe20000400000 */
[----:B------:R-:W-:Y:S05]  /*1580*/  BRA `(.L_x_1659) ;  /* 0x000008f000007947 */ /* 0x000fea0003800000 */
.L_x_1667:
        /* <DEDUP_REMOVED lines=11> */
[----:B------:R-:W-:-:S04]  /*1640*/  IADD3 R2, R0, -0x1, RZ ;  /* 0xffffffff00027810 */ /* 0x000fc80007ffe0ff */
[----:B------:R-:W-:Y:S02]  /*1650*/  SHF.R.S32.HI R2, RZ, 0x1f, R2 ;  /* 0x0000001fff027819 */ /* 0x000fe40000011402 */
[----:B0-----:R-:W-:-:S04]  /*1660*/  IADD3 R4, -R4, 0x1f, RZ ;  /* 0x0000001f04047810 */ /* 0x001fc80007ffe1ff */
[C---:B------:R-:W-:Y:S02]  /*1670*/  ISETP.GT.U32.AND P0, PT, R4.reuse, 0x4, PT ;  /* 0x000000040400780c */ /* 0x040fe40003f04070 */
[----:B------:R-:W-:-:S04]  /*1680*/  IADD3 R4, R4, -0x4, RZ ;  /* 0xfffffffc04047810 */ /* 0x000fc80007ffe0ff */
[----:B------:R-:W-:Y:S02]  /*1690*/  SEL R5, R4, RZ, P0 ;  /* 0x000000ff04057207 */ /* 0x000fe40000000000 */
[----:B------:R-:W-:-:S03]  /*16a0*/  IADD3 R4, R0, 0x1000000, RZ ;  /* 0x0100000000047810 */ /* 0x000fc60007ffe0ff */
[----:B------:R-:W-:Y:S01]  /*16b0*/  IMAD R6, R5, R6, 0x3c000000 ;  /* 0x3c00000005067424 */ /* 0x000fe200078e0206 */
[----:B------:R-:W-:Y:S02]  /*16c0*/  SHF.L.U32 R5, R0, R5, RZ ;  /* 0x0000000500057219 */ /* 0x000fe400000006ff */
[----:B------:R-:W-:Y:S02]  /*16d0*/  SHF.R.S32.HI R4, RZ, 0x8, R4 ;  /* 0x00000008ff047819 */ /* 0x000fe40000011404 */
[----:B------:R-:W-:-:S04]  /*16e0*/  LEA.HI R5, R5, R6, RZ, 0x1c ;  /* 0x0000000605057211 */ /* 0x000fc800078fe0ff */
[----:B------:R-:W-:-:S04]  /*16f0*/  LOP3.LUT R5, R5, 0x7f800000, R4, 0xf8, !PT ;  /* 0x7f80000005057812 */ /* 0x000fc800078ef804 */
[----:B------:R-:W-:-:S04]  /*1700*/  LOP3.LUT R2, R5, R2, RZ, 0x30, !PT ;  /* 0x0000000205027212 */ /* 0x000fc800078e30ff */
[----:B------:R-:W-:Y:S01]  /*1710*/  LOP3.LUT R23, R2, 0x80000000, R23, 0xf8, !PT ;  /* 0x8000000002177812 */ /* 0x000fe200078ef817 */
[----:B------:R-:W-:Y:S05]  /*1720*/  BRA `(.L_x_1659) ;  /* 0x0000075000007947 */ /* 0x000fea0003800000 */
.L_x_1670:
        /* <DEDUP_REMOVED lines=11> */
[----:B------:R-:W-:Y:S01]  /*17e0*/  LOP3.LUT R23, R23, 0x80000000, R0, 0xf8, !PT ;  /* 0x8000000017177812 */ /* 0x000fe200078ef800 */
[----:B------:R-:W-:Y:S05]  /*17f0*/  BRA `(.L_x_1659) ;  /* 0x0000068000007947 */ /* 0x000fea0003800000 */
.L_x_1669:
[----:B------:R-:W2:Y:S02]  /*1800*/  LDG.E.U16 R2, [R2.64] ;  /* 0x0000002402027981 */ /* 0x000ea4000c1e1500 */
[----:B--2---:R-:W-:Y:S01]  /*1810*/  PRMT R23, RZ, 0x5410, R2 ;  /* 0x00005410ff177816 */ /* 0x004fe20000000002 */
[----:B------:R-:W-:Y:S05]  /*1820*/  BRA `(.L_x_1659) ;  /* 0x0000065000007947 */ /* 0x000fea0003800000 */
.L_x_1666:
        /* <DEDUP_REMOVED lines=9> */
[----:B--2---:R0:W1:Y:S01]  /*18c0*/  I2F.U16 R23, R2 ;  /* 0x0000000200177306 */ /* 0x0040620000101000 */
[----:B------:R-:W-:Y:S05]  /*18d0*/  BRA `(.L_x_1659) ;  /* 0x000005a000007947 */ /* 0x000fea0003800000 */
.L_x_1673:
[----:B------:R-:W2:Y:S01]  /*18e0*/  LDG.E.U8 R2, [R2.64] ;  /* 0x0000002402027981 */ /* 0x000ea2000c1e1100 */
        /* <DEDUP_REMOVED lines=19> */
.L_x_1675:
[----:B------:R-:W-:Y:S05]  /*1a20*/  BSYNC B0 ;  /* 0x0000000000007941 */ /* 0x000fea0003800000 */
.L_x_1674:
[----:B------:R-:W-:Y:S01]  /*1a30*/  IMAD.SHL.U32 R2, R2, 0x100000, RZ ;  /* 0x0010000002027824 */ /* 0x000fe200078e00ff */
[----:B------:R-:W-:-:S04]  /*1a40*/  LEA R0, R0, 0x3b800000, 0x17 ;  /* 0x3b80000000007811 */ /* 0x000fc800078eb8ff */
[----:B------:R-:W-:Y:S01]  /*1a50*/  LOP3.LUT R23, R0, R2, R23, 0xfe, !PT ;  /* 0x0000000200177212 */ /* 0x000fe200078efe17 */
[----:B------:R-:W-:Y:S05]  /*1a60*/  BRA `(.L_x_1659) ;  /* 0x0000041000007947 */ /* 0x000fea0003800000 */
.L_x_1672:
        /* <DEDUP_REMOVED lines=20> */
.L_x_1677:
[----:B------:R-:W-:Y:S05]  /*1bb0*/  BSYNC B0 ;  /* 0x0000000000007941 */ /* 0x000fea0003800000 */
.L_x_1676:
[----:B------:R-:W-:Y:S01]  /*1bc0*/  IMAD.SHL.U32 R2, R2, 0x200000, RZ ;  /* 0x0020000002027824 */ /* 0x000fe200078e00ff */
[----:B------:R-:W-:-:S04]  /*1bd0*/  LEA R0, R0, 0x37800000, 0x17 ;  /* 0x3780000000007811 */ /* 0x000fc800078eb8ff */
[----:B------:R-:W-:Y:S01]  /*1be0*/  LOP3.LUT R23, R0, R2, R23, 0xfe, !PT ;  /* 0x0000000200177212 */ /* 0x000fe200078efe17 */
[----:B------:R-:W-:Y:S05]  /*1bf0*/  BRA `(.L_x_1659) ;  /* 0x0000028000007947 */ /* 0x000fea0003800000 */
.L_x_1671:
[----:B------:R-:W-:-:S13]  /*1c00*/  ISETP.NE.AND P0, PT, R4, 0x1c, PT ;  /* 0x0000001c0400780c */ /* 0x000fda0003f05270 */
[----:B------:R-:W-:Y:S05]  /*1c10*/  @!P0 BRA `(.L_x_1678) ;  /* 0x0000024000008947 */ /* 0x000fea0003800000 */
[----:B------:R-:W-:-:S13]  /*1c20*/  ISETP.NE.AND P0, PT, R4, 0x1d, PT ;  /* 0x0000001d0400780c */ /* 0x000fda0003f05270 */
[----:B------:R-:W-:Y:S05]  /*1c30*/  @!P0 BRA `(.L_x_1679) ;  /* 0x000001f000008947 */ /* 0x000fea0003800000 */
[----:B------:R-:W-:-:S13]  /*1c40*/  ISETP.NE.AND P0, PT, R4, 0x2c, PT ;  /* 0x0000002c0400780c */ /* 0x000fda0003f05270 */
[----:B------:R-:W-:Y:S05]  /*1c50*/  @P0 BRA `(.L_x_1658) ;  /* 0x0000008000000947 */ /* 0x000fea0003800000 */
[----:B------:R-:W2:Y:S01]  /*1c60*/  LDG.E.U8 R2, [R2.64] ;  /* 0x0000002402027981 */ /* 0x000ea2000c1e1100 */
[----:B------:R-:W-:Y:S01]  /*1c70*/  IMAD.MOV.U32 R23, RZ, RZ, 0x400000 ;  /* 0x00400000ff177424 */ /* 0x000fe200078e00ff */
[----:B--2---:R-:W-:-:S13]  /*1c80*/  ISETP.NE.AND P0, PT, R2, RZ, PT ;  /* 0x000000ff0200720c */ /* 0x004fda0003f05270 */
[----:B------:R-:W-:Y:S05]  /*1c90*/  @!P0 BRA `(.L_x_1659) ;  /* 0x000001e000008947 */ /* 0x000fea0003800000 */
[----:B------:R-:W-:-:S13]  /*1ca0*/  ISETP.NE.AND P0, PT, R2, 0xff, PT ;  /* 0x000000ff0200780c */ /* 0x000fda0003f05270 */
[----:B------:R-:W-:Y:S02]  /*1cb0*/  @!P0 IMAD.MOV.U32 R23, RZ, RZ, 0x7f800001 ;  /* 0x7f800001ff178424 */ /* 0x000fe400078e00ff */
[----:B------:R-:W-:Y:S01]  /*1cc0*/  @P0 IMAD.SHL.U32 R23, R2, 0x800000, RZ ;  /* 0x0080000002170824 */ /* 0x000fe200078e00ff */
[----:B------:R-:W-:Y:S05]  /*1cd0*/  BRA `(.L_x_1659) ;  /* 0x000001a000007947 */ /* 0x000fea0003800000 */
.L_x_1658:
        /* <DEDUP_REMOVED lines=18> */
[----:B0-----:R-:W-:Y:S05]  /*1e00*/  CALL.ABS.NOINC R2 ;  /* 0x0000000002007343 */ /* 0x001fea0003c00000 */
[----:B------:R-:W-:Y:S01]  /*1e10*/  IMAD.MOV.U32 R23, RZ, RZ, RZ ;  /* 0x000000ffff177224 */ /* 0x000fe200078e00ff */
[----:B------:R-:W-:Y:S05]  /*1e20*/  BRA `(.L_x_1659) ;  /* 0x0000005000007947 */ /* 0x000fea0003800000 */
.L_x_1679:
[----:B------:R-:W2:Y:S02]  /*1e30*/  LDG.E.64 R2, [R2.64] ;  /* 0x0000002402027981 */ /* 0x000ea4000c1e1b00 */
[----:B--2---:R0:W1:Y:S01]  /*1e40*/  I2F.U64 R23, R2 ;  /* 0x0000000200177312 */ /* 0x0040620000301000 */
[----:B------:R-:W-:Y:S05]  /*1e50*/  BRA `(.L_x_1659) ;  /* 0x0000002000007947 */ /* 0x000fea0003800000 */
.L_x_1678:
[----:B------:R-:W2:Y:S02]  /*1e60*/  LDG.E R2, [R2.64] ;  /* 0x0000002402027981 */ /* 0x000ea4000c1e1900 */
[----:B--2---:R0:W1:Y:S02]  /*1e70*/  I2F.U32 R23, R2 ;  /* 0x0000000200177306 */ /* 0x0040640000201000 */
.L_x_1659:
[----:B------:R-:W-:Y:S05]  /*1e80*/  BSYNC B6 ;  /* 0x0000000000067941 */ /* 0x000fea0003800000 */
.L_x_1653:
[----:B------:R-:W2:Y:S01]  /*1e90*/  LDC.U8 R4, c[0x0][0x3f2] ;  /* 0x0000fc80ff047b82 */ /* 0x000ea20000000000 */
[----:B0-----:R-:W-:Y:S01]  /*1ea0*/  IADD3 R2, P1, R22, c[0x0][0x3d8], RZ ;  /* 0x0000f60016027a10 */ /* 0x001fe20007f3e0ff */
[----:B------:R-:W-:Y:S04]  /*1eb0*/  BSSY B6, `(.L_x_1680) ;  /* 0x00000dd000067945 */ /* 0x000fe80003800000 */
[----:B------:R-:W-:Y:S01]  /*1ec0*/  IMAD.X R3, RZ, RZ, c[0x0][0x3dc], P1 ;  /* 0x0000f700ff037624 */ /* 0x000fe200008e06ff */
[----:B--2---:R-:W-:-:S04]  /*1ed0*/  PRMT R0, R4, 0x9910, RZ ;  /* 0x0000991004007816 */ /* 0x004fc800000000ff */
        /* <DEDUP_REMOVED lines=11> */
[----:B--2---:R-:W0:Y:S01]  /*1f90*/  I2F.S16 R0, R0 ;  /* 0x0000000000007306 */ /* 0x004e220000101400 */
[----:B------:R-:W-:Y:S05]  /*1fa0*/  BRA `(.L_x_1686) ;  /* 0x00000cd000007947 */ /* 0x000fea0003800000 */
.L_x_1684:
[----:B------:R-:W2:Y:S02]  /*1fb0*/  LDG.E.U8 R0, [R2.64] ;  /* 0x0000002402007981 */ /* 0x000ea4000c1e1100 */
[----:B--2---:R-:W0:Y:S01]  /*1fc0*/  I2F.U16 R0, R0 ;  /* 0x0000000000007306 */ /* 0x004e220000101000 */
[----:B------:R-:W-:Y:S05]  /*1fd0*/  BRA `(.L_x_1686) ;  /* 0x00000ca000007947 */ /* 0x000fea0003800000 */
.L_x_1683:
[----:B------:R-:W-:-:S13]  /*1fe0*/  ISETP.NE.AND P0, PT, R0, 0x2, PT ;  /* 0x000000020000780c */ /* 0x000fda0003f05270 */
[----:B------:R-:W-:Y:S05]  /*1ff0*/  @!P0 BRA `(.L_x_1687) ;  /* 0x000000a000008947 */ /* 0x000fea0003800000 */
[----:B------:R-:W-:-:S13]  /*2000*/  ISETP.NE.AND P0, PT, R0, 0x3, PT ;  /* 0x000000030000780c */ /* 0x000fda0003f05270 */
[----:B------:R-:W-:Y:S05]  /*2010*/  @!P0 BRA `(.L_x_1688) ;  /* 0x0000005000008947 */ /* 0x000fea0003800000 */
[----:B------:R-:W-:-:S13]  /*2020*/  ISETP.NE.AND P0, PT, R0, 0x4, PT ;  /* 0x000000040000780c */ /* 0x000fda0003f05270 */
[----:B------:R-:W-:Y:S05]  /*2030*/  @P0 BRA `(.L_x_1685) ;  /* 0x00000aa000000947 */ /* 0x000fea0003800000 */
[----:B------:R-:W2:Y:S02]  /*2040*/  LDG.E.64 R2, [R2.64] ;  /* 0x0000002402027981 */ /* 0x000ea4000c1e1b00 */
[----:B--2---:R0:W2:Y:S01]  /*2050*/  I2F.S64 R0, R2 ;  /* 0x0000000200007312 */ /* 0x0040a20000301400 */
[----:B------:R-:W-:Y:S05]  /*2060*/  BRA `(.L_x_1686) ;  /* 0x00000c1000007947 */ /* 0x000fea0003800000 */
.L_x_1688:
[----:B------:R-:W2:Y:S02]  /*2070*/  LDG.E R0, [R2.64] ;  /* 0x0000002402007981 */ /* 0x000ea4000c1e1900 */
[----:B--2---:R-:W0:Y:S01]  /*2080*/  I2F R0, R0 ;  /* 0x0000000000007306 */ /* 0x004e220000201400 */
[----:B------:R-:W-:Y:S05]  /*2090*/  BRA `(.L_x_1686) ;  /* 0x00000be000007947 */ /* 0x000fea0003800000 */
.L_x_1687:
[----:B------:R-:W2:Y:S02]  /*20a0*/  LDG.E.U16 R0, [R2.64] ;  /* 0x0000002402007981 */ /* 0x000ea4000c1e1500 */
[----:B--2---:R-:W0:Y:S01]  /*20b0*/  I2F.S16 R0, R0 ;  /* 0x0000000000007306 */ /* 0x004e220000101400 */
[----:B------:R-:W-:Y:S05]  /*20c0*/  BRA `(.L_x_1686) ;  /* 0x00000bb000007947 */ /* 0x000fea0003800000 */
.L_x_1682:
        /* <DEDUP_REMOVED lines=8> */
.L_x_1690:
[----:B------:R-:W2:Y:S02]  /*2150*/  LDG.E.U16 R0, [R2.64] ;  /* 0x0000002402007981 */ /* 0x000ea4000c1e1500 */
[----:B--2---:R-:W-:Y:S01]  /*2160*/  HADD2.F32 R0, -RZ, R0.H0_H0 ;  /* 0x20000000ff007230 */ /* 0x004fe20000004100 */
[----:B------:R-:W-:Y:S05]  /*2170*/  BRA `(.L_x_1686) ;  /* 0x00000b0000007947 */ /* 0x000fea0003800000 */
.L_x_1689:
        /* <DEDUP_REMOVED lines=8> */
.L_x_1692:
[----:B------:R-:W2:Y:S02]  /*2200*/  LDG.E.U16 R0, [R2.64] ;  /* 0x0000002402007981 */ /* 0x000ea4000c1e1500 */
[----:B--2---:R-:W-:Y:S01]  /*2210*/  HADD2.F32 R0, -RZ, R0.H0_H0 ;  /* 0x20000000ff007230 */ /* 0x004fe20000004100 */
[----:B------:R-:W-:Y:S05]  /*2220*/  BRA `(.L_x_1686) ;  /* 0x00000a5000007947 */ /* 0x000fea0003800000 */
.L_x_1691:
[----:B------:R-:W2:Y:S02]  /*2230*/  LDG.E.64 R2, [R2.64] ;  /* 0x0000002402027981 */ /* 0x000ea4000c1e1b00 */
[----:B--2---:R-:W0:Y:S01]  /*2240*/  F2F.F32.F64 R0, R2 ;  /* 0x0000000200007310 */ /* 0x004e220000301000 */
[----:B------:R-:W0:-:S14]  /*2250*/  DSETP.GEU.AND P0, PT, |R2|, c[0x2][0x0], PT ;  /* 0x008000000200762a */ /* 0x000e1c0003f0e200 */
[----:B0-----:R-:W-:Y:S01]  /*2260*/  @!P0 FMUL R0, R0, 1.175494350822287508e-38 ;  /* 0x0080000000008820 */ /* 0x001fe20000400000 */
[----:B------:R-:W-:Y:S05]  /*2270*/  BRA `(.L_x_1686) ;  /* 0x00000a0000007947 */ /* 0x000fea0003800000 */
.L_x_1681:
        /* <DEDUP_REMOVED lines=12> */
.L_x_1695:
[----:B------:R-:W2:Y:S02]  /*2340*/  LDG.E.64 R2, [R2.64] ;  /* 0x0000002402027981 */ /* 0x000ea4000c1e1b00 */
[----:B--2---:R-:W0:Y:S01]  /*2350*/  F2F.F32.F64 R0, R2 ;  /* 0x0000000200007310 */ /* 0x004e220000301000 */
[----:B------:R-:W0:-:S14]  /*2360*/  DSETP.GEU.AND P0, PT, |R2|, c[0x2][0x0], PT ;  /* 0x008000000200762a */ /* 0x000e1c0003f0e200 */
[----:B0-----:R-:W-:Y:S01]  /*2370*/  @!P0 FMUL R0, R0, 1.175494350822287508e-38 ;  /* 0x0080000000008820 */ /* 0x001fe20000400000 */
[----:B------:R-:W-:Y:S05]  /*2380*/  BRA `(.L_x_1686) ;  /* 0x000008f000007947 */ /* 0x000fea0003800000 */
.L_x_1694:
        /* <DEDUP_REMOVED lines=24> */
[----:B------:R-:W-:Y:S01]  /*2510*/  LOP3.LUT R0, R5, 0x80000000, R0, 0xf8, !PT ;  /* 0x8000000005007812 */ /* 0x000fe200078ef800 */
[----:B------:R-:W-:Y:S05]  /*2520*/  BRA `(.L_x_1686) ;  /* 0x0000075000007947 */ /* 0x000fea0003800000 */
.L_x_1697:
        /* <DEDUP_REMOVED lines=11> */
[----:B------:R-:W-:Y:S01]  /*25e0*/  LOP3.LUT R0, R4, 0x80000000, R5, 0xf8, !PT ;  /* 0x8000000004007812 */ /* 0x000fe200078ef805 */
[----:B------:R-:W-:Y:S05]  /*25f0*/  BRA `(.L_x_1686) ;  /* 0x0000068000007947 */ /* 0x000fea0003800000 */
.L_x_1696:
[----:B------:R-:W2:Y:S02]  /*2600*/  LDG.E.U16 R0, [R2.64] ;  /* 0x0000002402007981 */ /* 0x000ea4000c1e1500 */
[----:B--2---:R-:W-:Y:S01]  /*2610*/  PRMT R0, RZ, 0x5410, R0 ;  /* 0x00005410ff007816 */ /* 0x004fe20000000000 */
[----:B------:R-:W-:Y:S05]  /*2620*/  BRA `(.L_x_1686) ;  /* 0x0000065000007947 */ /* 0x000fea0003800000 */
.L_x_1693:
        /* <DEDUP_REMOVED lines=9> */
[----:B--2---:R-:W0:Y:S01]  /*26c0*/  I2F.U16 R0, R0 ;  /* 0x0000000000007306 */ /* 0x004e220000101000 */
[----:B------:R-:W-:Y:S05]  /*26d0*/  BRA `(.L_x_1686) ;  /* 0x000005a000007947 */ /* 0x000fea0003800000 */
.L_x_1700:
        /* <DEDUP_REMOVED lines=20> */
.L_x_1702:
[----:B------:R-:W-:Y:S05]  /*2820*/  BSYNC B0 ;  /* 0x0000000000007941 */ /* 0x000fea0003800000 */
.L_x_1701:
[----:B------:R-:W-:Y:S01]  /*2830*/  LEA R3, R0, 0x3b800000, 0x17 ;  /* 0x3b80000000037811 */ /* 0x000fe200078eb8ff */
[----:B------:R-:W-:-:S05]  /*2840*/  IMAD.SHL.U32 R0, R2, 0x100000, RZ ;  /* 0x0010000002007824 */ /* 0x000fca00078e00ff */
[----:B------:R-:W-:Y:S01]  /*2850*/  LOP3.LUT R0, R3, R0, R4, 0xfe, !PT ;  /* 0x0000000003007212 */ /* 0x000fe200078efe04 */
[----:B------:R-:W-:Y:S05]  /*2860*/  BRA `(.L_x_1686) ;  /* 0x0000041000007947 */ /* 0x000fea0003800000 */
.L_x_1699:
        /* <DEDUP_REMOVED lines=20> */
.L_x_1704:
[----:B------:R-:W-:Y:S05]  /*29b0*/  BSYNC B0 ;  /* 0x0000000000007941 */ /* 0x000fea0003800000 */
.L_x_1703:
[----:B------:R-:W-:Y:S01]  /*29c0*/  LEA R3, R0, 0x37800000, 0x17 ;  /* 0x3780000000037811 */ /* 0x000fe200078eb8ff */
[----:B------:R-:W-:-:S05]  /*29d0*/  IMAD.SHL.U32 R0, R2, 0x200000, RZ ;  /* 0x0020000002007824 */ /* 0x000fca00078e00ff */
[----:B------:R-:W-:Y:S01]  /*29e0*/  LOP3.LUT R0, R3, R0, R4, 0xfe, !PT ;  /* 0x0000000003007212 */ /* 0x000fe200078efe04 */
[----:B------:R-:W-:Y:S05]  /*29f0*/  BRA `(.L_x_1686) ;  /* 0x0000028000007947 */ /* 0x000fea0003800000 */
.L_x_1698:
        /* <DEDUP_REMOVED lines=14> */
.L_x_1685:
        /* <DEDUP_REMOVED lines=18> */
[----:B01---5:R-:W-:Y:S05]  /*2c00*/  CALL.ABS.NOINC R2 ;  /* 0x0000000002007343 */ /* 0x023fea0003c00000 */
[----:B------:R-:W-:Y:S01]  /*2c10*/  IMAD.MOV.U32 R0, RZ, RZ, RZ ;  /* 0x000000ffff007224 */ /* 0x000fe200078e00ff */
[----:B------:R-:W-:Y:S05]  /*2c20*/  BRA `(.L_x_1686) ;  /* 0x0000005000007947 */ /* 0x000fea0003800000 */
.L_x_1706:
[----:B------:R-:W2:Y:S02]  /*2c30*/  LDG.E.64 R2, [R2.64] ;  /* 0x0000002402027981 */ /* 0x000ea4000c1e1b00 */
[----:B--2---:R0:W2:Y:S01]  /*2c40*/  I2F.U64 R0, R2 ;  /* 0x0000000200007312 */ /* 0x0040a20000301000 */
[----:B------:R-:W-:Y:S05]  /*2c50*/  BRA `(.L_x_1686) ;  /* 0x0000002000007947 */ /* 0x000fea0003800000 */
.L_x_1705:
[----:B------:R-:W2:Y:S02]  /*2c60*/  LDG.E R0, [R2.64] ;  /* 0x0000002402007981 */ /* 0x000ea4000c1e1900 */
[----:B--2---:R-:W0:Y:S02]  /*2c70*/  I2F.U32 R0, R0 ;  /* 0x0000000000007306 */ /* 0x004e240000201000 */
.L_x_1686:
[----:B------:R-:W-:Y:S05]  /*2c80*/  BSYNC B6 ;  /* 0x0000000000067941 */ /* 0x000fea0003800000 */
.L_x_1680:
[----:B0-----:R-:W0:Y:S01]  /*2c90*/  LDC.U8 R3, c[0x0][0x3f0] ;  /* 0x0000fc00ff037b82 */ /* 0x001e220000000000 */
[C---:B--2--5:R-:W-:Y:S02]  /*2ca0*/  FSETP.GTU.FTZ.AND P0, PT, R0.reuse, c[0x0][0x3e0], PT ;  /* 0x0000f80000007a0b */ /* 0x064fe40003f1c000 */
[----:B------:R-:W-:-:S04]  /*2cb0*/  FSETP.GE.FTZ.AND P1, PT, R0, c[0x0][0x3e4], PT ;  /* 0x0000f90000007a0b */ /* 0x000fc80003f36000 */
[----:B------:R-:W-:Y:S02]  /*2cc0*/  PLOP3.LUT P0, PT, P0, P1, PT, 0x20, 0x0 ;  /* 0x000000000000781c */ /* 0x000fe40000702470 */
[----:B0-----:R-:W-:-:S05]  /*2cd0*/  PRMT R2, R3, 0x9910, RZ ;  /* 0x0000991003027816 */ /* 0x001fca00000000ff */
[----:B------:R-:W-:Y:S01]  /*2ce0*/  IMAD.MOV.U32 R0, RZ, RZ, R2 ;  /* 0x000000ffff007224 */ /* 0x000fe200078e0002 */
[----:B-1----:R-:W-:-:S04]  /*2cf0*/  FSEL R2, R23, RZ, P0 ;  /* 0x000000ff17027208 */ /* 0x002fc80000000000 */
        /* <DEDUP_REMOVED lines=10> */
[----:B------:R-:W0:Y:S02]  /*2da0*/  F2I.FTZ.TRUNC.NTZ R3, R2 ;  /* 0x0000000200037305 */ /* 0x000e24000021f100 */
[----:B0-----:R0:W-:Y:S01]  /*2db0*/  STG.E.U8 [R16.64], R3 ;  /* 0x0000000310007986 */ /* 0x0011e2000c101124 */
[----:B------:R-:W-:Y:S05]  /*2dc0*/  BRA `(.L_x_1712) ;  /* 0x00000d7000007947 */ /* 0x000fea0003800000 */
.L_x_1710:
[----:B------:R-:W0:Y:S02]  /*2dd0*/  F2I.S64.TRUNC R2, R2 ;  /* 0x0000000200027311 */ /* 0x000e24000020d900 */
[----:B0-----:R-:W-:-:S05]  /*2de0*/  IMAD.MOV.U32 R5, RZ, RZ, R2 ;  /* 0x000000ffff057224 */ /* 0x001fca00078e0002 */
[----:B------:R0:W-:Y:S01]  /*2df0*/  STG.E.U8 [R16.64], R5 ;  /* 0x0000000510007986 */ /* 0x0001e2000c101124 */
[----:B------:R-:W-:Y:S05]  /*2e00*/  BRA `(.L_x_1712) ;  /* 0x00000d3000007947 */ /* 0x000fea0003800000 */
.L_x_1709:
[----:B------:R-:W-:-:S13]  /*2e10*/  ISETP.NE.AND P0, PT, R0, 0x2, PT ;  /* 0x000000020000780c */ /* 0x000fda0003f05270 */
[----:B------:R-:W-:Y:S05]  /*2e20*/  @!P0 BRA `(.L_x_1713) ;  /* 0x000000a000008947 */ /* 0x000fea0003800000 */
[----:B------:R-:W-:-:S13]  /*2e30*/  ISETP.NE.AND P0, PT, R0, 0x3, PT ;  /* 0x000000030000780c */ /* 0x000fda0003f05270 */
[----:B------:R-:W-:Y:S05]  /*2e40*/  @!P0 BRA `(.L_x_1714) ;  /* 0x0000005000008947 */ /* 0x000fea0003800000 */
[----:B------:R-:W-:-:S13]  /*2e50*/  ISETP.NE.AND P0, PT, R0, 0x4, PT ;  /* 0x000000040000780c */ /* 0x000fda0003f05270 */
[----:B------:R-:W-:Y:S05]  /*2e60*/  @P0 BRA `(.L_x_1711) ;  /* 0x00000b4000000947 */ /* 0x000fea0003800000 */
[----:B------:R-:W0:Y:S02]  /*2e70*/  F2I.S64.TRUNC R2, R2 ;  /* 0x0000000200027311 */ /* 0x000e24000020d900 */
[----:B0-----:R0:W-:Y:S01]  /*2e80*/  STG.E.64 [R16.64], R2 ;  /* 0x0000000210007986 */ /* 0x0011e2000c101b24 */
[----:B------:R-:W-:Y:S05]  /*2e90*/  BRA `(.L_x_1712) ;  /* 0x00000ca000007947 */ /* 0x000fea0003800000 */
.L_x_1714:
[----:B------:R-:W0:Y:S02]  /*2ea0*/  F2I.FTZ.TRUNC.NTZ R3, R2 ;  /* 0x0000000200037305 */ /* 0x000e24000021f100 */
[----:B0-----:R0:W-:Y:S01]  /*2eb0*/  STG.E [R16.64], R3 ;  /* 0x0000000310007986 */ /* 0x0011e2000c101924 */
[----:B------:R-:W-:Y:S05]  /*2ec0*/  BRA `(.L_x_1712) ;  /* 0x00000c7000007947 */ /* 0x000fea0003800000 */
.L_x_1713:
[----:B------:R-:W0:Y:S02]  /*2ed0*/  F2I.FTZ.TRUNC.NTZ R3, R2 ;  /* 0x0000000200037305 */ /* 0x000e24000021f100 */
[----:B0-----:R0:W-:Y:S01]  /*2ee0*/  STG.E.U16 [R16.64], R3 ;  /* 0x0000000310007986 */ /* 0x0011e2000c101524 */
[----:B------:R-:W-:Y:S05]  /*2ef0*/  BRA `(.L_x_1712) ;  /* 0x00000c4000007947 */ /* 0x000fea0003800000 */
.L_x_1708:
[----:B------:R-:W-:-:S13]  /*2f00*/  ISETP.GT.AND P0, PT, R0, 0x6, PT ;  /* 0x000000060000780c */ /* 0x000fda0003f04270 */
[----:B------:R-:W-:Y:S05]  /*2f10*/  @P0 BRA `(.L_x_1715) ;  /* 0x0000009000000947 */ /* 0x000fea0003800000 */
[----:B------:R-:W-:-:S13]  /*2f20*/  ISETP.NE.AND P0, PT, R0, 0x5, PT ;  /* 0x000000050000780c */ /* 0x000fda0003f05270 */
[----:B------:R-:W-:Y:S05]  /*2f30*/  @!P0 BRA `(.L_x_1716) ;  /* 0x0000004000008947 */ /* 0x000fea0003800000 */
[----:B------:R-:W-:-:S13]  /*2f40*/  ISETP.NE.AND P0, PT, R0, 0x6, PT ;  /* 0x000000060000780c */ /* 0x000fda0003f05270 */
[----:B------:R-:W-:Y:S05]  /*2f50*/  @P0 BRA `(.L_x_1711) ;  /* 0x00000a5000000947 */ /* 0x000fea0003800000 */
[----:B------:R0:W-:Y:S01]  /*2f60*/  STG.E [R16.64], R2 ;  /* 0x0000000210007986 */ /* 0x0001e2000c101924 */
[----:B------:R-:W-:Y:S05]  /*2f70*/  BRA `(.L_x_1712) ;  /* 0x00000bc000007947 */ /* 0x000fea0003800000 */
.L_x_1716:
[----:B------:R-:W-:-:S05]  /*2f80*/  F2FP.PACK_AB R2, RZ, R2 ;  /* 0x00000002ff02723e */ /* 0x000fca00000000ff */
[----:B------:R0:W-:Y:S01]  /*2f90*/  STG.E.U16 [R16.64], R2 ;  /* 0x0000000210007986 */ /* 0x0001e2000c101524 */
[----:B------:R-:W-:Y:S05]  /*2fa0*/  BRA `(.L_x_1712) ;  /* 0x00000b9000007947 */ /* 0x000fea0003800000 */
.L_x_1715:
[----:B------:R-:W-:-:S13]  /*2fb0*/  ISETP.NE.AND P0, PT, R0, 0x7, PT ;  /* 0x000000070000780c */ /* 0x000fda0003f05270 */
[----:B------:R-:W-:Y:S05]  /*2fc0*/  @!P0 BRA `(.L_x_1717) ;  /* 0x000000b000008947 */ /* 0x000fea0003800000 */
[----:B------:R-:W-:-:S13]  /*2fd0*/  ISETP.NE.AND P0, PT, R0, 0x8, PT ;  /* 0x000000080000780c */ /* 0x000fda0003f05270 */
[----:B------:R-:W-:Y:S05]  /*2fe0*/  @!P0 BRA `(.L_x_1718) ;  /* 0x0000005000008947 */ /* 0x000fea0003800000 */
[----:B------:R-:W-:-:S13]  /*2ff0*/  ISETP.NE.AND P0, PT, R0, 0x9, PT ;  /* 0x000000090000780c */ /* 0x000fda0003f05270 */
[----:B------:R-:W-:Y:S05]  /*3000*/  @P0 BRA `(.L_x_1711) ;  /* 0x000009a000000947 */ /* 0x000fea0003800000 */
[----:B------:R-:W-:-:S05]  /*3010*/  IMAD.MOV.U32 R3, RZ, RZ, RZ ;  /* 0x000000ffff037224 */ /* 0x000fca00078e00ff */
[----:B------:R0:W-:Y:S01]  /*3020*/  STG.E.64 [R16.64], R2 ;  /* 0x0000000210007986 */ /* 0x0001e2000c101b24 */
[----:B------:R-:W-:Y:S05]  /*3030*/  BRA `(.L_x_1712) ;  /* 0x00000b0000007947 */ /* 0x000fea0003800000 */
.L_x_1718:
[----:B------:R-:W-:-:S04]  /*3040*/  F2FP.PACK_AB R3, RZ, R2 ;  /* 0x00000002ff03723e */ /* 0x000fc800000000ff */
[----:B------:R-:W-:-:S05]  /*3050*/  PRMT R3, R3, 0x5410, RZ ;  /* 0x0000541003037816 */ /* 0x000fca00000000ff */
[----:B------:R0:W-:Y:S01]  /*3060*/  STG.E [R16.64], R3 ;  /* 0x0000000310007986 */ /* 0x0001e2000c101924 */
[----:B------:R-:W-:Y:S05]  /*3070*/  BRA `(.L_x_1712) ;  /* 0x00000ac000007947 */ /* 0x000fea0003800000 */
.L_x_1717:
[----:B------:R-:W-:-:S06]  /*3080*/  FMUL.FTZ R2, R2, 1 ;  /* 0x3f80000002027820 */ /* 0x000fcc0000410000 */
[----:B------:R-:W0:Y:S02]  /*3090*/  F2F.F64.F32 R2, R2 ;  /* 0x0000000200027310 */ /* 0x000e240000201800 */
[----:B0-----:R0:W-:Y:S01]  /*30a0*/  STG.E.64 [R16.64], R2 ;  /* 0x0000000210007986 */ /* 0x0011e2000c101b24 */
[----:B------:R-:W-:Y:S05]  /*30b0*/  BRA `(.L_x_1712) ;  /* 0x00000a8000007947 */ /* 0x000fea0003800000 */
.L_x_1707:
        /* <DEDUP_REMOVED lines=8> */
[----:B------:R-:W-:-:S04]  /*3140*/  FSETP.NEU.FTZ.AND P0, PT, R2, RZ, PT ;  /* 0x000000ff0200720b */ /* 0x000fc80003f1d000 */
[----:B------:R-:W-:-:S05]  /*3150*/  SEL R3, RZ, 0x1, !P0 ;  /* 0x00000001ff037807 */ /* 0x000fca0004000000 */
[----:B------:R0:W-:Y:S01]  /*3160*/  STG.E.U8 [R16.64], R3 ;  /* 0x0000000310007986 */ /* 0x0001e2000c101124 */
[----:B------:R-:W-:Y:S05]  /*3170*/  BRA `(.L_x_1712) ;  /* 0x000009c000007947 */ /* 0x000fea0003800000 */
.L_x_1721:
[----:B------:R-:W-:Y:S01]  /*3180*/  FMUL.FTZ R4, R2, 1 ;  /* 0x3f80000002047820 */ /* 0x000fe20000410000 */
[----:B------:R-:W-:-:S05]  /*3190*/  CS2R R6, SRZ ;  /* 0x0000000000067805 */ /* 0x000fca000001ff00 */
[----:B------:R-:W0:Y:S02]  /*31a0*/  F2F.F64.F32 R4, R4 ;  /* 0x0000000400047310 */ /* 0x000e240000201800 */
[----:B0-----:R0:W-:Y:S01]  /*31b0*/  STG.E.128 [R16.64], R4 ;  /* 0x0000000410007986 */ /* 0x0011e2000c101d24 */
[----:B------:R-:W-:Y:S05]  /*31c0*/  BRA `(.L_x_1712) ;  /* 0x0000097000007947 */ /* 0x000fea0003800000 */
.L_x_1720:
[----:B------:R-:W-:-:S13]  /*31d0*/  ISETP.NE.AND P0, PT, R0, 0xf, PT ;  /* 0x0000000f0000780c */ /* 0x000fda0003f05270 */
[----:B------:R-:W-:Y:S05]  /*31e0*/  @!P0 BRA `(.L_x_1722) ;  /* 0x000002b000008947 */ /* 0x000fea0003800000 */
[----:B------:R-:W-:-:S13]  /*31f0*/  ISETP.NE.AND P0, PT, R0, 0x17, PT ;  /* 0x000000170000780c */ /* 0x000fda0003f05270 */
[----:B------:R-:W-:Y:S05]  /*3200*/  @!P0 BRA `(.L_x_1723) ;  /* 0x0000014000008947 */ /* 0x000fea0003800000 */
[----:B------:R-:W-:-:S13]  /*3210*/  ISETP.NE.AND P0, PT, R0, 0x18, PT ;  /* 0x000000180000780c */ /* 0x000fda0003f05270 */
[----:B------:R-:W-:Y:S05]  /*3220*/  @P0 BRA `(.L_x_1711) ;  /* 0x0000078000000947 */ /* 0x000fea0003800000 */
[C---:B------:R-:W-:Y:S01]  /*3230*/  LOP3.LUT R4, R2.reuse, 0x7fffffff, RZ, 0xc0, !PT ;  /* 0x7fffffff02047812 */ /* 0x040fe200078ec0ff */
[----:B------:R-:W-:Y:S01]  /*3240*/  BSSY B0, `(.L_x_1724) ;  /* 0x000000d000007945 */ /* 0x000fe20003800000 */
[----:B------:R-:W-:Y:S02]  /*3250*/  LOP3.LUT R0, R2, 0x80000000, RZ, 0xc0, !PT ;  /* 0x8000000002007812 */ /* 0x000fe400078ec0ff */
[----:B------:R-:W-:Y:S02]  /*3260*/  ISETP.GT.U32.AND P0, PT, R4, 0x43efffff, PT ;  /* 0x43efffff0400780c */ /* 0x000fe40003f04070 */
[----:B------:R-:W-:Y:S01]  /*3270*/  SHF.R.U32.HI R5, RZ, 0x18, R0 ;  /* 0x00000018ff057819 */ /* 0x000fe20000011600 */
[----:B------:R-:W-:-:S10]  /*3280*/  IMAD.MOV.U32 R0, RZ, RZ, 0x7f ;  /* 0x0000007fff007424 */ /* 0x000fd400078e00ff */
[----:B------:R-:W-:Y:S05]  /*3290*/  @P0 BRA `(.L_x_1725) ;  /* 0x0000007000000947 */ /* 0x000fea0003800000 */
[----:B------:R-:W-:-:S13]  /*32a0*/  ISETP.GE.U32.AND P0, PT, R4, 0x3c800000, PT ;  /* 0x3c8000000400780c */ /* 0x000fda0003f06070 */
[----:B------:R-:W-:-:S04]  /*32b0*/  @P0 SHF.R.U32.HI R0, RZ, 0x14, R2 ;  /* 0x00000014ff000819 */ /* 0x000fc80000011602 */
[----:B------:R-:W-:-:S04]  /*32c0*/  @P0 LOP3.LUT R3, R0, 0x1, RZ, 0xc0, !PT ;  /* 0x0000000100030812 */ /* 0x000fc800078ec0ff */
[----:B------:R-:W-:Y:S01]  /*32d0*/  @P0 IADD3 R3, R2, 0x407ffff, R3 ;  /* 0x0407ffff02030810 */ /* 0x000fe20007ffe003 */
[----:B------:R-:W-:-:S03]  /*32e0*/  @!P0 FADD.FTZ R2, R4, 16384 ;  /* 0x4680000004028421 */ /* 0x000fc60000010000 */
[----:B------:R-:W-:Y:S02]  /*32f0*/  @P0 SHF.R.U32.HI R0, RZ, 0x14, R3 ;  /* 0x00000014ff000819 */ /* 0x000fe40000011603 */
[----:B------:R-:W-:Y:S02]  /*3300*/  @!P0 IADD3 R0, R2, -0x46800000, RZ ;  /* 0xb980000002008810 */ /* 0x000fe40007ffe0ff */
.L_x_1725:
[----:B------:R-:W-:Y:S05]  /*3310*/  BSYNC B0 ;  /* 0x0000000000007941 */ /* 0x000fea0003800000 */
.L_x_1724:
[----:B------:R-:W-:-:S05]  /*3320*/  LOP3.LUT R5, R0, R5, RZ, 0xfc, !PT ;  /* 0x0000000500057212 */ /* 0x000fca00078efcff */
[----:B------:R0:W-:Y:S01]  /*3330*/  STG.E.U8 [R16.64], R5 ;  /* 0x0000000510007986 */ /* 0x0001e2000c101124 */
[----:B------:R-:W-:Y:S05]  /*3340*/  BRA `(.L_x_1712) ;  /* 0x000007f000007947 */ /* 0x000fea0003800000 */
.L_x_1723:
[----:B------:R-:W-:Y:S01]  /*3350*/  LOP3.LUT R4, R2, 0x7fffffff, RZ, 0xc0, !PT ;  /* 0x7fffffff02047812 */ /* 0x000fe200078ec0ff */
[----:B------:R-:W-:Y:S03]  /*3360*/  BSSY B0, `(.L_x_1726) ;  /* 0x000000e000007945 */ /* 0x000fe60003800000 */
[----:B------:R-:W-:-:S13]  /*3370*/  ISETP.GT.U32.AND P0, PT, R4, 0x477fffff, PT ;  /* 0x477fffff0400780c */ /* 0x000fda0003f04070 */
[----:B------:R-:W-:Y:S05]  /*3380*/  @P0 BRA `(.L_x_1727) ;  /* 0x0000008000000947 */ /* 0x000fea0003800000 */
[----:B------:R-:W-:-:S13]  /*3390*/  ISETP.GE.U32.AND P0, PT, R4, 0x38800000, PT ;  /* 0x388000000400780c */ /* 0x000fda0003f06070 */
[----:B------:R-:W-:-:S04]  /*33a0*/  @P0 SHF.R.U32.HI R0, RZ, 0x15, R2 ;  /* 0x00000015ff000819 */ /* 0x000fc80000011602 */
[----:B------:R-:W-:-:S04]  /*33b0*/  @P0 LOP3.LUT R3, R0, 0x1, RZ, 0xc0, !PT ;  /* 0x0000000100030812 */ /* 0x000fc800078ec0ff */
[----:B------:R-:W-:Y:S01]  /*33c0*/  @P0 IADD3 R0, R2, 0x80fffff, R3 ;  /* 0x080fffff02000810 */ /* 0x000fe20007ffe003 */
[----:B------:R-:W-:-:S03]  /*33d0*/  @!P0 FADD.FTZ R3, R4, 128 ;  /* 0x4300000004038421 */ /* 0x000fc60000010000 */
[----:B------:R-:W-:Y:S02]  /*33e0*/  @P0 SHF.R.U32.HI R0, RZ, 0x15, R0 ;  /* 0x00000015ff000819 */ /* 0x000fe40000011600 */
[----:B------:R-:W-:Y:S01]  /*33f0*/  @!P0 IADD3 R0, R3, -0x43000000, RZ ;  /* 0xbd00000003008810 */ /* 0x000fe20007ffe0ff */
[----:B------:R-:W-:Y:S05]  /*3400*/  BRA `(.L_x_1728) ;  /* 0x0000003000007947 */ /* 0x000fea0003800000 */
.L_x_1727:
[----:B------:R-:W-:Y:S01]  /*3410*/  IMAD.MOV.U32 R0, RZ, RZ, 0x7f ;  /* 0x0000007fff007424 */ /* 0x000fe200078e00ff */
[----:B------:R-:W-:-:S04]  /*3420*/  ISETP.GT.U32.AND P0, PT, R4, 0x7f800000, PT ;  /* 0x7f8000000400780c */ /* 0x000fc80003f04070 */
[----:B------:R-:W-:-:S04]  /*3430*/  SEL R0, R0, 0x7c, P0 ;  /* 0x0000007c00007807 */ /* 0x000fc80000000000 */
.L_x_1728:
[----:B------:R-:W-:Y:S05]  /*3440*/  BSYNC B0 ;  /* 0x0000000000007941 */ /* 0x000fea0003800000 */
.L_x_1726:
[----:B------:R-:W-:-:S04]  /*3450*/  LOP3.LUT R2, R2, 0x80000000, RZ, 0xc0, !PT ;  /* 0x8000000002027812 */ /* 0x000fc800078ec0ff */
[----:B------:R-:W-:-:S04]  /*3460*/  SHF.R.U32.HI R3, RZ, 0x18, R2 ;  /* 0x00000018ff037819 */ /* 0x000fc80000011602 */
[----:B------:R-:W-:-:S05]  /*3470*/  LOP3.LUT R3, R0, R3, RZ, 0xfc, !PT ;  /* 0x0000000300037212 */ /* 0x000fca00078efcff */
[----:B------:R0:W-:Y:S01]  /*3480*/  STG.E.U8 [R16.64], R3 ;  /* 0x0000000310007986 */ /* 0x0001e2000c101124 */
[----:B------:R-:W-:Y:S05]  /*3490*/  BRA `(.L_x_1712) ;  /* 0x000006a000007947 */ /* 0x000fea0003800000 */
.L_x_1722:
[----:B------:R-:W-:-:S05]  /*34a0*/  F2FP.BF16.PACK_AB R2, RZ, R2 ;  /* 0x00000002ff02723e */ /* 0x000fca00000010ff */
[----:B------:R0:W-:Y:S01]  /*34b0*/  STG.E.U16 [R16.64], R2 ;  /* 0x0000000210007986 */ /* 0x0001e2000c101524 */
[----:B------:R-:W-:Y:S05]  /*34c0*/  BRA `(.L_x_1712) ;  /* 0x0000067000007947 */ /* 0x000fea0003800000 */
.L_x_1719:
        /* <DEDUP_REMOVED lines=8> */
[----:B------:R-:W0:Y:S02]  /*3550*/  F2I.FTZ.U32.TRUNC.NTZ R3, R2 ;  /* 0x0000000200037305 */ /* 0x000e24000021f000 */
[----:B0-----:R0:W-:Y:S01]  /*3560*/  STG.E.U16 [R16.64], R3 ;  /* 0x0000000310007986 */ /* 0x0011e2000c101524 */
[----:B------:R-:W-:Y:S05]  /*3570*/  BRA `(.L_x_1712) ;  /* 0x000005c000007947 */ /* 0x000fea0003800000 */
.L_x_1731:
[----:B------:R-:W-:Y:S01]  /*3580*/  LOP3.LUT R3, R2, 0x7fffffff, RZ, 0xc0, !PT ;  /* 0x7fffffff02037812 */ /* 0x000fe200078ec0ff */
[----:B------:R-:W-:Y:S01]  /*3590*/  BSSY B0, `(.L_x_1732) ;  /* 0x0000013000007945 */ /* 0x000fe20003800000 */
[----:B------:R-:W-:Y:S02]  /*35a0*/  IMAD.MOV.U32 R8, RZ, RZ, 0x80 ;  /* 0x00000080ff087424 */ /* 0x000fe400078e00ff */
        /* <DEDUP_REMOVED lines=13> */
.L_x_1734:
[----:B------:R-:W-:-:S04]  /*3680*/  LOP3.LUT R2, R2, 0x80000000, RZ, 0xc0, !PT ;  /* 0x8000000002027812 */ /* 0x000fc800078ec0ff */
[----:B------:R-:W-:-:S04]  /*3690*/  SHF.R.U32.HI R3, RZ, 0x18, R2 ;  /* 0x00000018ff037819 */ /* 0x000fc80000011602 */
[----:B------:R-:W-:-:S04]  /*36a0*/  LOP3.LUT R0, R0, R3, RZ, 0xfc, !PT ;  /* 0x0000000300007212 */ /* 0x000fc800078efcff */
[----:B------:R-:W-:Y:S02]  /*36b0*/  PRMT R8, R0, 0x7610, R8 ;  /* 0x0000761000087816 */ /* 0x000fe40000000008 */
.L_x_1733:
[----:B------:R-:W-:Y:S05]  /*36c0*/  BSYNC B0 ;  /* 0x0000000000007941 */ /* 0x000fea0003800000 */
.L_x_1732:
[----:B------:R0:W-:Y:S01]  /*36d0*/  STG.E.U8 [R16.64], R8 ;  /* 0x0000000810007986 */ /* 0x0001e2000c101124 */
[----:B------:R-:W-:Y:S05]  /*36e0*/  BRA `(.L_x_1712) ;  /* 0x0000045000007947 */ /* 0x000fea0003800000 */
.L_x_1730:
        /* <DEDUP_REMOVED lines=16> */
.L_x_1737:
[----:B------:R-:W-:-:S04]  /*37f0*/  LOP3.LUT R2, R2, 0x80000000, RZ, 0xc0, !PT ;  /* 0x8000000002027812 */ /* 0x000fc800078ec0ff */
[----:B------:R-:W-:-:S04]  /*3800*/  SHF.R.U32.HI R3, RZ, 0x18, R2 ;  /* 0x00000018ff037819 */ /* 0x000fc80000011602 */
[----:B------:R-:W-:-:S04]  /*3810*/  LOP3.LUT R0, R0, R3, RZ, 0xfc, !PT ;  /* 0x0000000300007212 */ /* 0x000fc800078efcff */
[----:B------:R-:W-:Y:S02]  /*3820*/  PRMT R8, R0, 0x7610, R8 ;  /* 0x0000761000087816 */ /* 0x000fe40000000008 */
.L_x_1736:
[----:B------:R-:W-:Y:S05]  /*3830*/  BSYNC B0 ;  /* 0x0000000000007941 */ /* 0x000fea0003800000 */
.L_x_1735:
[----:B------:R0:W-:Y:S01]  /*3840*/  STG.E.U8 [R16.64], R8 ;  /* 0x0000000810007986 */ /* 0x0001e2000c101124 */
[----:B------:R-:W-:Y:S05]  /*3850*/  BRA `(.L_x_1712) ;  /* 0x000002e000007947 */ /* 0x000fea0003800000 */
.L_x_1729:
[----:B------:R-:W-:-:S13]  /*3860*/  ISETP.NE.AND P0, PT, R0, 0x1c, PT ;  /* 0x0000001c0000780c */ /* 0x000fda0003f05270 */
[----:B------:R-:W-:Y:S05]  /*3870*/  @!P0 BRA `(.L_x_1738) ;  /* 0x000002a000008947 */ /* 0x000fea0003800000 */
[----:B------:R-:W-:-:S13]  /*3880*/  ISETP.NE.AND P0, PT, R0, 0x1d, PT ;  /* 0x0000001d0000780c */ /* 0x000fda0003f05270 */
[----:B------:R-:W-:Y:S05]  /*3890*/  @!P0 BRA `(.L_x_1739) ;  /* 0x0000025000008947 */ /* 0x000fea0003800000 */
[----:B------:R-:W-:-:S13]  /*38a0*/  ISETP.NE.AND P0, PT, R0, 0x2c, PT ;  /* 0x0000002c0000780c */ /* 0x000fda0003f05270 */
[----:B------:R-:W-:Y:S05]  /*38b0*/  @P0 BRA `(.L_x_1711) ;  /* 0x000000f000000947 */ /* 0x000fea0003800000 */
[----:B------:R-:W-:Y:S02]  /*38c0*/  SHF.R.U32.HI R4, RZ, 0x17, R2 ;  /* 0x00000017ff047819 */ /* 0x000fe40000011602 */
[----:B------:R-:W-:Y:S02]  /*38d0*/  PLOP3.LUT P0, PT, PT, PT, PT, 0x80, 0x0 ;  /* 0x000000000000781c */ /* 0x000fe40003f0f070 */
        /* <DEDUP_REMOVED lines=13> */
.L_x_1711:
        /* <DEDUP_REMOVED lines=20> */
.L_x_1739:
[----:B------:R-:W0:Y:S02]  /*3af0*/  F2I.U64.TRUNC R2, R2 ;  /* 0x0000000200027311 */ /* 0x000e24000020d800 */
[----:B0-----:R0:W-:Y:S01]  /*3b00*/  STG.E.64 [R16.64], R2 ;  /* 0x0000000210007986 */ /* 0x0011e2000c101b24 */
[----:B------:R-:W-:Y:S05]  /*3b10*/  BRA `(.L_x_1712) ;  /* 0x0000002000007947 */ /* 0x000fea0003800000 */
.L_x_1738:
[----:B------:R-:W0:Y:S02]  /*3b20*/  F2I.FTZ.U32.TRUNC.NTZ R3, R2 ;  /* 0x0000000200037305 */ /* 0x000e24000021f000 */
[----:B0-----:R0:W-:Y:S02]  /*3b30*/  STG.E [R16.64], R3 ;  /* 0x0000000310007986 */ /* 0x0011e4000c101924 */
.L_x_1712:
[----:B------:R-:W-:-:S05]  /*3b40*/  IMAD R18, R19, 0x200, R18 ;  /* 0x0000020013127824 */ /* 0x000fca00078e0212 */
[----:B------:R-:W-:Y:S02]  /*3b50*/  IADD3 R23, R18, 0x80, RZ ;  /* 0x0000008012177810 */ /* 0x000fe40007ffe0ff */
.L_x_1651:
[----:B------:R-:W-:Y:S05]  /*3b60*/  BSYNC B7 ;  /* 0x0000000000077941 */ /* 0x000fea0003800000 */
.L_x_1650:
[----:B------:R-:W-:Y:S01]  /*3b70*/  ISETP.GE.AND P0, PT, R23, c[0x0][0x160], PT ;  /* 0x0000580017007a0c */ /* 0x000fe20003f06270 */
[----:B------:R-:W-:-:S12]  /*3b80*/  BSSY B7, `(.L_x_1740) ;  /* 0x000075e000077945 */ /* 0x000fd80003800000 */
[----:B------:R-:W-:Y:S05]  /*3b90*/  @P0 BRA `(.L_x_1741) ;  /* 0x000075c000000947 */ /* 0x000fea0003800000 */
[----:B------:R-:W-:Y:S01]  /*3ba0*/  ISETP.NE.AND P0, PT, RZ, c[0x0][0x168], PT ;  /* 0x00005a00ff007a0c */ /* 0x000fe20003f05270 */
[----:B------:R-:W-:Y:S02]  /*3bb0*/  IMAD.MOV.U32 R18, RZ, RZ, RZ ;  /* 0x000000ffff127224 */ /* 0x000fe400078e00ff */
[----:B------:R-:W-:Y:S02]  /*3bc0*/  IMAD.MOV.U32 R0, RZ, RZ, RZ ;  /* 0x000000ffff007224 */ /* 0x000fe400078e00ff */
[----:B0-----:R-:W-:-:S08]  /*3bd0*/  IMAD.MOV.U32 R16, RZ, RZ, RZ ;  /* 0x000000ffff107224 */ /* 0x001fd000078e00ff */
        /* <DEDUP_REMOVED lines=251> */
.L_x_1742:
        /* <DEDUP_REMOVED lines=20> */
.L_x_1747:
[----:B------:R-:W2:Y:S02]  /*4cd0*/  LDG.E.U8 R2, [R2.64] ;  /* 0x0000002402027981 */ /* 0x000ea4000c1e1100 */
[----:B--2---:R0:W1:Y:S01]  /*4ce0*/  I2F.U16 R19, R2 ;  /* 0x0000000200137306 */ /* 0x0040620000101000 */
[----:B------:R-:W-:Y:S05]  /*4cf0*/  BRA `(.L_x_1749) ;  /* 0x00000ca000007947 */ /* 0x000fea0003800000 */
.L_x_1746:
        /* <DEDUP_REMOVED lines=9> */
.L_x_1751:
[----:B------:R-:W2:Y:S02]  /*4d90*/  LDG.E R2, [R2.64] ;  /* 0x0000002402027981 */ /* 0x000ea4000c1e1900 */
[----:B--2---:R0:W1:Y:S01]  /*4da0*/  I2F R19, R2 ;  /* 0x0000000200137306 */ /* 0x0040620000201400 */
[----:B------:R-:W-:Y:S05]  /*4db0*/  BRA `(.L_x_1749) ;  /* 0x00000be000007947 */ /* 0x000fea0003800000 */
.L_x_1750:
[----:B------:R-:W2:Y:S02]  /*4dc0*/  LDG.E.U16 R2, [R2.64] ;  /* 0x0000002402027981 */ /* 0x000ea4000c1e1500 */
[----:B--2---:R0:W1:Y:S01]  /*4dd0*/  I2F.S16 R19, R2 ;  /* 0x0000000200137306 */ /* 0x0040620000101400 */
[----:B------:R-:W-:Y:S05]  /*4de0*/  BRA `(.L_x_1749) ;  /* 0x00000bb000007947 */ /* 0x000fea0003800000 */
.L_x_1745:
        /* <DEDUP_REMOVED lines=8> */
.L_x_1753:
[----:B------:R-:W2:Y:S02]  /*4e70*/  LDG.E.U16 R2, [R2.64] ;  /* 0x0000002402027981 */ /* 0x000ea4000c1e1500 */
[----:B--2---:R-:W-:Y:S01]  /*4e80*/  HADD2.F32 R19, -RZ, R2.H0_H0 ;  /* 0x20000002ff137230 */ /* 0x004fe20000004100 */
[----:B------:R-:W-:Y:S05]  /*4e90*/  BRA `(.L_x_1749) ;  /* 0x00000b0000007947 */ /* 0x000fea0003800000 */
.L_x_1752:
        /* <DEDUP_REMOVED lines=8> */
.L_x_1755:
[----:B------:R-:W2:Y:S02]  /*4f20*/  LDG.E.U16 R2, [R2.64] ;  /* 0x0000002402027981 */ /* 0x000ea4000c1e1500 */
[----:B--2---:R-:W-:Y:S01]  /*4f30*/  HADD2.F32 R19, -RZ, R2.H0_H0 ;  /* 0x20000002ff137230 */ /* 0x004fe20000004100 */
[----:B------:R-:W-:Y:S05]  /*4f40*/  BRA `(.L_x_1749) ;  /* 0x00000a5000007947 */ /* 0x000fea0003800000 */
.L_x_1754:
[----:B------:R-:W2:Y:S02]  /*4f50*/  LDG.E.64 R2, [R2.64] ;  /* 0x0000002402027981 */ /* 0x000ea4000c1e1b00 */
[----:B--2---:R-:W0:Y:S01]  /*4f60*/  F2F.F32.F64 R19, R2 ;  /* 0x0000000200137310 */ /* 0x004e220000301000 */
[----:B------:R-:W0:-:S14]  /*4f70*/  DSETP.GEU.AND P0, PT, |R2|, c[0x2][0x0], PT ;  /* 0x008000000200762a */ /* 0x000e1c0003f0e200 */
[----:B0-----:R-:W-:Y:S01]  /*4f80*/  @!P0 FMUL R19, R19, 1.175494350822287508e-38 ;  /* 0x0080000013138820 */ /* 0x001fe20000400000 */
[----:B------:R-:W-:Y:S05]  /*4f90*/  BRA `(.L_x_1749) ;  /* 0x00000a0000007947 */ /* 0x000fea0003800000 */
.L_x_1744:
        /* <DEDUP_REMOVED lines=12> */
.L_x_1758:
[----:B------:R-:W2:Y:S02]  /*5060*/  LDG.E.64 R2, [R2.64] ;  /* 0x0000002402027981 */ /* 0x000ea4000c1e1b00 */
[----:B--2---:R-:W0:Y:S01]  /*5070*/  F2F.F32.F64 R19, R2 ;  /* 0x0000000200137310 */ /* 0x004e220000301000 */
[----:B------:R-:W0:-:S14]  /*5080*/  DSETP.GEU.AND P0, PT, |R2|, c[0x2][0x0], PT ;  /* 0x008000000200762a */ /* 0x000e1c0003f0e200 */
[----:B0-----:R-:W-:Y:S01]  /*5090*/  @!P0 FMUL R19, R19, 1.175494350822287508e-38 ;  /* 0x0080000013138820 */ /* 0x001fe20000400000 */
[----:B------:R-:W-:Y:S05]  /*50a0*/  BRA `(.L_x_1749) ;  /* 0x000008f000007947 */ /* 0x000fea0003800000 */
.L_x_1757:
        /* <DEDUP_REMOVED lines=26> */
.L_x_1760:
        /* <DEDUP_REMOVED lines=13> */
.L_x_1759:
[----:B------:R-:W2:Y:S02]  /*5320*/  LDG.E.U16 R2, [R2.64] ;  /* 0x0000002402027981 */ /* 0x000ea4000c1e1500 */
[----:B--2---:R-:W-:Y:S01]  /*5330*/  PRMT R19, RZ, 0x5410, R2 ;  /* 0x00005410ff137816 */ /* 0x004fe20000000002 */
[----:B------:R-:W-:Y:S05]  /*5340*/  BRA `(.L_x_1749) ;  /* 0x0000065000007947 */ /* 0x000fea0003800000 */
.L_x_1756:
        /* <DEDUP_REMOVED lines=11> */
.L_x_1763:
        /* <DEDUP_REMOVED lines=20> */
.L_x_1765:
[----:B------:R-:W-:Y:S05]  /*5540*/  BSYNC B0 ;  /* 0x0000000000007941 */ /* 0x000fea0003800000 */
.L_x_1764:
[----:B------:R-:W-:Y:S01]  /*5550*/  IMAD.SHL.U32 R2, R2, 0x100000, RZ ;  /* 0x0010000002027824 */ /* 0x000fe200078e00ff */
[----:B------:R-:W-:-:S04]  /*5560*/  LEA R0, R0, 0x3b800000, 0x17 ;  /* 0x3b80000000007811 */ /* 0x000fc800078eb8ff */
[----:B------:R-:W-:Y:S01]  /*5570*/  LOP3.LUT R19, R0, R2, R19, 0xfe, !PT ;  /* 0x0000000200137212 */ /* 0x000fe200078efe13 */
[----:B------:R-:W-:Y:S05]  /*5580*/  BRA `(.L_x_1749) ;  /* 0x0000041000007947 */ /* 0x000fea0003800000 */
.L_x_1762:
        /* <DEDUP_REMOVED lines=20> */
.L_x_1767:
[----:B------:R-:W-:Y:S05]  /*56d0*/  BSYNC B0 ;  /* 0x0000000000007941 */ /* 0x000fea0003800000 */
.L_x_1766:
[----:B------:R-:W-:Y:S01]  /*56e0*/  IMAD.SHL.U32 R2, R2, 0x200000, RZ ;  /* 0x0020000002027824 */ /* 0x000fe200078e00ff */
[----:B------:R-:W-:-:S04]  /*56f0*/  LEA R0, R0, 0x37800000, 0x17 ;  /* 0x3780000000007811 */ /* 0x000fc800078eb8ff */
[----:B------:R-:W-:Y:S01]  /*5700*/  LOP3.LUT R19, R0, R2, R19, 0xfe, !PT ;  /* 0x0000000200137212 */ /* 0x000fe200078efe13 */
[----:B------:R-:W-:Y:S05]  /*5710*/  BRA `(.L_x_1749) ;  /* 0x0000028000007947 */ /* 0x000fea0003800000 */
.L_x_1761:
        /* <DEDUP_REMOVED lines=14> */
.L_x_1748:
        /* <DEDUP_REMOVED lines=21> */
.L_x_1769:
[----:B------:R-:W2:Y:S02]  /*5950*/  LDG.E.64 R2, [R2.64] ;  /* 0x0000002402027981 */ /* 0x000ea4000c1e1b00 */
[----:B--2---:R0:W1:Y:S01]  /*5960*/  I2F.U64 R19, R2 ;  /* 0x0000000200137312 */ /* 0x0040620000301000 */
[----:B------:R-:W-:Y:S05]  /*5970*/  BRA `(.L_x_1749) ;  /* 0x0000002000007947 */ /* 0x000fea0003800000 */
.L_x_1768:
[----:B------:R-:W2:Y:S02]  /*5980*/  LDG.E R2, [R2.64] ;  /* 0x0000002402027981 */ /* 0x000ea4000c1e1900 */
[----:B--2---:R0:W1:Y:S02]  /*5990*/  I2F.U32 R19, R2 ;  /* 0x0000000200137306 */ /* 0x0040640000201000 */
.L_x_1749:
[----:B------:R-:W-:Y:S05]  /*59a0*/  BSYNC B6 ;  /* 0x0000000000067941 */ /* 0x000fea0003800000 */
.L_x_1743:
        /* <DEDUP_REMOVED lines=18> */
.L_x_1774:
[----:B------:R-:W2:Y:S02]  /*5ad0*/  LDG.E.U8 R0, [R2.64] ;  /* 0x0000002402007981 */ /* 0x000ea4000c1e1100 */
[----:B--2---:R-:W0:Y:S01]  /*5ae0*/  I2F.U16 R0, R0 ;  /* 0x0000000000007306 */ /* 0x004e220000101000 */
[----:B------:R-:W-:Y:S05]  /*5af0*/  BRA `(.L_x_1776) ;  /* 0x00000ca000007947 */ /* 0x000fea0003800000 */
.L_x_1773:
        /* <DEDUP_REMOVED lines=9> */
.L_x_1778:
[----:B------:R-:W2:Y:S02]  /*5b90*/  LDG.E R0, [R2.64] ;  /* 0x0000002402007981 */ /* 0x000ea4000c1e1900 */
[----:B--2---:R-:W0:Y:S01]  /*5ba0*/  I2F R0, R0 ;  /* 0x0000000000007306 */ /* 0x004e220000201400 */
[----:B------:R-:W-:Y:S05]  /*5bb0*/  BRA `(.L_x_1776) ;  /* 0x00000be000007947 */ /* 0x000fea0003800000 */
.L_x_1777:
[----:B------:R-:W2:Y:S02]  /*5bc0*/  LDG.E.U16 R0, [R2.64] ;  /* 0x0000002402007981 */ /* 0x000ea4000c1e1500 */
[----:B--2---:R-:W0:Y:S01]  /*5bd0*/  I2F.S16 R0, R0 ;  /* 0x0000000000007306 */ /* 0x004e220000101400 */
[----:B------:R-:W-:Y:S05]  /*5be0*/  BRA `(.L_x_1776) ;  /* 0x00000bb000007947 */ /* 0x000fea0003800000 */
.L_x_1772:
        /* <DEDUP_REMOVED lines=8> */
.L_x_1780:
[----:B------:R-:W2:Y:S02]  /*5c70*/  LDG.E.U16 R0, [R2.64] ;  /* 0x0000002402007981 */ /* 0x000ea4000c1e1500 */
[----:B--2---:R-:W-:Y:S01]  /*5c80*/  HADD2.F32 R0, -RZ, R0.H0_H0 ;  /* 0x20000000ff007230 */ /* 0x004fe20000004100 */
[----:B------:R-:W-:Y:S05]  /*5c90*/  BRA `(.L_x_1776) ;  /* 0x00000b0000007947 */ /* 0x000fea0003800000 */
.L_x_1779:
        /* <DEDUP_REMOVED lines=8> */
.L_x_1782:
[----:B------:R-:W2:Y:S02]  /*5d20*/  LDG.E.U16 R0, [R2.64] ;  /* 0x0000002402007981 */ /* 0x000ea4000c1e1500 */
[----:B--2---:R-:W-:Y:S01]  /*5d30*/  HADD2.F32 R0, -RZ, R0.H0_H0 ;  /* 0x20000000ff007230 */ /* 0x004fe20000004100 */
[----:B------:R-:W-:Y:S05]  /*5d40*/  BRA `(.L_x_1776) ;  /* 0x00000a5000007947 */ /* 0x000fea0003800000 */
.L_x_1781:
[----:B------:R-:W2:Y:S02]  /*5d50*/  LDG.E.64 R2, [R2.64] ;  /* 0x0000002402027981 */ /* 0x000ea4000c1e1b00 */
[----:B--2---:R-:W0:Y:S01]  /*5d60*/  F2F.F32.F64 R0, R2 ;  /* 0x0000000200007310 */ /* 0x004e220000301000 */
[----:B------:R-:W0:-:S14]  /*5d70*/  DSETP.GEU.AND P0, PT, |R2|, c[0x2][0x0], PT ;  /* 0x008000000200762a */ /* 0x000e1c0003f0e200 */
[----:B0-----:R-:W-:Y:S01]  /*5d80*/  @!P0 FMUL R0, R0, 1.175494350822287508e-38 ;  /* 0x0080000000008820 */ /* 0x001fe20000400000 */
[----:B------:R-:W-:Y:S05]  /*5d90*/  BRA `(.L_x_1776) ;  /* 0x00000a0000007947 */ /* 0x000fea0003800000 */
.L_x_1771:
        /* <DEDUP_REMOVED lines=12> */
.L_x_1785:
[----:B------:R-:W2:Y:S02]  /*5e60*/  LDG.E.64 R2, [R2.64] ;  /* 0x0000002402027981 */ /* 0x000ea4000c1e1b00 */
[----:B--2---:R-:W0:Y:S01]  /*5e70*/  F2F.F32.F64 R0, R2 ;  /* 0x0000000200007310 */ /* 0x004e220000301000 */
[----:B------:R-:W0:-:S14]  /*5e80*/  DSETP.GEU.AND P0, PT, |R2|, c[0x2][0x0], PT ;  /* 0x008000000200762a */ /* 0x000e1c0003f0e200 */
[----:B0-----:R-:W-:Y:S01]  /*5e90*/  @!P0 FMUL R0, R0, 1.175494350822287508e-38 ;  /* 0x0080000000008820 */ /* 0x001fe20000400000 */
[----:B------:R-:W-:Y:S05]  /*5ea0*/  BRA `(.L_x_1776) ;  /* 0x000008f000007947 */ /* 0x000fea0003800000 */
.L_x_1784:
        /* <DEDUP_REMOVED lines=26> */
.L_x_1787:
        /* <DEDUP_REMOVED lines=13> */
.L_x_1786:
[----:B------:R-:W2:Y:S02]  /*6120*/  LDG.E.U16 R0, [R2.64] ;  /* 0x0000002402007981 */ /* 0x000ea4000c1e1500 */
[----:B--2---:R-:W-:Y:S01]  /*6130*/  PRMT R0, RZ, 0x5410, R0 ;  /* 0x00005410ff007816 */ /* 0x004fe20000000000 */
[----:B------:R-:W-:Y:S05]  /*6140*/  BRA `(.L_x_1776) ;  /* 0x0000065000007947 */ /* 0x000fea0003800000 */
.L_x_1783:
        /* <DEDUP_REMOVED lines=11> */
.L_x_1790:
        /* <DEDUP_REMOVED lines=20> */
.L_x_1792:
[----:B------:R-:W-:Y:S05]  /*6340*/  BSYNC B0 ;  /* 0x0000000000007941 */ /* 0x000fea0003800000 */
.L_x_1791:
[----:B------:R-:W-:Y:S01]  /*6350*/  LEA R3, R0, 0x3b800000, 0x17 ;  /* 0x3b80000000037811 */ /* 0x000fe200078eb8ff */
[----:B------:R-:W-:-:S05]  /*6360*/  IMAD.SHL.U32 R0, R2, 0x100000, RZ ;  /* 0x0010000002007824 */ /* 0x000fca00078e00ff */
[----:B------:R-:W-:Y:S01]  /*6370*/  LOP3.LUT R0, R3, R0, R4, 0xfe, !PT ;  /* 0x0000000003007212 */ /* 0x000fe200078efe04 */
[----:B------:R-:W-:Y:S05]  /*6380*/  BRA `(.L_x_1776) ;  /* 0x0000041000007947 */ /* 0x000fea0003800000 */
.L_x_1789:
        /* <DEDUP_REMOVED lines=20> */
.L_x_1794:
[----:B------:R-:W-:Y:S05]  /*64d0*/  BSYNC B0 ;  /* 0x0000000000007941 */ /* 0x000fea0003800000 */
.L_x_1793:
[----:B------:R-:W-:Y:S01]  /*64e0*/  LEA R3, R0, 0x37800000, 0x17 ;  /* 0x3780000000037811 */ /* 0x000fe200078eb8ff */
[----:B------:R-:W-:-:S05]  /*64f0*/  IMAD.SHL.U32 R0, R2, 0x200000, RZ ;  /* 0x0020000002007824 */ /* 0x000fca00078e00ff */
[----:B------:R-:W-:Y:S01]  /*6500*/  LOP3.LUT R0, R3, R0, R4, 0xfe, !PT ;  /* 0x0000000003007212 */ /* 0x000fe200078efe04 */
[----:B------:R-:W-:Y:S05]  /*6510*/  BRA `(.L_x_1776) ;  /* 0x0000028000007947 */ /* 0x000fea0003800000 */
.L_x_1788:
        /* <DEDUP_REMOVED lines=14> */
.L_x_1775:
        /* <DEDUP_REMOVED lines=21> */
.L_x_1796:
[----:B------:R-:W2:Y:S02]  /*6750*/  LDG.E.64 R2, [R2.64] ;  /* 0x0000002402027981 */ /* 0x000ea4000c1e1b00 */
[----:B--2---:R0:W2:Y:S01]  /*6760*/  I2F.U64 R0, R2 ;  /* 0x0000000200007312 */ /* 0x0040a20000301000 */
[----:B------:R-:W-:Y:S05]  /*6770*/  BRA `(.L_x_1776) ;  /* 0x0000002000007947 */ /* 0x000fea0003800000 */
.L_x_1795:
[----:B------:R-:W2:Y:S02]  /*6780*/  LDG.E R0, [R2.64] ;  /* 0x0000002402007981 */ /* 0x000ea4000c1e1900 */
[----:B--2---:R-:W0:Y:S02]  /*6790*/  I2F.U32 R0, R0 ;  /* 0x0000000000007306 */ /* 0x004e240000201000 */
.L_x_1776:
[----:B------:R-:W-:Y:S05]  /*67a0*/  BSYNC B6 ;  /* 0x0000000000067941 */ /* 0x000fea0003800000 */
.L_x_1770:
        /* <DEDUP_REMOVED lines=20> */
.L_x_1800:
[----:B------:R-:W0:Y:S02]  /*68f0*/  F2I.S64.TRUNC R2, R2 ;  /* 0x0000000200027311 */ /* 0x000e24000020d900 */
[----:B0-----:R-:W-:-:S05]  /*6900*/  IMAD.MOV.U32 R5, RZ, RZ, R2 ;  /* 0x000000ffff057224 */ /* 0x001fca00078e0002 */
[----:B------:R0:W-:Y:S01]  /*6910*/  STG.E.U8 [R16.64], R5 ;  /* 0x0000000510007986 */ /* 0x0001e2000c101124 */
[----:B------:R-:W-:Y:S05]  /*6920*/  BRA `(.L_x_1802) ;  /* 0x00000d3000007947 */ /* 0x000fea0003800000 */
.L_x_1799:
        /* <DEDUP_REMOVED lines=9> */
.L_x_1804:
[----:B------:R-:W0:Y:S02]  /*69c0*/  F2I.FTZ.TRUNC.NTZ R3, R2 ;  /* 0x0000000200037305 */ /* 0x000e24000021f100 */
[----:B0-----:R0:W-:Y:S01]  /*69d0*/  STG.E [R16.64], R3 ;  /* 0x0000000310007986 */ /* 0x0011e2000c101924 */
[----:B------:R-:W-:Y:S05]  /*69e0*/  BRA `(.L_x_1802) ;  /* 0x00000c7000007947 */ /* 0x000fea0003800000 */
.L_x_1803:
[----:B------:R-:W0:Y:S02]  /*69f0*/  F2I.FTZ.TRUNC.NTZ R3, R2 ;  /* 0x0000000200037305 */ /* 0x000e24000021f100 */
[----:B0-----:R0:W-:Y:S01]  /*6a00*/  STG.E.U16 [R16.64], R3 ;  /* 0x0000000310007986 */ /* 0x0011e2000c101524 */
[----:B------:R-:W-:Y:S05]  /*6a10*/  BRA `(.L_x_1802) ;  /* 0x00000c4000007947 */ /* 0x000fea0003800000 */
.L_x_1798:
        /* <DEDUP_REMOVED lines=8> */
.L_x_1806:
[----:B------:R-:W-:-:S05]  /*6aa0*/  F2FP.PACK_AB R2, RZ, R2 ;  /* 0x00000002ff02723e */ /* 0x000fca00000000ff */
[----:B------:R0:W-:Y:S01]  /*6ab0*/  STG.E.U16 [R16.64], R2 ;  /* 0x0000000210007986 */ /* 0x0001e2000c101524 */
[----:B------:R-:W-:Y:S05]  /*6ac0*/  BRA `(.L_x_1802) ;  /* 0x00000b9000007947 */ /* 0x000fea0003800000 */
.L_x_1805:
        /* <DEDUP_REMOVED lines=9> */
.L_x_1808:
[----:B------:R-:W-:-:S04]  /*6b60*/  F2FP.PACK_AB R3, RZ, R2 ;  /* 0x00000002ff03723e */ /* 0x000fc800000000ff */
[----:B------:R-:W-:-:S05]  /*6b70*/  PRMT R3, R3, 0x5410, RZ ;  /* 0x0000541003037816 */ /* 0x000fca00000000ff */
[----:B------:R0:W-:Y:S01]  /*6b80*/  STG.E [R16.64], R3 ;  /* 0x0000000310007986 */ /* 0x0001e2000c101924 */
[----:B------:R-:W-:Y:S05]  /*6b90*/  BRA `(.L_x_1802) ;  /* 0x00000ac000007947 */ /* 0x000fea0003800000 */
.L_x_1807:
[----:B------:R-:W-:-:S06]  /*6ba0*/  FMUL.FTZ R2, R2, 1 ;  /* 0x3f80000002027820 */ /* 0x000fcc0000410000 */
[----:B------:R-:W0:Y:S02]  /*6bb0*/  F2F.F64.F32 R2, R2 ;  /* 0x0000000200027310 */ /* 0x000e240000201800 */
[----:B0-----:R0:W-:Y:S01]  /*6bc0*/  STG.E.64 [R16.64], R2 ;  /* 0x0000000210007986 */ /* 0x0011e2000c101b24 */
[----:B------:R-:W-:Y:S05]  /*6bd0*/  BRA `(.L_x_1802) ;  /* 0x00000a8000007947 */ /* 0x000fea0003800000 */
.L_x_1797:
        /* <DEDUP_REMOVED lines=12> */
.L_x_1811:
[----:B------:R-:W-:Y:S01]  /*6ca0*/  FMUL.FTZ R4, R2, 1 ;  /* 0x3f80000002047820 */ /* 0x000fe20000410000 */
[----:B------:R-:W-:-:S05]  /*6cb0*/  CS2R R6, SRZ ;  /* 0x0000000000067805 */ /* 0x000fca000001ff00 */
[----:B------:R-:W0:Y:S02]  /*6cc0*/  F2F.F64.F32 R4, R4 ;  /* 0x0000000400047310 */ /* 0x000e240000201800 */
[----:B0-----:R0:W-:Y:S01]  /*6cd0*/  STG.E.128 [R16.64], R4 ;  /* 0x0000000410007986 */ /* 0x0011e2000c101d24 */
[----:B------:R-:W-:Y:S05]  /*6ce0*/  BRA `(.L_x_1802) ;  /* 0x0000097000007947 */ /* 0x000fea0003800000 */
.L_x_1810:
        /* <DEDUP_REMOVED lines=20> */
.L_x_1815:
[----:B------:R-:W-:Y:S05]  /*6e30*/  BSYNC B0 ;  /* 0x0000000000007941 */ /* 0x000fea0003800000 */
.L_x_1814:
[----:B------:R-:W-:-:S05]  /*6e40*/  LOP3.LUT R5, R0, R5, RZ, 0xfc, !PT ;  /* 0x0000000500057212 */ /* 0x000fca00078efcff */
[----:B------:R0:W-:Y:S01]  /*6e50*/  STG.E.U8 [R16.64], R5 ;  /* 0x0000000510007986 */ /* 0x0001e2000c101124 */
[----:B------:R-:W-:Y:S05]  /*6e60*/  BRA `(.L_x_1802) ;  /* 0x000007f000007947 */ /* 0x000fea0003800000 */
.L_x_1813:
        /* <DEDUP_REMOVED lines=12> */
.L_x_1817:
[----:B------:R-:W-:Y:S01]  /*6f30*/  IMAD.MOV.U32 R0, RZ, RZ, 0x7f ;  /* 0x0000007fff007424 */ /* 0x000fe200078e00ff */
[----:B------:R-:W-:-:S04]  /*6f40*/  ISETP.GT.U32.AND P0, PT, R4, 0x7f800000, PT ;  /* 0x7f8000000400780c */ /* 0x000fc80003f04070 */
[----:B------:R-:W-:-:S04]  /*6f50*/  SEL R0, R0, 0x7c, P0 ;  /* 0x0000007c00007807 */ /* 0x000fc80000000000 */
.L_x_1818:
[----:B------:R-:W-:Y:S05]  /*6f60*/  BSYNC B0 ;  /* 0x0000000000007941 */ /* 0x000fea0003800000 */
.L_x_1816:
[----:B------:R-:W-:-:S04]  /*6f70*/  LOP3.LUT R2, R2, 0x80000000, RZ, 0xc0, !PT ;  /* 0x8000000002027812 */ /* 0x000fc800078ec0ff */
[----:B------:R-:W-:-:S04]  /*6f80*/  SHF.R.U32.HI R3, RZ, 0x18, R2 ;  /* 0x00000018ff037819 */ /* 0x000fc80000011602 */
[----:B------:R-:W-:-:S05]  /*6f90*/  LOP3.LUT R3, R0, R3, RZ, 0xfc, !PT ;  /* 0x0000000300037212 */ /* 0x000fca00078efcff */
[----:B------:R0:W-:Y:S01]  /*6fa0*/  STG.E.U8 [R16.64], R3 ;  /* 0x0000000310007986 */ /* 0x0001e2000c101124 */
[----:B------:R-:W-:Y:S05]  /*6fb0*/  BRA `(.L_x_1802) ;  /* 0x000006a000007947 */ /* 0x000fea0003800000 */
.L_x_1812:
[----:B------:R-:W-:-:S05]  /*6fc0*/  F2FP.BF16.PACK_AB R2, RZ, R2 ;  /* 0x00000002ff02723e */ /* 0x000fca00000010ff */
[----:B------:R0:W-:Y:S01]  /*6fd0*/  STG.E.U16 [R16.64], R2 ;  /* 0x0000000210007986 */ /* 0x0001e2000c101524 */
[----:B------:R-:W-:Y:S05]  /*6fe0*/  BRA `(.L_x_1802) ;  /* 0x0000067000007947 */ /* 0x000fea0003800000 */
.L_x_1809:
        /* <DEDUP_REMOVED lines=11> */
.L_x_1821:
        /* <DEDUP_REMOVED lines=16> */
.L_x_1824:
[----:B------:R-:W-:-:S04]  /*71a0*/  LOP3.LUT R2, R2, 0x80000000, RZ, 0xc0, !PT ;  /* 0x8000000002027812 */ /* 0x000fc800078ec0ff */
[----:B------:R-:W-:-:S04]  /*71b0*/  SHF.R.U32.HI R3, RZ, 0x18, R2 ;  /* 0x00000018ff037819 */ /* 0x000fc80000011602 */
[----:B------:R-:W-:-:S04]  /*71c0*/  LOP3.LUT R0, R0, R3, RZ, 0xfc, !PT ;  /* 0x0000000300007212 */ /* 0x000fc800078efcff */
[----:B------:R-:W-:Y:S02]  /*71d0*/  PRMT R8, R0, 0x7610, R8 ;  /* 0x0000761000087816 */ /* 0x000fe40000000008 */
.L_x_1823:
[----:B------:R-:W-:Y:S05]  /*71e0*/  BSYNC B0 ;  /* 0x0000000000007941 */ /* 0x000fea0003800000 */
.L_x_1822:
[----:B------:R0:W-:Y:S01]  /*71f0*/  STG.E.U8 [R16.64], R8 ;  /* 0x0000000810007986 */ /* 0x0001e2000c101124 */
[----:B------:R-:W-:Y:S05]  /*7200*/  BRA `(.L_x_1802) ;  /* 0x0000045000007947 */ /* 0x000fea0003800000 */
.L_x_1820:
        /* <DEDUP_REMOVED lines=16> */
.L_x_1827:
[----:B------:R-:W-:-:S04]  /*7310*/  LOP3.LUT R2, R2, 0x80000000, RZ, 0xc0, !PT ;  /* 0x8000000002027812 */ /* 0x000fc800078ec0ff */
[----:B------:R-:W-:-:S04]  /*7320*/  SHF.R.U32.HI R3, RZ, 0x18, R2 ;  /* 0x00000018ff037819 */ /* 0x000fc80000011602 */
[----:B------:R-:W-:-:S04]  /*7330*/  LOP3.LUT R0, R0, R3, RZ, 0xfc, !PT ;  /* 0x0000000300007212 */ /* 0x000fc800078efcff */
[----:B------:R-:W-:Y:S02]  /*7340*/  PRMT R8, R0, 0x7610, R8 ;  /* 0x0000761000087816 */ /* 0x000fe40000000008 */
.L_x_1826:
[----:B------:R-:W-:Y:S05]  /*7350*/  BSYNC B0 ;  /* 0x0000000000007941 */ /* 0x000fea0003800000 */
.L_x_1825:
[----:B------:R0:W-:Y:S01]  /*7360*/  STG.E.U8 [R16.64], R8 ;  /* 0x0000000810007986 */ /* 0x0001e2000c101124 */
[----:B------:R-:W-:Y:S05]  /*7370*/  BRA `(.L_x_1802) ;  /* 0x000002e000007947 */ /* 0x000fea0003800000 */
.L_x_1819:
        /* <DEDUP_REMOVED lines=21> */
.L_x_1801:
        /* <DEDUP_REMOVED lines=20> */
.L_x_1829:
[----:B------:R-:W0:Y:S02]  /*7610*/  F2I.U64.TRUNC R2, R2 ;  /* 0x0000000200027311 */ /* 0x000e24000020d800 */
[----:B0-----:R0:W-:Y:S01]  /*7620*/  STG.E.64 [R16.64], R2 ;  /* 0x0000000210007986 */ /* 0x0011e2000c101b24 */
[----:B------:R-:W-:Y:S05]  /*7630*/  BRA `(.L_x_1802) ;  /* 0x0000002000007947 */ /* 0x000fea0003800000 */
.L_x_1828:
[----:B------:R-:W0:Y:S02]  /*7640*/  F2I.FTZ.U32.TRUNC.NTZ R3, R2 ;  /* 0x0000000200037305 */ /* 0x000e24000021f000 */
[----:B0-----:R0:W-:Y:S02]  /*7650*/  STG.E [R16.64], R3 ;  /* 0x0000000310007986 */ /* 0x0011e4000c101924 */
.L_x_1802:
[----:B------:R-:W-:-:S04]  /*7660*/  IADD3 R23, R23, 0x80, RZ ;  /* 0x0000008017177810 */ /* 0x000fc80007ffe0ff */
[----:B------:R-:W-:-:S13]  /*7670*/  ISETP.GE.AND P0, PT, R23, c[0x0][0x160], PT ;  /* 0x0000580017007a0c */ /* 0x000fda0003f06270 */
        /* <DEDUP_REMOVED lines=256> */
.L_x_1830:
        /* <DEDUP_REMOVED lines=20> */
.L_x_1835:
[----:B------:R-:W2:Y:S02]  /*87c0*/  LDG.E.U8 R2, [R2.64] ;  /* 0x0000002402027981 */ /* 0x000ea4000c1e1100 */
[----:B--2---:R0:W1:Y:S01]  /*87d0*/  I2F.U16 R19, R2 ;  /* 0x0000000200137306 */ /* 0x0040620000101000 */
[----:B------:R-:W-:Y:S05]  /*87e0*/  BRA `(.L_x_1837) ;  /* 0x00000ca000007947 */ /* 0x000fea0003800000 */
.L_x_1834:
        /* <DEDUP_REMOVED lines=9> */
.L_x_1839:
[----:B------:R-:W2:Y:S02]  /*8880*/  LDG.E R2, [R2.64] ;  /* 0x0000002402027981 */ /* 0x000ea4000c1e1900 */
[----:B--2---:R0:W1:Y:S01]  /*8890*/  I2F R19, R2 ;  /* 0x0000000200137306 */ /* 0x0040620000201400 */
[----:B------:R-:W-:Y:S05]  /*88a0*/  BRA `(.L_x_1837) ;  /* 0x00000be000007947 */ /* 0x000fea0003800000 */
.L_x_1838:
[----:B------:R-:W2:Y:S02]  /*88b0*/  LDG.E.U16 R2, [R2.64] ;  /* 0x0000002402027981 */ /* 0x000ea4000c1e1500 */
[----:B--2---:R0:W1:Y:S01]  /*88c0*/  I2F.S16 R19, R2 ;  /* 0x0000000200137306 */ /* 0x0040620000101400 */
[----:B------:R-:W-:Y:S05]  /*88d0*/  BRA `(.L_x_1837) ;  /* 0x00000bb000007947 */ /* 0x000fea0003800000 */
.L_x_1833:
        /* <DEDUP_REMOVED lines=8> */
.L_x_1841:
[----:B------:R-:W2:Y:S02]  /*8960*/  LDG.E.U16 R2, [R2.64] ;  /* 0x0000002402027981 */ /* 0x000ea4000c1e1500 */
[----:B--2---:R-:W-:Y:S01]  /*8970*/  HADD2.F32 R19, -RZ, R2.H0_H0 ;  /* 0x20000002ff137230 */ /* 0x004fe20000004100 */
[----:B------:R-:W-:Y:S05]  /*8980*/  BRA `(.L_x_1837) ;  /* 0x00000b0000007947 */ /* 0x000fea0003800000 */
.L_x_1840:
        /* <DEDUP_REMOVED lines=8> */
.L_x_1843:
[----:B------:R-:W2:Y:S02]  /*8a10*/  LDG.E.U16 R2, [R2.64] ;  /* 0x0000002402027981 */ /* 0x000ea4000c1e1500 */
[----:B--2---:R-:W-:Y:S01]  /*8a20*/  HADD2.F32 R19, -RZ, R2.H0_H0 ;  /* 0x20000002ff137230 */ /* 0x004fe20000004100 */
[----:B------:R-:W-:Y:S05]  /*8a30*/  BRA `(.L_x_1837) ;  /* 0x00000a5000007947 */ /* 0x000fea0003800000 */
.L_x_1842:
[----:B------:R-:W2:Y:S02]  /*8a40*/  LDG.E.64 R2, [R2.64] ;  /* 0x0000002402027981 */ /* 0x000ea4000c1e1b00 */
[----:B--2---:R-:W0:Y:S01]  /*8a50*/  F2F.F32.F64 R19, R2 ;  /* 0x0000000200137310 */ /* 0x004e220000301000 */
[----:B------:R-:W0:-:S14]  /*8a60*/  DSETP.GEU.AND P0, PT, |R2|, c[0x2][0x0], PT ;  /* 0x008000000200762a */ /* 0x000e1c0003f0e200 */
[----:B0-----:R-:W-:Y:S01]  /*8a70*/  @!P0 FMUL R19, R19, 1.175494350822287508e-38 ;  /* 0x0080000013138820 */ /* 0x001fe20000400000 */
[----:B------:R-:W-:Y:S05]  /*8a80*/  BRA `(.L_x_1837) ;  /* 0x00000a0000007947 */ /* 0x000fea0003800000 */
.L_x_1832:
        /* <DEDUP_REMOVED lines=12> */
.L_x_1846:
[----:B------:R-:W2:Y:S02]  /*8b50*/  LDG.E.64 R2, [R2.64] ;  /* 0x0000002402027981 */ /* 0x000ea4000c1e1b00 */
[----:B--2---:R-:W0:Y:S01]  /*8b60*/  F2F.F32.F64 R19, R2 ;  /* 0x0000000200137310 */ /* 0x004e220000301000 */
[----:B------:R-:W0:-:S14]  /*8b70*/  DSETP.GEU.AND P0, PT, |R2|, c[0x2][0x0], PT ;  /* 0x008000000200762a */ /* 0x000e1c0003f0e200 */
[----:B0-----:R-:W-:Y:S01]  /*8b80*/  @!P0 FMUL R19, R19, 1.175494350822287508e-38 ;  /* 0x0080000013138820 */ /* 0x001fe20000400000 */
[----:B------:R-:W-:Y:S05]  /*8b90*/  BRA `(.L_x_1837) ;  /* 0x000008f000007947 */ /* 0x000fea0003800000 */
.L_x_1845:
        /* <DEDUP_REMOVED lines=26> */
.L_x_1848:
        /* <DEDUP_REMOVED lines=13> */
.L_x_1847:
[----:B------:R-:W2:Y:S02]  /*8e10*/  LDG.E.U16 R2, [R2.64] ;  /* 0x0000002402027981 */ /* 0x000ea4000c1e1500 */
[----:B--2---:R-:W-:Y:S01]  /*8e20*/  PRMT R19, RZ, 0x5410, R2 ;  /* 0x00005410ff137816 */ /* 0x004fe20000000002 */
[----:B------:R-:W-:Y:S05]  /*8e30*/  BRA `(.L_x_1837) ;  /* 0x0000065000007947 */ /* 0x000fea0003800000 */
.L_x_1844:
        /* <DEDUP_REMOVED lines=11> */
.L_x_1851:
        /* <DEDUP_REMOVED lines=20> */
.L_x_1853:
[----:B------:R-:W-:Y:S05]  /*9030*/  BSYNC B0 ;  /* 0x0000000000007941 */ /* 0x000fea0003800000 */
.L_x_1852:
[----:B------:R-:W-:Y:S01]  /*9040*/  IMAD.SHL.U32 R2, R2, 0x100000, RZ ;  /* 0x0010000002027824 */ /* 0x000fe200078e00ff */
[----:B------:R-:W-:-:S04]  /*9050*/  LEA R0, R0, 0x3b800000, 0x17 ;  /* 0x3b80000000007811 */ /* 0x000fc800078eb8ff */
[----:B------:R-:W-:Y:S01]  /*9060*/  LOP3.LUT R19, R0, R2, R19, 0xfe, !PT ;  /* 0x0000000200137212 */ /* 0x000fe200078efe13 */
[----:B------:R-:W-:Y:S05]  /*9070*/  BRA `(.L_x_1837) ;  /* 0x0000041000007947 */ /* 0x000fea0003800000 */
.L_x_1850:
        /* <DEDUP_REMOVED lines=20> */
.L_x_1855:
[----:B------:R-:W-:Y:S05]  /*91c0*/  BSYNC B0 ;  /* 0x0000000000007941 */ /* 0x000fea0003800000 */
.L_x_1854:
[----:B------:R-:W-:Y:S01]  /*91d0*/  IMAD.SHL.U32 R2, R2, 0x200000, RZ ;  /* 0x0020000002027824 */ /* 0x000fe200078e00ff */
[----:B------:R-:W-:-:S04]  /*91e0*/  LEA R0, R0, 0x37800000, 0x17 ;  /* 0x3780000000007811 */ /* 0x000fc800078eb8ff */
[----:B------:R-:W-:Y:S01]  /*91f0*/  LOP3.LUT R19, R0, R2, R19, 0xfe, !PT ;  /* 0x0000000200137212 */ /* 0x000fe200078efe13 */
[----:B------:R-:W-:Y:S05]  /*9200*/  BRA `(.L_x_1837) ;  /* 0x0000028000007947 */ /* 0x000fea0003800000 */
.L_x_1849:
        /* <DEDUP_REMOVED lines=14> */
.L_x_1836:
        /* <DEDUP_REMOVED lines=21> */
.L_x_1857:
[----:B------:R-:W2:Y:S02]  /*9440*/  LDG.E.64 R2, [R2.64] ;  /* 0x0000002402027981 */ /* 0x000ea4000c1e1b00 */
[----:B--2---:R0:W1:Y:S01]  /*9450*/  I2F.U64 R19, R2 ;  /* 0x0000000200137312 */ /* 0x0040620000301000 */
[----:B------:R-:W-:Y:S05]  /*9460*/  BRA `(.L_x_1837) ;  /* 0x0000002000007947 */ /* 0x000fea0003800000 */
.L_x_1856:
[----:B------:R-:W2:Y:S02]  /*9470*/  LDG.E R2, [R2.64] ;  /* 0x0000002402027981 */ /* 0x000ea4000c1e1900 */
[----:B--2---:R0:W1:Y:S02]  /*9480*/  I2F.U32 R19, R2 ;  /* 0x0000000200137306 */ /* 0x0040640000201000 */
.L_x_1837:
[----:B------:R-:W-:Y:S05]  /*9490*/  BSYNC B6 ;  /* 0x0000000000067941 */ /* 0x000fea0003800000 */
.L_x_1831:
        /* <DEDUP_REMOVED lines=18> */
.L_x_1862:
[----:B------:R-:W2:Y:S02]  /*95c0*/  LDG.E.U8 R0, [R2.64] ;  /* 0x0000002402007981 */ /* 0x000ea4000c1e1100 */
[----:B--2---:R-:W0:Y:S01]  /*95d0*/  I2F.U16 R0, R0 ;  /* 0x0000000000007306 */ /* 0x004e220000101000 */
[----:B------:R-:W-:Y:S05]  /*95e0*/  BRA `(.L_x_1864) ;  /* 0x00000ca000007947 */ /* 0x000fea0003800000 */
.L_x_1861:
        /* <DEDUP_REMOVED lines=9> */
.L_x_1866:
[----:B------:R-:W2:Y:S02]  /*9680*/  LDG.E R0, [R2.64] ;  /* 0x0000002402007981 */ /* 0x000ea4000c1e1900 */
[----:B--2---:R-:W0:Y:S01]  /*9690*/  I2F R0, R0 ;  /* 0x0000000000007306 */ /* 0x004e220000201400 */
[----:B------:R-:W-:Y:S05]  /*96a0*/  BRA `(.L_x_1864) ;  /* 0x00000be000007947 */ /* 0x000fea0003800000 */
.L_x_1865:
[----:B------:R-:W2:Y:S02]  /*96b0*/  LDG.E.U16 R0, [R2.64] ;  /* 0x0000002402007981 */ /* 0x000ea4000c1e1500 */
[----:B--2---:R-:W0:Y:S01]  /*96c0*/  I2F.S16 R0, R0 ;  /* 0x0000000000007306 */ /* 0x004e220000101400 */
[----:B------:R-:W-:Y:S05]  /*96d0*/  BRA `(.L_x_1864) ;  /* 0x00000bb000007947 */ /* 0x000fea0003800000 */
.L_x_1860:
        /* <DEDUP_REMOVED lines=8> */
.L_x_1868:
[----:B------:R-:W2:Y:S02]  /*9760*/  LDG.E.U16 R0, [R2.64] ;  /* 0x0000002402007981 */ /* 0x000ea4000c1e1500 */
[----:B--2---:R-:W-:Y:S01]  /*9770*/  HADD2.F32 R0, -RZ, R0.H0_H0 ;  /* 0x20000000ff007230 */ /* 0x004fe20000004100 */
[----:B------:R-:W-:Y:S05]  /*9780*/  BRA `(.L_x_1864) ;  /* 0x00000b0000007947 */ /* 0x000fea0003800000 */
.L_x_1867:
        /* <DEDUP_REMOVED lines=8> */
.L_x_1870:
[----:B------:R-:W2:Y:S02]  /*9810*/  LDG.E.U16 R0, [R2.64] ;  /* 0x0000002402007981 */ /* 0x000ea4000c1e1500 */
[----:B--2---:R-:W-:Y:S01]  /*9820*/  HADD2.F32 R0, -RZ, R0.H0_H0 ;  /* 0x20000000ff007230 */ /* 0x004fe20000004100 */
[----:B------:R-:W-:Y:S05]  /*9830*/  BRA `(.L_x_1864) ;  /* 0x00000a5000007947 */ /* 0x000fea0003800000 */
.L_x_1869:
[----:B------:R-:W2:Y:S02]  /*9840*/  LDG.E.64 R2, [R2.64] ;  /* 0x0000002402027981 */ /* 0x000ea4000c1e1b00 */
[----:B--2---:R-:W0:Y:S01]  /*9850*/  F2F.F32.F64 R0, R2 ;  /* 0x0000000200007310 */ /* 0x004e220000301000 */
[----:B------:R-:W0:-:S14]  /*9860*/  DSETP.GEU.AND P0, PT, |R2|, c[0x2][0x0], PT ;  /* 0x008000000200762a */ /* 0x000e1c0003f0e200 */
[----:B0-----:R-:W-:Y:S01]  /*9870*/  @!P0 FMUL R0, R0, 1.175494350822287508e-38 ;  /* 0x0080000000008820 */ /* 0x001fe20000400000 */
[----:B------:R-:W-:Y:S05]  /*9880*/  BRA `(.L_x_1864) ;  /* 0x00000a0000007947 */ /* 0x000fea0003800000 */
.L_x_1859:
        /* <DEDUP_REMOVED lines=12> */
.L_x_1873:
[----:B------:R-:W2:Y:S02]  /*9950*/  LDG.E.64 R2, [R2.64] ;  /* 0x0000002402027981 */ /* 0x000ea4000c1e1b00 */
[----:B--2---:R-:W0:Y:S01]  /*9960*/  F2F.F32.F64 R0, R2 ;  /* 0x0000000200007310 */ /* 0x004e220000301000 */
[----:B------:R-:W0:-:S14]  /*9970*/  DSETP.GEU.AND P0, PT, |R2|, c[0x2][0x0], PT ;  /* 0x008000000200762a */ /* 0x000e1c0003f0e200 */
[----:B0-----:R-:W-:Y:S01]  /*9980*/  @!P0 FMUL R0, R0, 1.175494350822287508e-38 ;  /* 0x0080000000008820 */ /* 0x001fe20000400000 */
[----:B------:R-:W-:Y:S05]  /*9990*/  BRA `(.L_x_1864) ;  /* 0x000008f000007947 */ /* 0x000fea0003800000 */
.L_x_1872:
        /* <DEDUP_REMOVED lines=26> */
.L_x_1875:
        /* <DEDUP_REMOVED lines=13> */
.L_x_1874:
[----:B------:R-:W2:Y:S02]  /*9c10*/  LDG.E.U16 R0, [R2.64] ;  /* 0x0000002402007981 */ /* 0x000ea4000c1e1500 */
[----:B--2---:R-:W-:Y:S01]  /*9c20*/  PRMT R0, RZ, 0x5410, R0 ;  /* 0x00005410ff007816 */ /* 0x004fe20000000000 */
[----:B------:R-:W-:Y:S05]  /*9c30*/  BRA `(.L_x_1864) ;  /* 0x0000065000007947 */ /* 0x000fea0003800000 */
.L_x_1871:
        /* <DEDUP_REMOVED lines=11> */
.L_x_1878:
        /* <DEDUP_REMOVED lines=20> */
.L_x_1880:
[----:B------:R-:W-:Y:S05]  /*9e30*/  BSYNC B0 ;  /* 0x0000000000007941 */ /* 0x000fea0003800000 */
.L_x_1879:
[----:B------:R-:W-:Y:S01]  /*9e40*/  LEA R3, R0, 0x3b800000, 0x17 ;  /* 0x3b80000000037811 */ /* 0x000fe200078eb8ff */
[----:B------:R-:W-:-:S05]  /*9e50*/  IMAD.SHL.U32 R0, R2, 0x100000, RZ ;  /* 0x0010000002007824 */ /* 0x000fca00078e00ff */
[----:B------:R-:W-:Y:S01]  /*9e60*/  LOP3.LUT R0, R3, R0, R4, 0xfe, !PT ;  /* 0x0000000003007212 */ /* 0x000fe200078efe04 */
[----:B------:R-:W-:Y:S05]  /*9e70*/  BRA `(.L_x_1864) ;  /* 0x0000041000007947 */ /* 0x000fea0003800000 */
.L_x_1877:
        /* <DEDUP_REMOVED lines=20> */
.L_x_1882:
[----:B------:R-:W-:Y:S05]  /*9fc0*/  BSYNC B0 ;  /* 0x0000000000007941 */ /* 0x000fea0003800000 */
.L_x_1881:
[----:B------:R-:W-:Y:S01]  /*9fd0*/  LEA R3, R0, 0x37800000, 0x17 ;  /* 0x3780000000037811 */ /* 0x000fe200078eb8ff */
[----:B------:R-:W-:-:S05]  /*9fe0*/  IMAD.SHL.U32 R0, R2, 0x200000, RZ ;  /* 0x0020000002007824 */ /* 0x000fca00078e00ff */
[----:B------:R-:W-:Y:S01]  /*9ff0*/  LOP3.LUT R0, R3, R0, R4, 0xfe, !PT ;  /* 0x0000000003007212 */ /* 0x000fe200078efe04 */
[----:B------:R-:W-:Y:S05]  /*a000*/  BRA `(.L_x_1864) ;  /* 0x0000028000007947 */ /* 0x000fea0003800000 */
.L_x_1876:
        /* <DEDUP_REMOVED lines=14> */
.L_x_1863:
        /* <DEDUP_REMOVED lines=21> */
.L_x_1884:
[----:B------:R-:W2:Y:S02]  /*a240*/  LDG.E.64 R2, [R2.64] ;  /* 0x0000002402027981 */ /* 0x000ea4000c1e1b00 */
[----:B--2---:R0:W2:Y:S01]  /*a250*/  I2F.U64 R0, R2 ;  /* 0x0000000200007312 */ /* 0x0040a20000301000 */
[----:B------:R-:W-:Y:S05]  /*a260*/  BRA `(.L_x_1864) ;  /* 0x0000002000007947 */ /* 0x000fea0003800000 */
.L_x_1883:
[----:B------:R-:W2:Y:S02]  /*a270*/  LDG.E R0, [R2.64] ;  /* 0x0000002402007981 */ /* 0x000ea4000c1e1900 */
[----:B--2---:R-:W0:Y:S02]  /*a280*/  I2F.U32 R0, R0 ;  /* 0x0000000000007306 */ /* 0x004e240000201000 */
.L_x_1864:
[----:B------:R-:W-:Y:S05]  /*a290*/  BSYNC B6 ;  /* 0x0000000000067941 */ /* 0x000fea0003800000 */
.L_x_1858:
        /* <DEDUP_REMOVED lines=20> */
.L_x_1888:
[----:B------:R-:W0:Y:S02]  /*a3e0*/  F2I.S64.TRUNC R2, R2 ;  /* 0x0000000200027311 */ /* 0x000e24000020d900 */
[----:B0-----:R-:W-:-:S05]  /*a3f0*/  IMAD.MOV.U32 R5, RZ, RZ, R2 ;  /* 0x000000ffff057224 */ /* 0x001fca00078e0002 */
[----:B------:R0:W-:Y:S01]  /*a400*/  STG.E.U8 [R16.64], R5 ;  /* 0x0000000510007986 */ /* 0x0001e2000c101124 */
[----:B------:R-:W-:Y:S05]  /*a410*/  BRA `(.L_x_1890) ;  /* 0x00000d3000007947 */ /* 0x000fea0003800000 */
.L_x_1887:
        /* <DEDUP_REMOVED lines=9> */
.L_x_1892:
[----:B------:R-:W0:Y:S02]  /*a4b0*/  F2I.FTZ.TRUNC.NTZ R3, R2 ;  /* 0x0000000200037305 */ /* 0x000e24000021f100 */
[----:B0-----:R0:W-:Y:S01]  /*a4c0*/  STG.E [R16.64], R3 ;  /* 0x0000000310007986 */ /* 0x0011e2000c101924 */
[----:B------:R-:W-:Y:S05]  /*a4d0*/  BRA `(.L_x_1890) ;  /* 0x00000c7000007947 */ /* 0x000fea0003800000 */
.L_x_1891:
[----:B------:R-:W0:Y:S02]  /*a4e0*/  F2I.FTZ.TRUNC.NTZ R3, R2 ;  /* 0x0000000200037305 */ /* 0x000e24000021f100 */
[----:B0-----:R0:W-:Y:S01]  /*a4f0*/  STG.E.U16 [R16.64], R3 ;  /* 0x0000000310007986 */ /* 0x0011e2000c101524 */
[----:B------:R-:W-:Y:S05]  /*a500*/  BRA `(.L_x_1890) ;  /* 0x00000c4000007947 */ /* 0x000fea0003800000 */
.L_x_1886:
        /* <DEDUP_REMOVED lines=8> */
.L_x_1894:
[----:B------:R-:W-:-:S05]  /*a590*/  F2FP.PACK_AB R2, RZ, R2 ;  /* 0x00000002ff02723e */ /* 0x000fca00000000ff */
[----:B------:R0:W-:Y:S01]  /*a5a0*/  STG.E.U16 [R16.64], R2 ;  /* 0x0000000210007986 */ /* 0x0001e2000c101524 */
[----:B------:R-:W-:Y:S05]  /*a5b0*/  BRA `(.L_x_1890) ;  /* 0x00000b9000007947 */ /* 0x000fea0003800000 */
.L_x_1893:
        /* <DEDUP_REMOVED lines=9> */
.L_x_1896:
[----:B------:R-:W-:-:S04]  /*a650*/  F2FP.PACK_AB R3, RZ, R2 ;  /* 0x00000002ff03723e */ /* 0x000fc800000000ff */
[----:B------:R-:W-:-:S05]  /*a660*/  PRMT R3, R3, 0x5410, RZ ;  /* 0x0000541003037816 */ /* 0x000fca00000000ff */
[----:B------:R0:W-:Y:S01]  /*a670*/  STG.E [R16.64], R3 ;  /* 0x0000000310007986 */ /* 0x0001e2000c101924 */
[----:B------:R-:W-:Y:S05]  /*a680*/  BRA `(.L_x_1890) ;  /* 0x00000ac000007947 */ /* 0x000fea0003800000 */
.L_x_1895:
[----:B------:R-:W-:-:S06]  /*a690*/  FMUL.FTZ R2, R2, 1 ;  /* 0x3f80000002027820 */ /* 0x000fcc0000410000 */
[----:B------:R-:W0:Y:S02]  /*a6a0*/  F2F.F64.F32 R2, R2 ;  /* 0x0000000200027310 */ /* 0x000e240000201800 */
[----:B0-----:R0:W-:Y:S01]  /*a6b0*/  STG.E.64 [R16.64], R2 ;  /* 0x0000000210007986 */ /* 0x0011e2000c101b24 */
[----:B------:R-:W-:Y:S05]  /*a6c0*/  BRA `(.L_x_1890) ;  /* 0x00000a8000007947 */ /* 0x000fea0003800000 */
.L_x_1885:
        /* <DEDUP_REMOVED lines=12> */
.L_x_1899:
[----:B------:R-:W-:Y:S01]  /*a790*/  FMUL.FTZ R4, R2, 1 ;  /* 0x3f80000002047820 */ /* 0x000fe20000410000 */
[----:B------:R-:W-:-:S05]  /*a7a0*/  CS2R R6, SRZ ;  /* 0x0000000000067805 */ /* 0x000fca000001ff00 */
[----:B------:R-:W0:Y:S02]  /*a7b0*/  F2F.F64.F32 R4, R4 ;  /* 0x0000000400047310 */ /* 0x000e240000201800 */
[----:B0-----:R0:W-:Y:S01]  /*a7c0*/  STG.E.128 [R16.64], R4 ;  /* 0x0000000410007986 */ /* 0x0011e2000c101d24 */
[----:B------:R-:W-:Y:S05]  /*a7d0*/  BRA `(.L_x_1890) ;  /* 0x0000097000007947 */ /* 0x000fea0003800000 */
.L_x_1898:
        /* <DEDUP_REMOVED lines=20> */
.L_x_1903:
[----:B------:R-:W-:Y:S05]  /*a920*/  BSYNC B0 ;  /* 0x0000000000007941 */ /* 0x000fea0003800000 */
.L_x_1902:
[----:B------:R-:W-:-:S05]  /*a930*/  LOP3.LUT R5, R0, R5, RZ, 0xfc, !PT ;  /* 0x0000000500057212 */ /* 0x000fca00078efcff */
[----:B------:R0:W-:Y:S01]  /*a940*/  STG.E.U8 [R16.64], R5 ;  /* 0x0000000510007986 */ /* 0x0001e2000c101124 */
[----:B------:R-:W-:Y:S05]  /*a950*/  BRA `(.L_x_1890) ;  /* 0x000007f000007947 */ /* 0x000fea0003800000 */
.L_x_1901:
        /* <DEDUP_REMOVED lines=12> */
.L_x_1905:
[----:B------:R-:W-:Y:S01]  /*aa20*/  IMAD.MOV.U32 R0, RZ, RZ, 0x7f ;  /* 0x0000007fff007424 */ /* 0x000fe200078e00ff */
[----:B------:R-:W-:-:S04]  /*aa30*/  ISETP.GT.U32.AND P0, PT, R4, 0x7f800000, PT ;  /* 0x7f8000000400780c */ /* 0x000fc80003f04070 */
[----:B------:R-:W-:-:S04]  /*aa40*/  SEL R0, R0, 0x7c, P0 ;  /* 0x0000007c00007807 */ /* 0x000fc80000000000 */
.L_x_1906:
[----:B------:R-:W-:Y:S05]  /*aa50*/  BSYNC B0 ;  /* 0x0000000000007941 */ /* 0x000fea0003800000 */
.L_x_1904:
[----:B------:R-:W-:-:S04]  /*aa60*/  LOP3.LUT R2, R2, 0x80000000, RZ, 0xc0, !PT ;  /* 0x8000000002027812 */ /* 0x000fc800078ec0ff */
[----:B------:R-:W-:-:S04]  /*aa70*/  SHF.R.U32.HI R3, RZ, 0x18, R2 ;  /* 0x00000018ff037819 */ /* 0x000fc80000011602 */
[----:B------:R-:W-:-:S05]  /*aa80*/  LOP3.LUT R3, R0, R3, RZ, 0xfc, !PT ;  /* 0x0000000300037212 */ /* 0x000fca00078efcff */
[----:B------:R0:W-:Y:S01]  /*aa90*/  STG.E.U8 [R16.64], R3 ;  /* 0x0000000310007986 */ /* 0x0001e2000c101124 */
[----:B------:R-:W-:Y:S05]  /*aaa0*/  BRA `(.L_x_1890) ;  /* 0x000006a000007947 */ /* 0x000fea0003800000 */
.L_x_1900:
[----:B------:R-:W-:-:S05]  /*aab0*/  F2FP.BF16.PACK_AB R2, RZ, R2 ;  /* 0x00000002ff02723e */ /* 0x000fca00000010ff */
[----:B------:R0:W-:Y:S01]  /*aac0*/  STG.E.U16 [R16.64], R2 ;  /* 0x0000000210007986 */ /* 0x0001e2000c101524 */
[----:B------:R-:W-:Y:S05]  /*aad0*/  BRA `(.L_x_1890) ;  /* 0x0000067000007947 */ /* 0x000fea0003800000 */
.L_x_1897:
        /* <DEDUP_REMOVED lines=11> */
.L_x_1909:
        /* <DEDUP_REMOVED lines=16> */
.L_x_1912:
[----:B------:R-:W-:-:S04]  /*ac90*/  LOP3.LUT R2, R2, 0x80000000, RZ, 0xc0, !PT ;  /* 0x8000000002027812 */ /* 0x000fc800078ec0ff */
[----:B------:R-:W-:-:S04]  /*aca0*/  SHF.R.U32.HI R3, RZ, 0x18, R2 ;  /* 0x00000018ff037819 */ /* 0x000fc80000011602 */
[----:B------:R-:W-:-:S04]  /*acb0*/  LOP3.LUT R0, R0, R3, RZ, 0xfc, !PT ;  /* 0x0000000300007212 */ /* 0x000fc800078efcff */
[----:B------:R-:W-:Y:S02]  /*acc0*/  PRMT R8, R0, 0x7610, R8 ;  /* 0x0000761000087816 */ /* 0x000fe40000000008 */
.L_x_1911:
[----:B------:R-:W-:Y:S05]  /*acd0*/  BSYNC B0 ;  /* 0x0000000000007941 */ /* 0x000fea0003800000 */
.L_x_1910:
[----:B------:R0:W-:Y:S01]  /*ace0*/  STG.E.U8 [R16.64], R8 ;  /* 0x0000000810007986 */ /* 0x0001e2000c101124 */
[----:B------:R-:W-:Y:S05]  /*acf0*/  BRA `(.L_x_1890) ;  /* 0x0000045000007947 */ /* 0x000fea0003800000 */
.L_x_1908:
        /* <DEDUP_REMOVED lines=16> */
.L_x_1915:
[----:B------:R-:W-:-:S04]  /*ae00*/  LOP3.LUT R2, R2, 0x80000000, RZ, 0xc0, !PT ;  /* 0x8000000002027812 */ /* 0x000fc800078ec0ff */
[----:B------:R-:W-:-:S04]  /*ae10*/  SHF.R.U32.HI R3, RZ, 0x18, R2 ;  /* 0x00000018ff037819 */ /* 0x000fc80000011602 */
[----:B------:R-:W-:-:S04]  /*ae20*/  LOP3.LUT R0, R0, R3, RZ, 0xfc, !PT ;  /* 0x0000000300007212 */ /* 0x000fc800078efcff */
[----:B------:R-:W-:Y:S02]  /*ae30*/  PRMT R8, R0, 0x7610, R8 ;  /* 0x0000761000087816 */ /* 0x000fe40000000008 */
.L_x_1914:
[----:B------:R-:W-:Y:S05]  /*ae40*/  BSYNC B0 ;  /* 0x0000000000007941 */ /* 0x000fea0003800000 */
.L_x_1913:
[----:B------:R0:W-:Y:S01]  /*ae50*/  STG.E.U8 [R16.64], R8 ;  /* 0x0000000810007986 */ /* 0x0001e2000c101124 */
[----:B------:R-:W-:Y:S05]  /*ae60*/  BRA `(.L_x_1890) ;  /* 0x000002e000007947 */ /* 0x000fea0003800000 */
.L_x_1907:
        /* <DEDUP_REMOVED lines=21> */
.L_x_1889:
        /* <DEDUP_REMOVED lines=20> */
.L_x_1917:
[----:B------:R-:W0:Y:S02]  /*b100*/  F2I.U64.TRUNC R2, R2 ;  /* 0x0000000200027311 */ /* 0x000e24000020d800 */
[----:B0-----:R0:W-:Y:S01]  /*b110*/  STG.E.64 [R16.64], R2 ;  /* 0x0000000210007986 */ /* 0x0011e2000c101b24 */
[----:B------:R-:W-:Y:S05]  /*b120*/  BRA `(.L_x_1890) ;  /* 0x0000002000007947 */ /* 0x000fea0003800000 */
.L_x_1916:
[----:B------:R-:W0:Y:S02]  /*b130*/  F2I.FTZ.U32.TRUNC.NTZ R3, R2 ;  /* 0x0000000200037305 */ /* 0x000e24000021f000 */
[----:B0-----:R0:W-:Y:S02]  /*b140*/  STG.E [R16.64], R3 ;  /* 0x0000000310007986 */ /* 0x0011e4000c101924 */
.L_x_1890:
[----:B------:R-:W-:Y:S02]  /*b150*/  IADD3 R23, R23, 0x80, RZ ;  /* 0x0000008017177810 */ /* 0x000fe40007ffe0ff */
.L_x_1741:
[----:B------:R-:W-:Y:S05]  /*b160*/  BSYNC B7 ;  /* 0x0000000000077941 */ /* 0x000fea0003800000 */
.L_x_1740:
[----:B------:R-:W-:-:S13]  /*b170*/  ISETP.GE.AND P0, PT, R23, c[0x0][0x160], PT ;  /* 0x0000580017007a0c */ /* 0x000fda0003f06270 */
[----:B------:R-:W-:Y:S05]  /*b180*/  @P0 EXIT ;  /* 0x000000000000094d */ /* 0x000fea0003800000 */
        /* <DEDUP_REMOVED lines=255> */
.L_x_1918:
        /* <DEDUP_REMOVED lines=20> */
.L_x_1923:
[----:B------:R-:W2:Y:S02]  /*c2c0*/  LDG.E.U8 R2, [R2.64] ;  /* 0x0000002402027981 */ /* 0x000ea4000c1e1100 */
[----:B--2---:R0:W1:Y:S01]  /*c2d0*/  I2F.U16 R19, R2 ;  /* 0x0000000200137306 */ /* 0x0040620000101000 */
[----:B------:R-:W-:Y:S05]  /*c2e0*/  BRA `(.L_x_1925) ;  /* 0x00000ca000007947 */ /* 0x000fea0003800000 */
.L_x_1922:
        /* <DEDUP_REMOVED lines=9> */
.L_x_1927:
[----:B------:R-:W2:Y:S02]  /*c380*/  LDG.E R2, [R2.64] ;  /* 0x0000002402027981 */ /* 0x000ea4000c1e1900 */
[----:B--2---:R0:W1:Y:S01]  /*c390*/  I2F R19, R2 ;  /* 0x0000000200137306 */ /* 0x0040620000201400 */
[----:B------:R-:W-:Y:S05]  /*c3a0*/  BRA `(.L_x_1925) ;  /* 0x00000be000007947 */ /* 0x000fea0003800000 */
.L_x_1926:
[----:B------:R-:W2:Y:S02]  /*c3b0*/  LDG.E.U16 R2, [R2.64] ;  /* 0x0000002402027981 */ /* 0x000ea4000c1e1500 */
[----:B--2---:R0:W1:Y:S01]  /*c3c0*/  I2F.S16 R19, R2 ;  /* 0x0000000200137306 */ /* 0x0040620000101400 */
[----:B------:R-:W-:Y:S05]  /*c3d0*/  BRA `(.L_x_1925) ;  /* 0x00000bb000007947 */ /* 0x000fea0003800000 */
.L_x_1921:
        /* <DEDUP_REMOVED lines=8> */
.L_x_1929:
[----:B------:R-:W2:Y:S02]  /*c460*/  LDG.E.U16 R2, [R2.64] ;  /* 0x0000002402027981 */ /* 0x000ea4000c1e1500 */
[----:B--2---:R-:W-:Y:S01]  /*c470*/  HADD2.F32 R19, -RZ, R2.H0_H0 ;  /* 0x20000002ff137230 */ /* 0x004fe20000004100 */
[----:B------:R-:W-:Y:S05]  /*c480*/  BRA `(.L_x_1925) ;  /* 0x00000b0000007947 */ /* 0x000fea0003800000 */
.L_x_1928:
        /* <DEDUP_REMOVED lines=8> */
.L_x_1931:
[----:B------:R-:W2:Y:S02]  /*c510*/  LDG.E.U16 R2, [R2.64] ;  /* 0x0000002402027981 */ /* 0x000ea4000c1e1500 */
[----:B--2---:R-:W-:Y:S01]  /*c520*/  HADD2.F32 R19, -RZ, R2.H0_H0 ;  /* 0x20000002ff137230 */ /* 0x004fe20000004100 */
[----:B------:R-:W-:Y:S05]  /*c530*/  BRA `(.L_x_1925) ;  /* 0x00000a5000007947 */ /* 0x000fea0003800000 */
.L_x_1930:
[----:B------:R-:W2:Y:S02]  /*c540*/  LDG.E.64 R2, [R2.64] ;  /* 0x0000002402027981 */ /* 0x000ea4000c1e1b00 */
[----:B--2---:R-:W0:Y:S01]  /*c550*/  F2F.F32.F64 R19, R2 ;  /* 0x0000000200137310 */ /* 0x004e220000301000 */
[----:B------:R-:W0:-:S14]  /*c560*/  DSETP.GEU.AND P0, PT, |R2|, c[0x2][0x0], PT ;  /* 0x008000000200762a */ /* 0x000e1c0003f0e200 */
[----:B0-----:R-:W-:Y:S01]  /*c570*/  @!P0 FMUL R19, R19, 1.175494350822287508e-38 ;  /* 0x0080000013138820 */ /* 0x001fe20000400000 */
[----:B------:R-:W-:Y:S05]  /*c580*/  BRA `(.L_x_1925) ;  /* 0x00000a0000007947 */ /* 0x000fea0003800000 */
.L_x_1920:
        /* <DEDUP_REMOVED lines=12> */
.L_x_1934:
[----:B------:R-:W2:Y:S02]  /*c650*/  LDG.E.64 R2, [R2.64] ;  /* 0x0000002402027981 */ /* 0x000ea4000c1e1b00 */
[----:B--2---:R-:W0:Y:S01]  /*c660*/  F2F.F32.F64 R19, R2 ;  /* 0x0000000200137310 */ /* 0x004e220000301000 */
[----:B------:R-:W0:-:S14]  /*c670*/  DSETP.GEU.AND P0, PT, |R2|, c[0x2][0x0], PT ;  /* 0x008000000200762a */ /* 0x000e1c0003f0e200 */
[----:B0-----:R-:W-:Y:S01]  /*c680*/  @!P0 FMUL R19, R19, 1.175494350822287508e-38 ;  /* 0x0080000013138820 */ /* 0x001fe20000400000 */
[----:B------:R-:W-:Y:S05]  /*c690*/  BRA `(.L_x_1925) ;  /* 0x000008f000007947 */ /* 0x000fea0003800000 */
.L_x_1933:
        /* <DEDUP_REMOVED lines=26> */
.L_x_1936:
        /* <DEDUP_REMOVED lines=13> */
.L_x_1935:
[----:B------:R-:W2:Y:S02]  /*c910*/  LDG.E.U16 R2, [R2.64] ;  /* 0x0000002402027981 */ /* 0x000ea4000c1e1500 */
[----:B--2---:R-:W-:Y:S01]  /*c920*/  PRMT R19, RZ, 0x5410, R2 ;  /* 0x00005410ff137816 */ /* 0x004fe20000000002 */
[----:B------:R-:W-:Y:S05]  /*c930*/  BRA `(.L_x_1925) ;  /* 0x0000065000007947 */ /* 0x000fea0003800000 */
.L_x_1932:
        /* <DEDUP_REMOVED lines=11> */
.L_x_1939:
        /* <DEDUP_REMOVED lines=20> */
.L_x_1941:
[----:B------:R-:W-:Y:S05]  /*cb30*/  BSYNC B0 ;  /* 0x0000000000007941 */ /* 0x000fea0003800000 */
.L_x_1940:
[----:B------:R-:W-:Y:S01]  /*cb40*/  IMAD.SHL.U32 R2, R2, 0x100000, RZ ;  /* 0x0010000002027824 */ /* 0x000fe200078e00ff */
[----:B------:R-:W-:-:S04]  /*cb50*/  LEA R0, R0, 0x3b800000, 0x17 ;  /* 0x3b80000000007811 */ /* 0x000fc800078eb8ff */
[----:B------:R-:W-:Y:S01]  /*cb60*/  LOP3.LUT R19, R0, R2, R19, 0xfe, !PT ;  /* 0x0000000200137212 */ /* 0x000fe200078efe13 */
[----:B------:R-:W-:Y:S05]  /*cb70*/  BRA `(.L_x_1925) ;  /* 0x0000041000007947 */ /* 0x000fea0003800000 */
.L_x_1938:
        /* <DEDUP_REMOVED lines=20> */
.L_x_1943:
[----:B------:R-:W-:Y:S05]  /*ccc0*/  BSYNC B0 ;  /* 0x0000000000007941 */ /* 0x000fea0003800000 */
.L_x_1942:
[----:B------:R-:W-:Y:S01]  /*ccd0*/  IMAD.SHL.U32 R2, R2, 0x200000, RZ ;  /* 0x0020000002027824 */ /* 0x000fe200078e00ff */
[----:B------:R-:W-:-:S04]  /*cce0*/  LEA R0, R0, 0x37800000, 0x17 ;  /* 0x3780000000007811 */ /* 0x000fc800078eb8ff */
[----:B------:R-:W-:Y:S01]  /*ccf0*/  LOP3.LUT R19, R0, R2, R19, 0xfe, !PT ;  /* 0x0000000200137212 */ /* 0x000fe200078efe13 */
[----:B------:R-:W-:Y:S05]  /*cd00*/  BRA `(.L_x_1925) ;  /* 0x0000028000007947 */ /* 0x000fea0003800000 */
.L_x_1937:
        /* <DEDUP_REMOVED lines=14> */
.L_x_1924:
        /* <DEDUP_REMOVED lines=21> */
.L_x_1945:
[----:B------:R-:W2:Y:S02]  /*cf40*/  LDG.E.64 R2, [R2.64] ;  /* 0x0000002402027981 */ /* 0x000ea4000c1e1b00 */
[----:B--2---:R0:W1:Y:S01]  /*cf50*/  I2F.U64 R19, R2 ;  /* 0x0000000200137312 */ /* 0x0040620000301000 */
[----:B------:R-:W-:Y:S05]  /*cf60*/  BRA `(.L_x_1925) ;  /* 0x0000002000007947 */ /* 0x000fea0003800000 */
.L_x_1944:
[----:B------:R-:W2:Y:S02]  /*cf70*/  LDG.E R2, [R2.64] ;  /* 0x0000002402027981 */ /* 0x000ea4000c1e1900 */
[----:B--2---:R0:W1:Y:S02]  /*cf80*/  I2F.U32 R19, R2 ;  /* 0x0000000200137306 */ /* 0x0040640000201000 */
.L_x_1925:
[----:B------:R-:W-:Y:S05]  /*cf90*/  BSYNC B6 ;  /* 0x0000000000067941 */ /* 0x000fea0003800000 */
.L_x_1919:
        /* <DEDUP_REMOVED lines=18> */
.L_x_1950:
[----:B------:R-:W2:Y:S02]  /*d0c0*/  LDG.E.U8 R0, [R2.64] ;  /* 0x0000002402007981 */ /* 0x000ea4000c1e1100 */
[----:B--2---:R-:W0:Y:S01]  /*d0d0*/  I2F.U16 R0, R0 ;  /* 0x0000000000007306 */ /* 0x004e220000101000 */
[----:B------:R-:W-:Y:S05]  /*d0e0*/  BRA `(.L_x_1952) ;  /* 0x00000ca000007947 */ /* 0x000fea0003800000 */
.L_x_1949:
        /* <DEDUP_REMOVED lines=9> */
.L_x_1954:
[----:B------:R-:W2:Y:S02]  /*d180*/  LDG.E R0, [R2.64] ;  /* 0x0000002402007981 */ /* 0x000ea4000c1e1900 */
[----:B--2---:R-:W0:Y:S01]  /*d190*/  I2F R0, R0 ;  /* 0x0000000000007306 */ /* 0x004e220000201400 */
[----:B------:R-:W-:Y:S05]  /*d1a0*/  BRA `(.L_x_1952) ;  /* 0x00000be000007947 */ /* 0x000fea0003800000 */
.L_x_1953:
[----:B------:R-:W2:Y:S02]  /*d1b0*/  LDG.E.U16 R0, [R2.64] ;  /* 0x0000002402007981 */ /* 0x000ea4000c1e1500 */
[----:B--2---:R-:W0:Y:S01]  /*d1c0*/  I2F.S16 R0, R0 ;  /* 0x0000000000007306 */ /* 0x004e220000101400 */
[----:B------:R-:W-:Y:S05]  /*d1d0*/  BRA `(.L_x_1952) ;  /* 0x00000bb000007947 */ /* 0x000fea0003800000 */
.L_x_1948:
        /* <DEDUP_REMOVED lines=8> */
.L_x_1956:
[----:B------:R-:W2:Y:S02]  /*d260*/  LDG.E.U16 R0, [R2.64] ;  /* 0x0000002402007981 */ /* 0x000ea4000c1e1500 */
[----:B--2---:R-:W-:Y:S01]  /*d270*/  HADD2.F32 R0, -RZ, R0.H0_H0 ;  /* 0x20000000ff007230 */ /* 0x004fe20000004100 */
[----:B------:R-:W-:Y:S05]  /*d280*/  BRA `(.L_x_1952) ;  /* 0x00000b0000007947 */ /* 0x000fea0003800000 */
.L_x_1955:
        /* <DEDUP_REMOVED lines=8> */
.L_x_1958:
[----:B------:R-:W2:Y:S02]  /*d310*/  LDG.E.U16 R0, [R2.64] ;  /* 0x0000002402007981 */ /* 0x000ea4000c1e1500 */
[----:B--2---:R-:W-:Y:S01]  /*d320*/  HADD2.F32 R0, -RZ, R0.H0_H0 ;  /* 0x20000000ff007230 */ /* 0x004fe20000004100 */
[----:B------:R-:W-:Y:S05]  /*d330*/  BRA `(.L_x_1952) ;  /* 0x00000a5000007947 */ /* 0x000fea0003800000 */
.L_x_1957:
[----:B------:R-:W2:Y:S02]  /*d340*/  LDG.E.64 R2, [R2.64] ;  /* 0x0000002402027981 */ /* 0x000ea4000c1e1b00 */
[----:B--2---:R-:W0:Y:S01]  /*d350*/  F2F.F32.F64 R0, R2 ;  /* 0x0000000200007310 */ /* 0x004e220000301000 */
[----:B------:R-:W0:-:S14]  /*d360*/  DSETP.GEU.AND P0, PT, |R2|, c[0x2][0x0], PT ;  /* 0x008000000200762a */ /* 0x000e1c0003f0e200 */
[----:B0-----:R-:W-:Y:S01]  /*d370*/  @!P0 FMUL R0, R0, 1.175494350822287508e-38 ;  /* 0x0080000000008820 */ /* 0x001fe20000400000 */
[----:B------:R-:W-:Y:S05]  /*d380*/  BRA `(.L_x_1952) ;  /* 0x00000a0000007947 */ /* 0x000fea0003800000 */
.L_x_1947:
        /* <DEDUP_REMOVED lines=12> */
.L_x_1961:
[----:B------:R-:W2:Y:S02]  /*d450*/  LDG.E.64 R2, [R2.64] ;  /* 0x0000002402027981 */ /* 0x000ea4000c1e1b00 */
[----:B--2---:R-:W0:Y:S01]  /*d460*/  F2F.F32.F64 R0, R2 ;  /* 0x0000000200007310 */ /* 0x004e220000301000 */
[----:B------:R-:W0:-:S14]  /*d470*/  DSETP.GEU.AND P0, PT, |R2|, c[0x2][0x0], PT ;  /* 0x008000000200762a */ /* 0x000e1c0003f0e200 */
[----:B0-----:R-:W-:Y:S01]  /*d480*/  @!P0 FMUL R0, R0, 1.175494350822287508e-38 ;  /* 0x0080000000008820 */ /* 0x001fe20000400000 */
[----:B------:R-:W-:Y:S05]  /*d490*/  BRA `(.L_x_1952) ;  /* 0x000008f000007947 */ /* 0x000fea0003800000 */
.L_x_1960:
        /* <DEDUP_REMOVED lines=26> */
.L_x_1963:
        /* <DEDUP_REMOVED lines=13> */
.L_x_1962:
[----:B------:R-:W2:Y:S02]  /*d710*/  LDG.E.U16 R0, [R2.64] ;  /* 0x0000002402007981 */ /* 0x000ea4000c1e1500 */
[----:B--2---:R-:W-:Y:S01]  /*d720*/  PRMT R0, RZ, 0x5410, R0 ;  /* 0x00005410ff007816 */ /* 0x004fe20000000000 */
[----:B------:R-:W-:Y:S05]  /*d730*/  BRA `(.L_x_1952) ;  /* 0x0000065000007947 */ /* 0x000fea0003800000 */
.L_x_1959:
        /* <DEDUP_REMOVED lines=11> */
.L_x_1966:
        /* <DEDUP_REMOVED lines=20> */
.L_x_1968:
[----:B------:R-:W-:Y:S05]  /*d930*/  BSYNC B0 ;  /* 0x0000000000007941 */ /* 0x000fea0003800000 */
.L_x_1967:
[----:B------:R-:W-:Y:S01]  /*d940*/  LEA R3, R0, 0x3b800000, 0x17 ;  /* 0x3b80000000037811 */ /* 0x000fe200078eb8ff */
[----:B------:R-:W-:-:S05]  /*d950*/  IMAD.SHL.U32 R0, R2, 0x100000, RZ ;  /* 0x0010000002007824 */ /* 0x000fca00078e00ff */
[----:B------:R-:W-:Y:S01]  /*d960*/  LOP3.LUT R0, R3, R0, R4, 0xfe, !PT ;  /* 0x0000000003007212 */ /* 0x000fe200078efe04 */
[----:B------:R-:W-:Y:S05]  /*d970*/  BRA `(.L_x_1952) ;  /* 0x0000041000007947 */ /* 0x000fea0003800000 */
.L_x_1965:
        /* <DEDUP_REMOVED lines=20> */
.L_x_1970:
[----:B------:R-:W-:Y:S05]  /*dac0*/  BSYNC B0 ;  /* 0x0000000000007941 */ /* 0x000fea0003800000 */
.L_x_1969:
[----:B------:R-:W-:Y:S01]  /*dad0*/  LEA R3, R0, 0x37800000, 0x17 ;  /* 0x3780000000037811 */ /* 0x000fe200078eb8ff */
[----:B------:R-:W-:-:S05]  /*dae0*/  IMAD.SHL.U32 R0, R2, 0x200000, RZ ;  /* 0x0020000002007824 */ /* 0x000fca00078e00ff */
[----:B------:R-:W-:Y:S01]  /*daf0*/  LOP3.LUT R0, R3, R0, R4, 0xfe, !PT ;  /* 0x0000000003007212 */ /* 0x000fe200078efe04 */
[----:B------:R-:W-:Y:S05]  /*db00*/  BRA `(.L_x_1952) ;  /* 0x0000028000007947 */ /* 0x000fea0003800000 */
.L_x_1964:
        /* <DEDUP_REMOVED lines=14> */
.L_x_1951:
        /* <DEDUP_REMOVED lines=21> */
.L_x_1972:
[----:B------:R-:W2:Y:S02]  /*dd40*/  LDG.E.64 R2, [R2.64] ;  /* 0x0000002402027981 */ /* 0x000ea4000c1e1b00 */
[----:B--2---:R0:W2:Y:S01]  /*dd50*/  I2F.U64 R0, R2 ;  /* 0x0000000200007312 */ /* 0x0040a20000301000 */
[----:B------:R-:W-:Y:S05]  /*dd60*/  BRA `(.L_x_1952) ;  /* 0x0000002000007947 */ /* 0x000fea0003800000 */
.L_x_1971:
[----:B------:R-:W2:Y:S02]  /*dd70*/  LDG.E R0, [R2.64] ;  /* 0x0000002402007981 */ /* 0x000ea4000c1e1900 */
[----:B--2---:R-:W0:Y:S02]  /*dd80*/  I2F.U32 R0, R0 ;  /* 0x0000000000007306 */ /* 0x004e240000201000 */
.L_x_1952:
[----:B------:R-:W-:Y:S05]  /*dd90*/  BSYNC B6 ;  /* 0x0000000000067941 */ /* 0x000fea0003800000 */
.L_x_1946:
        /* <DEDUP_REMOVED lines=18> */
[----:B0-----:R-:W-:Y:S01]  /*dec0*/  STG.E.U8 [R16.64], R3 ;  /* 0x0000000310007986 */ /* 0x001fe2000c101124 */
[----:B------:R-:W-:Y:S05]  /*ded0*/  EXIT ;  /* 0x000000000000794d */ /* 0x000fea0003800000 */
.L_x_1976:
[----:B------:R-:W0:Y:S02]  /*dee0*/  F2I.S64.TRUNC R2, R2 ;  /* 0x0000000200027311 */ /* 0x000e24000020d900 */
[----:B0-----:R-:W-:-:S05]  /*def0*/  IMAD.MOV.U32 R5, RZ, RZ, R2 ;  /* 0x000000ffff057224 */ /* 0x001fca00078e0002 */
[----:B------:R-:W-:Y:S01]  /*df00*/  STG.E.U8 [R16.64], R5 ;  /* 0x0000000510007986 */ /* 0x000fe2000c101124 */
[----:B------:R-:W-:Y:S05]  /*df10*/  EXIT ;  /* 0x000000000000794d */ /* 0x000fea0003800000 */
.L_x_1975:
[----:B------:R-:W-:-:S13]  /*df20*/  ISETP.NE.AND P0, PT, R0, 0x2, PT ;  /* 0x000000020000780c */ /* 0x000fda0003f05270 */
[----:B------:R-:W-:Y:S05]  /*df30*/  @!P0 BRA `(.L_x_1978) ;  /* 0x000000a000008947 */ /* 0x000fea0003800000 */
[----:B------:R-:W-:-:S13]  /*df40*/  ISETP.NE.AND P0, PT, R0, 0x3, PT ;  /* 0x000000030000780c */ /* 0x000fda0003f05270 */
[----:B------:R-:W-:Y:S05]  /*df50*/  @!P0 BRA `(.L_x_1979) ;  /* 0x0000005000008947 */ /* 0x000fea0003800000 */
[----:B------:R-:W-:-:S13]  /*df60*/  ISETP.NE.AND P0, PT, R0, 0x4, PT ;  /* 0x000000040000780c */ /* 0x000fda0003f05270 */
[----:B------:R-:W-:Y:S05]  /*df70*/  @P0 BRA `(.L_x_1977) ;  /* 0x00000b4000000947 */ /* 0x000fea0003800000 */
[----:B------:R-:W0:Y:S02]  /*df80*/  F2I.S64.TRUNC R2, R2 ;  /* 0x0000000200027311 */ /* 0x000e24000020d900 */
[----:B0-----:R-:W-:Y:S01]  /*df90*/  STG.E.64 [R16.64], R2 ;  /* 0x0000000210007986 */ /* 0x001fe2000c101b24 */
[----:B------:R-:W-:Y:S05]  /*dfa0*/  EXIT ;  /* 0x000000000000794d */ /* 0x000fea0003800000 */
.L_x_1979:
[----:B------:R-:W0:Y:S02]  /*dfb0*/  F2I.FTZ.TRUNC.NTZ R3, R2 ;  /* 0x0000000200037305 */ /* 0x000e24000021f100 */
[----:B0-----:R-:W-:Y:S01]  /*dfc0*/  STG.E [R16.64], R3 ;  /* 0x0000000310007986 */ /* 0x001fe2000c101924 */
[----:B------:R-:W-:Y:S05]  /*dfd0*/  EXIT ;  /* 0x000000000000794d */ /* 0x000fea0003800000 */
.L_x_1978:
[----:B------:R-:W0:Y:S02]  /*dfe0*/  F2I.FTZ.TRUNC.NTZ R3, R2 ;  /* 0x0000000200037305 */ /* 0x000e24000021f100 */
[----:B0-----:R-:W-:Y:S01]  /*dff0*/  STG.E.U16 [R16.64], R3 ;  /* 0x0000000310007986 */ /* 0x001fe2000c101524 */
[----:B------:R-:W-:Y:S05]  /*e000*/  EXIT ;  /* 0x000000000000794d */ /* 0x000fea0003800000 */
.L_x_1974:
[----:B------:R-:W-:-:S13]  /*e010*/  ISETP.GT.AND P0, PT, R0, 0x6, PT ;  /* 0x000000060000780c */ /* 0x000fda0003f04270 */
[----:B------:R-:W-:Y:S05]  /*e020*/  @P0 BRA `(.L_x_1980) ;  /* 0x0000009000000947 */ /* 0x000fea0003800000 */
[----:B------:R-:W-:-:S13]  /*e030*/  ISETP.NE.AND P0, PT, R0, 0x5, PT ;  /* 0x000000050000780c */ /* 0x000fda0003f05270 */
[----:B------:R-:W-:Y:S05]  /*e040*/  @!P0 BRA `(.L_x_1981) ;  /* 0x0000004000008947 */ /* 0x000fea0003800000 */
[----:B------:R-:W-:-:S13]  /*e050*/  ISETP.NE.AND P0, PT, R0, 0x6, PT ;  /* 0x000000060000780c */ /* 0x000fda0003f05270 */
[----:B------:R-:W-:Y:S05]  /*e060*/  @P0 BRA `(.L_x_1977) ;  /* 0x00000a5000000947 */ /* 0x000fea0003800000 */
[----:B------:R-:W-:Y:S01]  /*e070*/  STG.E [R16.64], R2 ;  /* 0x0000000210007986 */ /* 0x000fe2000c101924 */
[----:B------:R-:W-:Y:S05]  /*e080*/  EXIT ;  /* 0x000000000000794d */ /* 0x000fea0003800000 */
.L_x_1981:
[----:B------:R-:W-:-:S05]  /*e090*/  F2FP.PACK_AB R2, RZ, R2 ;  /* 0x00000002ff02723e */ /* 0x000fca00000000ff */
[----:B------:R-:W-:Y:S01]  /*e0a0*/  STG.E.U16 [R16.64], R2 ;  /* 0x0000000210007986 */ /* 0x000fe2000c101524 */
[----:B------:R-:W-:Y:S05]  /*e0b0*/  EXIT ;  /* 0x000000000000794d */ /* 0x000fea0003800000 */
.L_x_1980:
[----:B------:R-:W-:-:S13]  /*e0c0*/  ISETP.NE.AND P0, PT, R0, 0x7, PT ;  /* 0x000000070000780c */ /* 0x000fda0003f05270 */
[----:B------:R-:W-:Y:S05]  /*e0d0*/  @!P0 BRA `(.L_x_1982) ;  /* 0x000000b000008947 */ /* 0x000fea0003800000 */
[----:B------:R-:W-:-:S13]  /*e0e0*/  ISETP.NE.AND P0, PT, R0, 0x8, PT ;  /* 0x000000080000780c */ /* 0x000fda0003f05270 */
[----:B------:R-:W-:Y:S05]  /*e0f0*/  @!P0 BRA `(.L_x_1983) ;  /* 0x0000005000008947 */ /* 0x000fea0003800000 */
[----:B------:R-:W-:-:S13]  /*e100*/  ISETP.NE.AND P0, PT, R0, 0x9, PT ;  /* 0x000000090000780c */ /* 0x000fda0003f05270 */
[----:B------:R-:W-:Y:S05]  /*e110*/  @P0 BRA `(.L_x_1977) ;  /* 0x000009a000000947 */ /* 0x000fea0003800000 */
[----:B------:R-:W-:-:S05]  /*e120*/  IMAD.MOV.U32 R3, RZ, RZ, RZ ;  /* 0x000000ffff037224 */ /* 0x000fca00078e00ff */
[----:B------:R-:W-:Y:S01]  /*e130*/  STG.E.64 [R16.64], R2 ;  /* 0x0000000210007986 */ /* 0x000fe2000c101b24 */
[----:B------:R-:W-:Y:S05]  /*e140*/  EXIT ;  /* 0x000000000000794d */ /* 0x000fea0003800000 */
.L_x_1983:
[----:B------:R-:W-:-:S04]  /*e150*/  F2FP.PACK_AB R3, RZ, R2 ;  /* 0x00000002ff03723e */ /* 0x000fc800000000ff */
[----:B------:R-:W-:-:S05]  /*e160*/  PRMT R3, R3, 0x5410, RZ ;  /* 0x0000541003037816 */ /* 0x000fca00000000ff */
[----:B------:R-:W-:Y:S01]  /*e170*/  STG.E [R16.64], R3 ;  /* 0x0000000310007986 */ /* 0x000fe2000c101924 */
[----:B------:R-:W-:Y:S05]  /*e180*/  EXIT ;  /* 0x000000000000794d */ /* 0x000fea0003800000 */
.L_x_1982:
[----:B------:R-:W-:-:S06]  /*e190*/  FMUL.FTZ R2, R2, 1 ;  /* 0x3f80000002027820 */ /* 0x000fcc0000410000 */
[----:B------:R-:W0:Y:S02]  /*e1a0*/  F2F.F64.F32 R2, R2 ;  /* 0x0000000200027310 */ /* 0x000e240000201800 */
[----:B0-----:R-:W-:Y:S01]  /*e1b0*/  STG.E.64 [R16.64], R2 ;  /* 0x0000000210007986 */ /* 0x001fe2000c101b24 */
[----:B------:R-:W-:Y:S05]  /*e1c0*/  EXIT ;  /* 0x000000000000794d */ /* 0x000fea0003800000 */
.L_x_1973:
        /* <DEDUP_REMOVED lines=10> */
[----:B------:R-:W-:Y:S01]  /*e270*/  STG.E.U8 [R16.64], R3 ;  /* 0x0000000310007986 */ /* 0x000fe2000c101124 */
[----:B------:R-:W-:Y:S05]  /*e280*/  EXIT ;  /* 0x000000000000794d */ /* 0x000fea0003800000 */
.L_x_1986:
[----:B------:R-:W-:Y:S01]  /*e290*/  FMUL.FTZ R4, R2, 1 ;  /* 0x3f80000002047820 */ /* 0x000fe20000410000 */
[----:B------:R-:W-:-:S05]  /*e2a0*/  CS2R R6, SRZ ;  /* 0x0000000000067805 */ /* 0x000fca000001ff00 */
[----:B------:R-:W0:Y:S02]  /*e2b0*/  F2F.F64.F32 R4, R4 ;  /* 0x0000000400047310 */ /* 0x000e240000201800 */
[----:B0-----:R-:W-:Y:S01]  /*e2c0*/  STG.E.128 [R16.64], R4 ;  /* 0x0000000410007986 */ /* 0x001fe2000c101d24 */
[----:B------:R-:W-:Y:S05]  /*e2d0*/  EXIT ;  /* 0x000000000000794d */ /* 0x000fea0003800000 */
.L_x_1985:
        /* <DEDUP_REMOVED lines=20> */
.L_x_1990:
[----:B------:R-:W-:Y:S05]  /*e420*/  BSYNC B0 ;  /* 0x0000000000007941 */ /* 0x000fea0003800000 */
.L_x_1989:
[----:B------:R-:W-:-:S05]  /*e430*/  LOP3.LUT R5, R0, R5, RZ, 0xfc, !PT ;  /* 0x0000000500057212 */ /* 0x000fca00078efcff */
[----:B------:R-:W-:Y:S01]  /*e440*/  STG.E.U8 [R16.64], R5 ;  /* 0x0000000510007986 */ /* 0x000fe2000c101124 */
[----:B------:R-:W-:Y:S05]  /*e450*/  EXIT ;  /* 0x000000000000794d */ /* 0x000fea0003800000 */
.L_x_1988:
        /* <DEDUP_REMOVED lines=12> */
.L_x_1992:
[----:B------:R-:W-:Y:S01]  /*e520*/  IMAD.MOV.U32 R0, RZ, RZ, 0x7f ;  /* 0x0000007fff007424 */ /* 0x000fe200078e00ff */
[----:B------:R-:W-:-:S04]  /*e530*/  ISETP.GT.U32.AND P0, PT, R4, 0x7f800000, PT ;  /* 0x7f8000000400780c */ /* 0x000fc80003f04070 */
[----:B------:R-:W-:-:S04]  /*e540*/  SEL R0, R0, 0x7c, P0 ;  /* 0x0000007c00007807 */ /* 0x000fc80000000000 */
.L_x_1993:
[----:B------:R-:W-:Y:S05]  /*e550*/  BSYNC B0 ;  /* 0x0000000000007941 */ /* 0x000fea0003800000 */
.L_x_1991:
[----:B------:R-:W-:-:S04]  /*e560*/  LOP3.LUT R2, R2, 0x80000000, RZ, 0xc0, !PT ;  /* 0x8000000002027812 */ /* 0x000fc800078ec0ff */
[----:B------:R-:W-:-:S04]  /*e570*/  SHF.R.U32.HI R3, RZ, 0x18, R2 ;  /* 0x00000018ff037819 */ /* 0x000fc80000011602 */
[----:B------:R-:W-:-:S05]  /*e580*/  LOP3.LUT R3, R0, R3, RZ, 0xfc, !PT ;  /* 0x0000000300037212 */ /* 0x000fca00078efcff */
[----:B------:R-:W-:Y:S01]  /*e590*/  STG.E.U8 [R16.64], R3 ;  /* 0x0000000310007986 */ /* 0x000fe2000c101124 */
[----:B------:R-:W-:Y:S05]  /*e5a0*/  EXIT ;  /* 0x000000000000794d */ /* 0x000fea0003800000 */
.L_x_1987:
[----:B------:R-:W-:-:S05]  /*e5b0*/  F2FP.BF16.PACK_AB R2, RZ, R2 ;  /* 0x00000002ff02723e */ /* 0x000fca00000010ff */
[----:B------:R-:W-:Y:S01]  /*e5c0*/  STG.E.U16 [R16.64], R2 ;  /* 0x0000000210007986 */ /* 0x000fe2000c101524 */
[----:B------:R-:W-:Y:S05]  /*e5d0*/  EXIT ;  /* 0x000000000000794d */ /* 0x000fea0003800000 */
.L_x_1984:
        /* <DEDUP_REMOVED lines=9> */
[----:B0-----:R-:W-:Y:S01]  /*e670*/  STG.E.U16 [R16.64], R3 ;  /* 0x0000000310007986 */ /* 0x001fe2000c101524 */
[----:B------:R-:W-:Y:S05]  /*e680*/  EXIT ;  /* 0x000000000000794d */ /* 0x000fea0003800000 */
.L_x_1996:
        /* <DEDUP_REMOVED lines=16> */
.L_x_1999:
[----:B------:R-:W-:-:S04]  /*e790*/  LOP3.LUT R2, R2, 0x80000000, RZ, 0xc0, !PT ;  /* 0x8000000002027812 */ /* 0x000fc800078ec0ff */
[----:B------:R-:W-:-:S04]  /*e7a0*/  SHF.R.U32.HI R3, RZ, 0x18, R2 ;  /* 0x00000018ff037819 */ /* 0x000fc80000011602 */
[----:B------:R-:W-:-:S04]  /*e7b0*/  LOP3.LUT R0, R0, R3, RZ, 0xfc, !PT ;  /* 0x0000000300007212 */ /* 0x000fc800078efcff */
[----:B------:R-:W-:Y:S02]  /*e7c0*/  PRMT R8, R0, 0x7610, R8 ;  /* 0x0000761000087816 */ /* 0x000fe40000000008 */
.L_x_1998:
[----:B------:R-:W-:Y:S05]  /*e7d0*/  BSYNC B0 ;  /* 0x0000000000007941 */ /* 0x000fea0003800000 */
.L_x_1997:
[----:B------:R-:W-:Y:S01]  /*e7e0*/  STG.E.U8 [R16.64], R8 ;  /* 0x0000000810007986 */ /* 0x000fe2000c101124 */
[----:B------:R-:W-:Y:S05]  /*e7f0*/  EXIT ;  /* 0x000000000000794d */ /* 0x000fea0003800000 */
.L_x_1995:
        /* <DEDUP_REMOVED lines=16> */
.L_x_2002:
[----:B------:R-:W-:-:S04]  /*e900*/  LOP3.LUT R2, R2, 0x80000000, RZ, 0xc0, !PT ;  /* 0x8000000002027812 */ /* 0x000fc800078ec0ff */
[----:B------:R-:W-:-:S04]  /*e910*/  SHF.R.U32.HI R3, RZ, 0x18, R2 ;  /* 0x00000018ff037819 */ /* 0x000fc80000011602 */
[----:B------:R-:W-:-:S04]  /*e920*/  LOP3.LUT R0, R0, R3, RZ, 0xfc, !PT ;  /* 0x0000000300007212 */ /* 0x000fc800078efcff */
[----:B------:R-:W-:Y:S02]  /*e930*/  PRMT R8, R0, 0x7610, R8 ;  /* 0x0000761000087816 */ /* 0x000fe40000000008 */
.L_x_2001:
[----:B------:R-:W-:Y:S05]  /*e940*/  BSYNC B0 ;  /* 0x0000000000007941 */ /* 0x000fea0003800000 */
.L_x_2000:
[----:B------:R-:W-:Y:S01]  /*e950*/  STG.E.U8 [R16.64], R8 ;  /* 0x0000000810007986 */ /* 0x000fe2000c101124 */
[----:B------:R-:W-:Y:S05]  /*e960*/  EXIT ;  /* 0x000000000000794d */ /* 0x000fea0003800000 */
.L_x_1994:
        /* <DEDUP_REMOVED lines=21> */
.L_x_1977:
        /* <DEDUP_REMOVED lines=20> */
.L_x_2004:
[----:B------:R-:W0:Y:S02]  /*ec00*/  F2I.U64.TRUNC R2, R2 ;  /* 0x0000000200027311 */ /* 0x000e24000020d800 */
[----:B0-----:R-:W-:Y:S01]  /*ec10*/  STG.E.64 [R16.64], R2 ;  /* 0x0000000210007986 */ /* 0x001fe2000c101b24 */
[----:B------:R-:W-:Y:S05]  /*ec20*/  EXIT ;  /* 0x000000000000794d */ /* 0x000fea0003800000 */
.L_x_2003:
[----:B------:R-:W0:Y:S02]  /*ec30*/  F2I.FTZ.U32.TRUNC.NTZ R3, R2 ;  /* 0x0000000200037305 */ /* 0x000e24000021f000 */
[----:B0-----:R-:W-:Y:S01]  /*ec40*/  STG.E [R16.64], R3 ;  /* 0x0000000310007986 */ /* 0x001fe2000c101924 */
[----:B------:R-:W-:Y:S05]  /*ec50*/  EXIT ;  /* 0x000000000000794d */ /* 0x000fea0003800000 */
.L_x_2005:
        /* <DEDUP_REMOVED lines=10> */
.L_x_3225:


//--------------------- .text._ZN2at6native27unrolled_elementwise_kernelIZZZNS0_65_GLOBAL__N__eb3311e5_27_ActivationHardtanhKernel_cu_9e10b42f_292624hardtanh_backward_kernelERNS_14TensorIteratorERKN3c106ScalarES8_ENKUlvE_clEvENKUlvE0_clEvEUlffE_St5arrayIPcLm3EELi4E23TrivialOffsetCalculatorILi2EjESF_ILi1EjENS0_6memory12LoadWithCastILi2EEENSI_13StoreWithCastILi1EEEEEviT_T0_T2_T3_T4_T5_ --------------------------
	.section	.text._ZN2at6native27unrolled_elementwise_kernelIZZZNS0_65_GLOBAL__N__eb3311e5_27_ActivationHardtanhKernel_cu_9e10b42f_292624hardtanh_backward_kernelERNS_14TensorIteratorERKN3c106ScalarES8_ENKUlvE_clEvENKUlvE0_clEvEUlffE_St5arrayIPcLm3EELi4E23TrivialOffsetCalculatorILi2EjESF_ILi1EjENS0_6memory12LoadWithCastILi2EEENSI_13StoreWithCastILi1EEEEEviT_T0_T2_T3_T4_T5_,"ax",@progbits
	.sectioninfo	@"SHI_REGISTERS=32"
	.align	128
        .global         _ZN2at6native27unrolled_elementwise_kernelIZZZNS0_65_GLOBAL__N__eb3311e5_27_ActivationHardtanhKernel_cu_9e10b42f_292624hardtanh_backward_kernelERNS_14TensorIteratorERKN3c106ScalarES8_ENKUlvE_clEvENKUlvE0_clEvEUlffE_St5arrayIPcLm3EELi4E23TrivialOffsetCalculatorILi2EjESF_ILi1EjENS0_6memory12LoadWithCastILi2EEENSI_13StoreWithCastILi1EEEEEviT_T0_T2_T3_T4_T5_
        .type           _ZN2at6native27unrolled_elementwise_kernelIZZZNS0_65_GLOBAL__N__eb3311e5_27_ActivationHardtanhKernel_cu_9e10b42f_292624hardtanh_backward_kernelERNS_14TensorIteratorERKN3c106ScalarES8_ENKUlvE_clEvENKUlvE0_clEvEUlffE_St5arrayIPcLm3EELi4E23TrivialOffsetCalculatorILi2EjESF_ILi1EjENS0_6memory12LoadWithCastILi2EEENSI_13StoreWithCastILi1EEEEEviT_T0_T2_T3_T4_T5_,@function
        .size           _ZN2at6native27unrolled_elementwise_kernelIZZZNS0_65_GLOBAL__N__eb3311e5_27_ActivationHardtanhKernel_cu_9e10b42f_292624hardtanh_backward_kernelERNS_14TensorIteratorERKN3c106ScalarES8_ENKUlvE_clEvENKUlvE0_clEvEUlffE_St5arrayIPcLm3EELi4E23TrivialOffsetCalculatorILi2EjESF_ILi1EjENS0_6memory12LoadWithCastILi2EEENSI_13StoreWithCastILi1EEEEEviT_T0_T2_T3_T4_T5_,(.L_x_3226 - _ZN2at6native27unrolled_elementwise_kernelIZZZNS0_65_GLOBAL__N__eb3311e5_27_ActivationHardtanhKernel_cu_9e10b42f_292624hardtanh_backward_kernelERNS_14TensorIteratorERKN3c106ScalarES8_ENKUlvE_clEvENKUlvE0_clEvEUlffE_St5arrayIPcLm3EELi4E23TrivialOffsetCalculatorILi2EjESF_ILi1EjENS0_6memory12LoadWithCastILi2EEENSI_13StoreWithCastILi1EEEEEviT_T0_T2_T3_T4_T5_)
        .other          _ZN2at6native27unrolled_elementwise_kernelIZZZNS0_65_GLOBAL__N__eb3311e5_27_ActivationHardtanhKernel_cu_9e10b42f_292624hardtanh_backward_kernelERNS_14TensorIteratorERKN3c106ScalarES8_ENKUlvE_clEvENKUlvE0_clEvEUlffE_St5arrayIPcLm3EELi4E23TrivialOffsetCalculatorILi2EjESF_ILi1EjENS0_6memory12LoadWithCastILi2EEENSI_13StoreWithCastILi1EEEEEviT_T0_T2_T3_T4_T5_,@"STO_CUDA_ENTRY STV_DEFAULT"
_ZN2at6native27unrolled_elementwise_kernelIZZZNS0_65_GLOBAL__N__eb3311e5_27_ActivationHardtanhKernel_cu_9e10b42f_292624hardtanh_backward_kernelERNS_14TensorIteratorERKN3c106ScalarES8_ENKUlvE_clEvENKUlvE0_clEvEUlffE_St5arrayIPcLm3EELi4E23TrivialOffsetCalculatorILi2EjESF_ILi1EjENS0_6memory12LoadWithCastILi2EEENSI_13StoreWithCastILi1EEEEEviT_T0_T2_T3_T4_T5_:
.text._ZN2at6native27unrolled_elementwise_kernelIZZZNS0_65_GLOBAL__N__eb3311e5_27_ActivationHardtanhKernel_cu_9e10b42f_292624hardtanh_backward_kernelERNS_14TensorIteratorERKN3c106ScalarES8_ENKUlvE_clEvENKUlvE0_clEvEUlffE_St5arrayIPcLm3EELi4E23TrivialOffsetCalculatorILi2EjESF_ILi1EjENS0_6memory12LoadWithCastILi2EEENSI_13StoreWithCastILi1EEEEEviT_T0_T2_T3_T4_T5_:
[----:B------:R-:W-:Y:S02]  /*0000*/  IMAD.MOV.U32 R1, RZ, RZ, c[0x0][0x28] ;  /* 0x00000a00ff017624 */ /* 0x000fe400078e00ff */
[----:B------:R-:W0:Y:S01]  /*0010*/  S2R R2, SR_CTAID.X ;  /* 0x0000000000027919 */ /* 0x000e220000002500 */
[----:B------:R-:W-:Y:S01]  /*0020*/  IMAD.MOV.U32 R3, RZ, RZ, -0x200 ;  /* 0xfffffe00ff037424 */ /* 0x000fe200078e00ff */
[----:B------:R-:W1:Y:S01]  /*0030*/  LDC.U8 R29, c[0x0][0x194] ;  /* 0x00006500ff1d7b82 */ /* 0x000e620000000000 */
[----:B------:R-:W-:Y:S01]  /*0040*/  ULDC.64 UR36, c[0x0][0x118] ;  /* 0x0000460000247ab9 */ /* 0x000fe20000000a00 */
[----:B------:R-:W2:Y:S01]  /*0050*/  S2R R19, SR_TID.X ;  /* 0x0000000000137919 */ /* 0x000ea20000002100 */
[----:B------:R-:W-:Y:S01]  /*0060*/  BSSY B7, `(.L_x_2006) ;  /* 0x00001cb000077945 */ /* 0x000fe20003800000 */
[----:B------:R-:W-:Y:S01]  /*0070*/  CS2R R22, SRZ ;  /* 0x0000000000167805 */ /* 0x000fe2000001ff00 */
[----:B------:R-:W-:-:S03]  /*0080*/  IMAD.MOV.U32 R17, RZ, RZ, RZ ;  /* 0x000000ffff117224 */ /* 0x000fc600078e00ff */
[----:B------:R-:W3:Y:S01]  /*0090*/  LDC.U8 R28, c[0x0][0x195] ;  /* 0x00006540ff1c7b82 */ /* 0x000ee20000000000 */
[----:B0-----:R-:W-:-:S05]  /*00a0*/  IMAD R16, R2, R3, c[0x0][0x160] ;  /* 0x0000580002107624 */ /* 0x001fca00078e0203 */
[----:B--2---:R-:W-:-:S13]  /*00b0*/  ISETP.GE.AND P0, PT, R19, R16, PT ;  /* 0x000000101300720c */ /* 0x004fda0003f06270 */
[----:B------:R-:W-:Y:S05]  /*00c0*/  @P0 BRA `(.L_x_2007) ;  /* 0x00001c4000000947 */ /* 0x000fea0003800000 */
[----:B-1-3--:R-:W-:Y:S01]  /*00d0*/  PRMT R0, R29, 0x9910, RZ ;  /* 0x000099101d007816 */ /* 0x00afe200000000ff */
[----:B------:R-:W-:Y:S01]  /*00e0*/  IMAD R17, R2, 0x200, R19 ;  /* 0x0000020002117824 */ /* 0x000fe200078e0213 */
[----:B------:R-:W-:Y:S02]  /*00f0*/  BSSY B6, `(.L_x_2008) ;  /* 0x00000df000067945 */ /* 0x000fe40003800000 */
        /* <DEDUP_REMOVED lines=16> */
.L_x_2012:
[----:B------:R-:W2:Y:S02]  /*0200*/  LDG.E.U8 R4, [R4.64] ;  /* 0x0000002404047981 */ /* 0x000ea4000c1e1100 */
[----:B--2---:R0:W1:Y:S01]  /*0210*/  I2F.U16 R23, R4 ;  /* 0x0000000400177306 */ /* 0x0040620000101000 */
[----:B------:R-:W-:Y:S05]  /*0220*/  BRA `(.L_x_2014) ;  /* 0x00000cb000007947 */ /* 0x000fea0003800000 */
.L_x_2011:
        /* <DEDUP_REMOVED lines=9> */
.L_x_2016:
[----:B------:R-:W2:Y:S02]  /*02c0*/  LDG.E R4, [R4.64] ;  /* 0x0000002404047981 */ /* 0x000ea4000c1e1900 */
[----:B--2---:R0:W1:Y:S01]  /*02d0*/  I2F R23, R4 ;  /* 0x0000000400177306 */ /* 0x0040620000201400 */
[----:B------:R-:W-:Y:S05]  /*02e0*/  BRA `(.L_x_2014) ;  /* 0x00000bf000007947 */ /* 0x000fea0003800000 */
.L_x_2015:
[----:B------:R-:W2:Y:S02]  /*02f0*/  LDG.E.U16 R4, [R4.64] ;  /* 0x0000002404047981 */ /* 0x000ea4000c1e1500 */
[----:B--2---:R0:W1:Y:S01]  /*0300*/  I2F.S16 R23, R4 ;  /* 0x0000000400177306 */ /* 0x0040620000101400 */
[----:B------:R-:W-:Y:S05]  /*0310*/  BRA `(.L_x_2014) ;  /* 0x00000bc000007947 */ /* 0x000fea0003800000 */
.L_x_2010:
        /* <DEDUP_REMOVED lines=8> */
.L_x_2018:
[----:B------:R-:W2:Y:S02]  /*03a0*/  LDG.E.U16 R4, [R4.64] ;  /* 0x0000002404047981 */ /* 0x000ea4000c1e1500 */
[----:B--2---:R-:W-:Y:S01]  /*03b0*/  HADD2.F32 R23, -RZ, R4.H0_H0 ;  /* 0x20000004ff177230 */ /* 0x004fe20000004100 */
[----:B------:R-:W-:Y:S05]  /*03c0*/  BRA `(.L_x_2014) ;  /* 0x00000b1000007947 */ /* 0x000fea0003800000 */
.L_x_2017:
        /* <DEDUP_REMOVED lines=8> */
.L_x_2020:
[----:B------:R-:W2:Y:S02]  /*0450*/  LDG.E.U16 R4, [R4.64] ;  /* 0x0000002404047981 */ /* 0x000ea4000c1e1500 */
[----:B--2---:R-:W-:Y:S01]  /*0460*/  HADD2.F32 R23, -RZ, R4.H0_H0 ;  /* 0x20000004ff177230 */ /* 0x004fe20000004100 */
[----:B------:R-:W-:Y:S05]  /*0470*/  BRA `(.L_x_2014) ;  /* 0x00000a6000007947 */ /* 0x000fea0003800000 */
.L_x_2019:
[----:B------:R-:W2:Y:S02]  /*0480*/  LDG.E.64 R4, [R4.64] ;  /* 0x0000002404047981 */ /* 0x000ea4000c1e1b00 */
[----:B--2---:R-:W0:Y:S01]  /*0490*/  F2F.F32.F64 R23, R4 ;  /* 0x0000000400177310 */ /* 0x004e220000301000 */
[----:B------:R-:W0:-:S14]  /*04a0*/  DSETP.GEU.AND P0, PT, |R4|, c[0x2][0x0], PT ;  /* 0x008000000400762a */ /* 0x000e1c0003f0e200 */
[----:B0-----:R-:W-:Y:S01]  /*04b0*/  @!P0 FMUL R23, R23, 1.175494350822287508e-38 ;  /* 0x0080000017178820 */ /* 0x001fe20000400000 */
[----:B------:R-:W-:Y:S05]  /*04c0*/  BRA `(.L_x_2014) ;  /* 0x00000a1000007947 */ /* 0x000fea0003800000 */
.L_x_2009:
        /* <DEDUP_REMOVED lines=12> */
.L_x_2023:
[----:B------:R-:W2:Y:S02]  /*0590*/  LDG.E.64 R4, [R4.64] ;  /* 0x0000002404047981 */ /* 0x000ea4000c1e1b00 */
[----:B--2---:R-:W0:Y:S01]  /*05a0*/  F2F.F32.F64 R23, R4 ;  /* 0x0000000400177310 */ /* 0x004e220000301000 */
[----:B------:R-:W0:-:S14]  /*05b0*/  DSETP.GEU.AND P0, PT, |R4|, c[0x2][0x0], PT ;  /* 0x008000000400762a */ /* 0x000e1c0003f0e200 */
[----:B0-----:R-:W-:Y:S01]  /*05c0*/  @!P0 FMUL R23, R23, 1.175494350822287508e-38 ;  /* 0x0080000017178820 */ /* 0x001fe20000400000 */
[----:B------:R-:W-:Y:S05]  /*05d0*/  BRA `(.L_x_2014) ;  /* 0x0000090000007947 */ /* 0x000fea0003800000 */
.L_x_2022:
        /* <DEDUP_REMOVED lines=24> */
[----:B------:R-:W-:Y:S01]  /*0760*/  LOP3.LUT R23, R6, 0x80000000, R23, 0xf8, !PT ;  /* 0x8000000006177812 */ /* 0x000fe200078ef817 */
[----:B------:R-:W-:Y:S05]  /*0770*/  BRA `(.L_x_2014) ;  /* 0x0000076000007947 */ /* 0x000fea0003800000 */
.L_x_2025:
[----:B------:R-:W2:Y:S02]  /*0780*/  LDG.E.U8 R4, [R4.64] ;  /* 0x0000002404047981 */ /* 0x000ea4000c1e1100 */
[----:B--2---:R-:W-:-:S05]  /*0790*/  IMAD.SHL.U32 R0, R4, 0x2000000, RZ ;  /* 0x0200000004007824 */ /* 0x004fca00078e00ff */
[----:B------:R-:W-:-:S13]  /*07a0*/  ISETP.GE.U32.AND P0, PT, R0, 0x8000000, PT ;  /* 0x080000000000780c */ /* 0x000fda0003f06070 */
[C---:B------:R-:W-:Y:S02]  /*07b0*/  @P0 IMAD.SHL.U32 R3, R4.reuse, 0x200000, RZ ;  /* 0x0020000004030824 */ /* 0x040fe400078e00ff */
[----:B------:R-:W-:-:S03]  /*07c0*/  @!P0 IMAD.SHL.U32 R0, R4, 0x100, RZ ;  /* 0x0000010004008824 */ /* 0x000fc600078e00ff */
[----:B------:R-:W-:Y:S02]  /*07d0*/  @P0 LOP3.LUT R3, R3, 0xfe00000, RZ, 0xc0, !PT ;  /* 0x0fe0000003030812 */ /* 0x000fe400078ec0ff */
        /* <DEDUP_REMOVED lines=8> */
.L_x_2024:
[----:B------:R-:W2:Y:S02]  /*0860*/  LDG.E.U16 R4, [R4.64] ;  /* 0x0000002404047981 */ /* 0x000ea4000c1e1500 */
[----:B--2---:R-:W-:Y:S01]  /*0870*/  PRMT R23, RZ, 0x5410, R4 ;  /* 0x00005410ff177816 */ /* 0x004fe20000000004 */
[----:B------:R-:W-:Y:S05]  /*0880*/  BRA `(.L_x_2014) ;  /* 0x0000065000007947 */ /* 0x000fea0003800000 */
.L_x_2021:
        /* <DEDUP_REMOVED lines=11> */
.L_x_2028:
        /* <DEDUP_REMOVED lines=20> */
.L_x_2030:
[----:B------:R-:W-:Y:S05]  /*0a80*/  BSYNC B0 ;  /* 0x0000000000007941 */ /* 0x000fea0003800000 */
.L_x_2029:
[----:B------:R-:W-:Y:S01]  /*0a90*/  IMAD.SHL.U32 R3, R3, 0x100000, RZ ;  /* 0x0010000003037824 */ /* 0x000fe200078e00ff */
[----:B------:R-:W-:-:S04]  /*0aa0*/  LEA R0, R0, 0x3b800000, 0x17 ;  /* 0x3b80000000007811 */ /* 0x000fc800078eb8ff */
[----:B------:R-:W-:Y:S01]  /*0ab0*/  LOP3.LUT R23, R0, R3, R23, 0xfe, !PT ;  /* 0x0000000300177212 */ /* 0x000fe200078efe17 */
[----:B------:R-:W-:Y:S05]  /*0ac0*/  BRA `(.L_x_2014) ;  /* 0x0000041000007947 */ /* 0x000fea0003800000 */
.L_x_2027:
        /* <DEDUP_REMOVED lines=20> */
.L_x_2032:
[----:B------:R-:W-:Y:S05]  /*0c10*/  BSYNC B0 ;  /* 0x0000000000007941 */ /* 0x000fea0003800000 */
.L_x_2031:
[----:B------:R-:W-:Y:S01]  /*0c20*/  IMAD.SHL.U32 R3, R3, 0x200000, RZ ;  /* 0x0020000003037824 */ /* 0x000fe200078e00ff */
[----:B------:R-:W-:-:S04]  /*0c30*/  LEA R0, R0, 0x37800000, 0x17 ;  /* 0x3780000000007811 */ /* 0x000fc800078eb8ff */
[----:B------:R-:W-:Y:S01]  /*0c40*/  LOP3.LUT R23, R0, R3, R23, 0xfe, !PT ;  /* 0x0000000300177212 */ /* 0x000fe200078efe17 */
[----:B------:R-:W-:Y:S05]  /*0c50*/  BRA `(.L_x_2014) ;  /* 0x0000028000007947 */ /* 0x000fea0003800000 */
.L_x_2026:
        /* <DEDUP_REMOVED lines=14> */
.L_x_2013:
        /* <DEDUP_REMOVED lines=21> */
.L_x_2034:
[----:B------:R-:W2:Y:S02]  /*0e90*/  LDG.E.64 R4, [R4.64] ;  /* 0x0000002404047981 */ /* 0x000ea4000c1e1b00 */
[----:B--2---:R0:W1:Y:S01]  /*0ea0*/  I2F.U64 R23, R4 ;  /* 0x0000000400177312 */ /* 0x0040620000301000 */
[----:B------:R-:W-:Y:S05]  /*0eb0*/  BRA `(.L_x_2014) ;  /* 0x0000002000007947 */ /* 0x000fea0003800000 */
.L_x_2033:
[----:B------:R-:W2:Y:S02]  /*0ec0*/  LDG.E R4, [R4.64] ;  /* 0x0000002404047981 */ /* 0x000ea4000c1e1900 */
[----:B--2---:R0:W1:Y:S02]  /*0ed0*/  I2F.U32 R23, R4 ;  /* 0x0000000400177306 */ /* 0x0040640000201000 */
.L_x_2014:
[----:B------:R-:W-:Y:S05]  /*0ee0*/  BSYNC B6 ;  /* 0x0000000000067941 */ /* 0x000fea0003800000 */
.L_x_2008:
[----:B------:R-:W-:Y:S01]  /*0ef0*/  PRMT R0, R28, 0x9910, RZ ;  /* 0x000099101c007816 */ /* 0x000fe200000000ff */
[----:B0-----:R-:W-:Y:S01]  /*0f00*/  IMAD R4, R17, c[0x0][0x19c], RZ ;  /* 0x0000670011047a24 */ /* 0x001fe200078e02ff */
[----:B------:R-:W-:Y:S02]  /*0f10*/  BSSY B6, `(.L_x_2035) ;  /* 0x00000dd000067945 */ /* 0x000fe40003800000 */
[----:B------:R-:W-:-:S02]  /*0f20*/  ISETP.GT.AND P0, PT, R0, 0x9, PT ;  /* 0x000000090000780c */ /* 0x000fc40003f04270 */
        /* <DEDUP_REMOVED lines=12> */
[----:B--2---:R0:W2:Y:S01]  /*0ff0*/  I2F.S16 R17, R4 ;  /* 0x0000000400117306 */ /* 0x0040a20000101400 */
[----:B------:R-:W-:Y:S05]  /*1000*/  BRA `(.L_x_2041) ;  /* 0x00000cd000007947 */ /* 0x000fea0003800000 */
.L_x_2039:
[----:B------:R-:W2:Y:S02]  /*1010*/  LDG.E.U8 R4, [R4.64] ;  /* 0x0000002404047981 */ /* 0x000ea4000c1e1100 */
[----:B--2---:R0:W2:Y:S01]  /*1020*/  I2F.U16 R17, R4 ;  /* 0x0000000400117306 */ /* 0x0040a20000101000 */
[----:B------:R-:W-:Y:S05]  /*1030*/  BRA `(.L_x_2041) ;  /* 0x00000ca000007947 */ /* 0x000fea0003800000 */
.L_x_2038:
        /* <DEDUP_REMOVED lines=9> */
.L_x_2043:
[----:B------:R-:W2:Y:S02]  /*10d0*/  LDG.E R4, [R4.64] ;  /* 0x0000002404047981 */ /* 0x000ea4000c1e1900 */
[----:B--2---:R0:W2:Y:S01]  /*10e0*/  I2F R17, R4 ;  /* 0x0000000400117306 */ /* 0x0040a20000201400 */
[----:B------:R-:W-:Y:S05]  /*10f0*/  BRA `(.L_x_2041) ;  /* 0x00000be000007947 */ /* 0x000fea0003800000 */
.L_x_2042:
[----:B------:R-:W2:Y:S02]  /*1100*/  LDG.E.U16 R4, [R4.64] ;  /* 0x0000002404047981 */ /* 0x000ea4000c1e1500 */
[----:B--2---:R0:W2:Y:S01]  /*1110*/  I2F.S16 R17, R4 ;  /* 0x0000000400117306 */ /* 0x0040a20000101400 */
[----:B------:R-:W-:Y:S05]  /*1120*/  BRA `(.L_x_2041) ;  /* 0x00000bb000007947 */ /* 0x000fea0003800000 */
.L_x_2037:
        /* <DEDUP_REMOVED lines=8> */
.L_x_2045:
[----:B------:R-:W2:Y:S02]  /*11b0*/  LDG.E.U16 R4, [R4.64] ;  /* 0x0000002404047981 */ /* 0x000ea4000c1e1500 */
[----:B--2---:R-:W-:Y:S01]  /*11c0*/  HADD2.F32 R17, -RZ, R4.H0_H0 ;  /* 0x20000004ff117230 */ /* 0x004fe20000004100 */
[----:B------:R-:W-:Y:S05]  /*11d0*/  BRA `(.L_x_2041) ;  /* 0x00000b0000007947 */ /* 0x000fea0003800000 */
.L_x_2044:
        /* <DEDUP_REMOVED lines=8> */
.L_x_2047:
[----:B------:R-:W2:Y:S02]  /*1260*/  LDG.E.U16 R4, [R4.64] ;  /* 0x0000002404047981 */ /* 0x000ea4000c1e1500 */
[----:B--2---:R-:W-:Y:S01]  /*1270*/  HADD2.F32 R17, -RZ, R4.H0_H0 ;  /* 0x20000004ff117230 */ /* 0x004fe20000004100 */
[----:B------:R-:W-:Y:S05]  /*1280*/  BRA `(.L_x_2041) ;  /* 0x00000a5000007947 */ /* 0x000fea0003800000 */
.L_x_2046:
[----:B------:R-:W2:Y:S02]  /*1290*/  LDG.E.64 R4, [R4.64] ;  /* 0x0000002404047981 */ /* 0x000ea4000c1e1b00 */
[----:B--2---:R-:W0:Y:S01]  /*12a0*/  F2F.F32.F64 R17, R4 ;  /* 0x0000000400117310 */ /* 0x004e220000301000 */
[----:B------:R-:W0:-:S14]  /*12b0*/  DSETP.GEU.AND P0, PT, |R4|, c[0x2][0x0], PT ;  /* 0x008000000400762a */ /* 0x000e1c0003f0e200 */
[----:B0-----:R-:W-:Y:S01]  /*12c0*/  @!P0 FMUL R17, R17, 1.175494350822287508e-38 ;  /* 0x0080000011118820 */ /* 0x001fe20000400000 */
[----:B------:R-:W-:Y:S05]  /*12d0*/  BRA `(.L_x_2041) ;  /* 0x00000a0000007947 */ /* 0x000fea0003800000 */
.L_x_2036:
        /* <DEDUP_REMOVED lines=12> */
.L_x_2050:
[----:B------:R-:W2:Y:S02]  /*13a0*/  LDG.E.64 R4, [R4.64] ;  /* 0x0000002404047981 */ /* 0x000ea4000c1e1b00 */
[----:B--2---:R-:W0:Y:S01]  /*13b0*/  F2F.F32.F64 R17, R4 ;  /* 0x0000000400117310 */ /* 0x004e220000301000 */
[----:B------:R-:W0:-:S14]  /*13c0*/  DSETP.GEU.AND P0, PT, |R4|, c[0x2][0x0], PT ;  /* 0x008000000400762a */ /* 0x000e1c0003f0e200 */
[----:B0-----:R-:W-:Y:S01]  /*13d0*/  @!P0 FMUL R17, R17, 1.175494350822287508e-38 ;  /* 0x0080000011118820 */ /* 0x001fe20000400000 */
[----:B------:R-:W-:Y:S05]  /*13e0*/  BRA `(.L_x_2041) ;  /* 0x000008f000007947 */ /* 0x000fea0003800000 */
.L_x_2049:
        /* <DEDUP_REMOVED lines=26> */
.L_x_2052:
        /* <DEDUP_REMOVED lines=13> */
.L_x_2051:
[----:B------:R-:W2:Y:S02]  /*1660*/  LDG.E.U16 R4, [R4.64] ;  /* 0x0000002404047981 */ /* 0x000ea4000c1e1500 */
[----:B--2---:R-:W-:Y:S01]  /*1670*/  PRMT R17, RZ, 0x5410, R4 ;  /* 0x00005410ff117816 */ /* 0x004fe20000000004 */
[----:B------:R-:W-:Y:S05]  /*1680*/  BRA `(.L_x_2041) ;  /* 0x0000065000007947 */ /* 0x000fea0003800000 */
.L_x_2048:
        /* <DEDUP_REMOVED lines=9> */
[----:B--2---:R0:W2:Y:S01]  /*1720*/  I2F.U16 R17, R4 ;  /* 0x0000000400117306 */ /* 0x0040a20000101000 */
[----:B------:R-:W-:Y:S05]  /*1730*/  BRA `(.L_x_2041) ;  /* 0x000005a000007947 */ /* 0x000fea0003800000 */
.L_x_2055:
        /* <DEDUP_REMOVED lines=20> */
.L_x_2057:
[----:B------:R-:W-:Y:S05]  /*1880*/  BSYNC B0 ;  /* 0x0000000000007941 */ /* 0x000fea0003800000 */
.L_x_2056:
[----:B------:R-:W-:Y:S01]  /*1890*/  IMAD.SHL.U32 R3, R3, 0x100000, RZ ;  /* 0x0010000003037824 */ /* 0x000fe200078e00ff */
[----:B------:R-:W-:-:S04]  /*18a0*/  LEA R0, R0, 0x3b800000, 0x17 ;  /* 0x3b80000000007811 */ /* 0x000fc800078eb8ff */
[----:B------:R-:W-:Y:S01]  /*18b0*/  LOP3.LUT R17, R0, R3, R17, 0xfe, !PT ;  /* 0x0000000300117212 */ /* 0x000fe200078efe11 */
[----:B------:R-:W-:Y:S05]  /*18c0*/  BRA `(.L_x_2041) ;  /* 0x0000041000007947 */ /* 0x000fea0003800000 */
.L_x_2054:
        /* <DEDUP_REMOVED lines=20> */
.L_x_2059:
[----:B------:R-:W-:Y:S05]  /*1a10*/  BSYNC B0 ;  /* 0x0000000000007941 */ /* 0x000fea0003800000 */
.L_x_2058:
[----:B------:R-:W-:Y:S01]  /*1a20*/  IMAD.SHL.U32 R3, R3, 0x200000, RZ ;  /* 0x0020000003037824 */ /* 0x000fe200078e00ff */
[----:B------:R-:W-:-:S04]  /*1a30*/  LEA R0, R0, 0x37800000, 0x17 ;  /* 0x3780000000007811 */ /* 0x000fc800078eb8ff */
[----:B------:R-:W-:Y:S01]  /*1a40*/  LOP3.LUT R17, R0, R3, R17, 0xfe, !PT ;  /* 0x0000000300117212 */ /* 0x000fe200078efe11 */
[----:B------:R-:W-:Y:S05]  /*1a50*/  BRA `(.L_x_2041) ;  /* 0x0000028000007947 */ /* 0x000fea0003800000 */
.L_x_2053:
        /* <DEDUP_REMOVED lines=14> */
.L_x_2040:
        /* <DEDUP_REMOVED lines=21> */
.L_x_2061:
[----:B------:R-:W2:Y:S02]  /*1c90*/  LDG.E.64 R4, [R4.64] ;  /* 0x0000002404047981 */ /* 0x000ea4000c1e1b00 */
[----:B--2---:R0:W2:Y:S01]  /*1ca0*/  I2F.U64 R17, R4 ;  /* 0x0000000400117312 */ /* 0x0040a20000301000 */
[----:B------:R-:W-:Y:S05]  /*1cb0*/  BRA `(.L_x_2041) ;  /* 0x0000002000007947 */ /* 0x000fea0003800000 */
.L_x_2060:
[----:B------:R-:W2:Y:S02]  /*1cc0*/  LDG.E R4, [R4.64] ;  /* 0x0000002404047981 */ /* 0x000ea4000c1e1900 */
[----:B--2---:R0:W2:Y:S02]  /*1cd0*/  I2F.U32 R17, R4 ;  /* 0x0000000400117306 */ /* 0x0040a40000201000 */
.L_x_2041:
[----:B------:R-:W-:Y:S05]  /*1ce0*/  BSYNC B6 ;  /* 0x0000000000067941 */ /* 0x000fea0003800000 */
.L_x_2035:
[----:B------:R-:W3:Y:S02]  /*1cf0*/  S2R R19, SR_TID.X ;  /* 0x0000000000137919 */ /* 0x000ee40000002100 */
[----:B---3--:R-:W-:Y:S02]  /*1d00*/  IADD3 R19, R19, 0x80, RZ ;  /* 0x0000008013137810 */ /* 0x008fe40007ffe0ff */
.L_x_2007:
[----:B-1-3--:R-:W-:Y:S05]  /*1d10*/  BSYNC B7 ;  /* 0x0000000000077941 */ /* 0x00afea0003800000 */
.L_x_2006:
[----:B------:R-:W-:Y:S01]  /*1d20*/  ISETP.GE.AND P0, PT, R19, R16, PT ;  /* 0x000000101300720c */ /* 0x000fe20003f06270 */
[----:B------:R-:W-:Y:S01]  /*1d30*/  BSSY B7, `(.L_x_2062) ;  /* 0x00001c5000077945 */ /* 0x000fe20003800000 */
[----:B------:R-:W-:-:S11]  /*1d40*/  IMAD.MOV.U32 R25, RZ, RZ, RZ ;  /* 0x000000ffff197224 */ /* 0x000fd600078e00ff */
[----:B------:R-:W-:Y:S05]  /*1d50*/  @P0 BRA `(.L_x_2063) ;  /* 0x00001c2000000947 */ /* 0x000fea0003800000 */
[----:B------:R-:W-:Y:S01]  /*1d60*/  PRMT R0, R29, 0x9910, RZ ;  /* 0x000099101d007816 */ /* 0x000fe200000000ff */
[----:B------:R-:W-:Y:S01]  /*1d70*/  IMAD R18, R2, 0x200, R19 ;  /* 0x0000020002127824 */ /* 0x000fe200078e0213 */
[----:B------:R-:W-:Y:S02]  /*1d80*/  BSSY B6, `(.L_x_2064) ;  /* 0x00000de000067945 */ /* 0x000fe40003800000 */
        /* <DEDUP_REMOVED lines=13> */
[----:B------:R-:W3:Y:S02]  /*1e60*/  LDG.E.S8 R4, [R4.64] ;  /* 0x0000002404047981 */ /* 0x000ee4000c1e1300 */
[----:B---3--:R0:W1:Y:S01]  /*1e70*/  I2F.S16 R22, R4 ;  /* 0x0000000400167306 */ /* 0x0080620000101400 */
[----:B------:R-:W-:Y:S05]  /*1e80*/  BRA `(.L_x_2070) ;  /* 0x00000cd000007947 */ /* 0x000fea0003800000 */
.L_x_2068:
[----:B------:R-:W3:Y:S02]  /*1e90*/  LDG.E.U8 R4, [R4.64] ;  /* 0x0000002404047981 */ /* 0x000ee4000c1e1100 */
[----:B---3--:R0:W1:Y:S01]  /*1ea0*/  I2F.U16 R22, R4 ;  /* 0x0000000400167306 */ /* 0x0080620000101000 */
[----:B------:R-:W-:Y:S05]  /*1eb0*/  BRA `(.L_x_2070) ;  /* 0x00000ca000007947 */ /* 0x000fea0003800000 */
.L_x_2067:
[----:B------:R-:W-:-:S13]  /*1ec0*/  ISETP.NE.AND P0, PT, R0, 0x2, PT ;  /* 0x000000020000780c */ /* 0x000fda0003f05270 */
[----:B------:R-:W-:Y:S05]  /*1ed0*/  @!P0 BRA `(.L_x_2071) ;  /* 0x000000a000008947 */ /* 0x000fea0003800000 */
[----:B------:R-:W-:-:S13]  /*1ee0*/  ISETP.NE.AND P0, PT, R0, 0x3, PT ;  /* 0x000000030000780c */ /* 0x000fda0003f05270 */
[----:B------:R-:W-:Y:S05]  /*1ef0*/  @!P0 BRA `(.L_x_2072) ;  /* 0x0000005000008947 */ /* 0x000fea0003800000 */
[----:B------:R-:W-:-:S13]  /*1f00*/  ISETP.NE.AND P0, PT, R0, 0x4, PT ;  /* 0x000000040000780c */ /* 0x000fda0003f05270 */
[----:B------:R-:W-:Y:S05]  /*1f10*/  @P0 BRA `(.L_x_2069) ;  /* 0x00000aa000000947 */ /* 0x000fea0003800000 */
[----:B------:R-:W3:Y:S02]  /*1f20*/  LDG.E.64 R4, [R4.64] ;  /* 0x0000002404047981 */ /* 0x000ee4000c1e1b00 */
[----:B---3--:R0:W1:Y:S01]  /*1f30*/  I2F.S64 R22, R4 ;  /* 0x0000000400167312 */ /* 0x0080620000301400 */
[----:B------:R-:W-:Y:S05]  /*1f40*/  BRA `(.L_x_2070) ;  /* 0x00000c1000007947 */ /* 0x000fea0003800000 */
.L_x_2072:
[----:B------:R-:W3:Y:S02]  /*1f50*/  LDG.E R4, [R4.64] ;  /* 0x0000002404047981 */ /* 0x000ee4000c1e1900 */
[----:B---3--:R0:W1:Y:S01]  /*1f60*/  I2F R22, R4 ;  /* 0x0000000400167306 */ /* 0x0080620000201400 */
[----:B------:R-:W-:Y:S05]  /*1f70*/  BRA `(.L_x_2070) ;  /* 0x00000be000007947 */ /* 0x000fea0003800000 */
.L_x_2071:
[----:B------:R-:W3:Y:S02]  /*1f80*/  LDG.E.U16 R4, [R4.64] ;  /* 0x0000002404047981 */ /* 0x000ee4000c1e1500 */
[----:B---3--:R0:W1:Y:S01]  /*1f90*/  I2F.S16 R22, R4 ;  /* 0x0000000400167306 */ /* 0x0080620000101400 */
[----:B------:R-:W-:Y:S05]  /*1fa0*/  BRA `(.L_x_2070) ;  /* 0x00000bb000007947 */ /* 0x000fea0003800000 */
.L_x_2066:
        /* <DEDUP_REMOVED lines=8> */
.L_x_2074:
[----:B------:R-:W3:Y:S02]  /*2030*/  LDG.E.U16 R4, [R4.64] ;  /* 0x0000002404047981 */ /* 0x000ee4000c1e1500 */
[----:B---3--:R-:W-:Y:S01]  /*2040*/  HADD2.F32 R22, -RZ, R4.H0_H0 ;  /* 0x20000004ff167230 */ /* 0x008fe20000004100 */
[----:B------:R-:W-:Y:S05]  /*2050*/  BRA `(.L_x_2070) ;  /* 0x00000b0000007947 */ /* 0x000fea0003800000 */
.L_x_2073:
        /* <DEDUP_REMOVED lines=8> */
.L_x_2076:
[----:B------:R-:W3:Y:S02]  /*20e0*/  LDG.E.U16 R4, [R4.64] ;  /* 0x0000002404047981 */ /* 0x000ee4000c1e1500 */
[----:B---3--:R-:W-:Y:S01]  /*20f0*/  HADD2.F32 R22, -RZ, R4.H0_H0 ;  /* 0x20000004ff167230 */ /* 0x008fe20000004100 */
[----:B------:R-:W-:Y:S05]  /*2100*/  BRA `(.L_x_2070) ;  /* 0x00000a5000007947 */ /* 0x000fea0003800000 */
.L_x_2075:
[----:B------:R-:W3:Y:S02]  /*2110*/  LDG.E.64 R4, [R4.64] ;  /* 0x0000002404047981 */ /* 0x000ee4000c1e1b00 */
[----:B---3--:R-:W0:Y:S01]  /*2120*/  F2F.F32.F64 R22, R4 ;  /* 0x0000000400167310 */ /* 0x008e220000301000 */
[----:B------:R-:W0:-:S14]  /*2130*/  DSETP.GEU.AND P0, PT, |R4|, c[0x2][0x0], PT ;  /* 0x008000000400762a */ /* 0x000e1c0003f0e200 */
[----:B0-----:R-:W-:Y:S01]  /*2140*/  @!P0 FMUL R22, R22, 1.175494350822287508e-38 ;  /* 0x0080000016168820 */ /* 0x001fe20000400000 */
[----:B------:R-:W-:Y:S05]  /*2150*/  BRA `(.L_x_2070) ;  /* 0x00000a0000007947 */ /* 0x000fea0003800000 */
.L_x_2065:
        /* <DEDUP_REMOVED lines=8> */
[----:B------:R-:W3:Y:S02]  /*21e0*/  LDG.E.U8 R4, [R4.64] ;  /* 0x0000002404047981 */ /* 0x000ee4000c1e1100 */
[----:B---3--:R-:W-:-:S04]  /*21f0*/  ISETP.NE.AND P0, PT, R4, RZ, PT ;  /* 0x000000ff0400720c */ /* 0x008fc80003f05270 */
[----:B------:R-:W-:Y:S01]  /*2200*/  FSEL R22, RZ, 1, !P0 ;  /* 0x3f800000ff167808 */ /* 0x000fe20004000000 */
[----:B------:R-:W-:Y:S05]  /*2210*/  BRA `(.L_x_2070) ;  /* 0x0000094000007947 */ /* 0x000fea0003800000 */
.L_x_2079:
[----:B------:R-:W3:Y:S02]  /*2220*/  LDG.E.64 R4, [R4.64] ;  /* 0x0000002404047981 */ /* 0x000ee4000c1e1b00 */
[----:B---3--:R-:W0:Y:S01]  /*2230*/  F2F.F32.F64 R22, R4 ;  /* 0x0000000400167310 */ /* 0x008e220000301000 */
[----:B------:R-:W0:-:S14]  /*2240*/  DSETP.GEU.AND P0, PT, |R4|, c[0x2][0x0], PT ;  /* 0x008000000400762a */ /* 0x000e1c0003f0e200 */
[----:B0-----:R-:W-:Y:S01]  /*2250*/  @!P0 FMUL R22, R22, 1.175494350822287508e-38 ;  /* 0x0080000016168820 */ /* 0x001fe20000400000 */
[----:B------:R-:W-:Y:S05]  /*2260*/  BRA `(.L_x_2070) ;  /* 0x000008f000007947 */ /* 0x000fea0003800000 */
.L_x_2078:
[----:B------:R-:W-:-:S13]  /*2270*/  ISETP.NE.AND P0, PT, R0, 0xf, PT ;  /* 0x0000000f0000780c */ /* 0x000fda0003f05270 */
[----:B------:R-:W-:Y:S05]  /*2280*/  @!P0 BRA `(.L_x_2080) ;  /* 0x0000025000008947 */ /* 0x000fea0003800000 */
[----:B------:R-:W-:-:S13]  /*2290*/  ISETP.NE.AND P0, PT, R0, 0x17, PT ;  /* 0x000000170000780c */ /* 0x000fda0003f05270 */
[----:B------:R-:W-:Y:S05]  /*22a0*/  @!P0 BRA `(.L_x_2081) ;  /* 0x0000016000008947 */ /* 0x000fea0003800000 */
[----:B------:R-:W-:-:S13]  /*22b0*/  ISETP.NE.AND P0, PT, R0, 0x18, PT ;  /* 0x000000180000780c */ /* 0x000fda0003f05270 */
[----:B------:R-:W-:Y:S05]  /*22c0*/  @P0 BRA `(.L_x_2069) ;  /* 0x000006f000000947 */ /* 0x000fea0003800000 */
[----:B------:R-:W3:Y:S01]  /*22d0*/  LDG.E.U8 R22, [R4.64] ;  /* 0x0000002404167981 */ /* 0x000ee2000c1e1100 */
[----:B------:R-:W-:Y:S02]  /*22e0*/  IMAD.MOV.U32 R8, RZ, RZ, -0x800000 ;  /* 0xff800000ff087424 */ /* 0x000fe400078e00ff */
[----:B---3--:R-:W-:-:S05]  /*22f0*/  IMAD.SHL.U32 R22, R22, 0x1000000, RZ ;  /* 0x0100000016167824 */ /* 0x008fca00078e00ff */
        /* <DEDUP_REMOVED lines=17> */
.L_x_2081:
[----:B------:R-:W3:Y:S02]  /*2410*/  LDG.E.U8 R4, [R4.64] ;  /* 0x0000002404047981 */ /* 0x000ee4000c1e1100 */
[----:B---3--:R-:W-:-:S05]  /*2420*/  IMAD.SHL.U32 R0, R4, 0x2000000, RZ ;  /* 0x0200000004007824 */ /* 0x008fca00078e00ff */
        /* <DEDUP_REMOVED lines=11> */
.L_x_2080:
[----:B------:R-:W3:Y:S02]  /*24e0*/  LDG.E.U16 R4, [R4.64] ;  /* 0x0000002404047981 */ /* 0x000ee4000c1e1500 */
[----:B---3--:R-:W-:Y:S01]  /*24f0*/  PRMT R22, RZ, 0x5410, R4 ;  /* 0x00005410ff167816 */ /* 0x008fe20000000004 */
[----:B------:R-:W-:Y:S05]  /*2500*/  BRA `(.L_x_2070) ;  /* 0x0000065000007947 */ /* 0x000fea0003800000 */
.L_x_2077:
        /* <DEDUP_REMOVED lines=8> */
[----:B------:R-:W3:Y:S02]  /*2590*/  LDG.E.U16 R4, [R4.64] ;  /* 0x0000002404047981 */ /* 0x000ee4000c1e1500 */
[----:B---3--:R0:W1:Y:S01]  /*25a0*/  I2F.U16 R22, R4 ;  /* 0x0000000400167306 */ /* 0x0080620000101000 */
[----:B------:R-:W-:Y:S05]  /*25b0*/  BRA `(.L_x_2070) ;  /* 0x000005a000007947 */ /* 0x000fea0003800000 */
.L_x_2084:
[----:B------:R-:W3:Y:S01]  /*25c0*/  LDG.E.U8 R3, [R4.64] ;  /* 0x0000002404037981 */ /* 0x000ee2000c1e1100 */
[----:B------:R-:W-:Y:S01]  /*25d0*/  IMAD.MOV.U32 R22, RZ, RZ, RZ ;  /* 0x000000ffff167224 */ /* 0x000fe200078e00ff */
[----:B---3--:R-:W-:-:S13]  /*25e0*/  ISETP.NE.AND P0, PT, R3, RZ, PT ;  /* 0x000000ff0300720c */ /* 0x008fda0003f05270 */
        /* <DEDUP_REMOVED lines=17> */
.L_x_2086:
[----:B------:R-:W-:Y:S05]  /*2700*/  BSYNC B0 ;  /* 0x0000000000007941 */ /* 0x000fea0003800000 */
.L_x_2085:
[----:B------:R-:W-:Y:S01]  /*2710*/  IMAD.SHL.U32 R3, R3, 0x100000, RZ ;  /* 0x0010000003037824 */ /* 0x000fe200078e00ff */
[----:B------:R-:W-:-:S04]  /*2720*/  LEA R5, R0, 0x3b800000, 0x17 ;  /* 0x3b80000000057811 */ /* 0x000fc800078eb8ff */
[----:B------:R-:W-:Y:S01]  /*2730*/  LOP3.LUT R22, R5, R3, R22, 0xfe, !PT ;  /* 0x0000000305167212 */ /* 0x000fe200078efe16 */
[----:B------:R-:W-:Y:S05]  /*2740*/  BRA `(.L_x_2070) ;  /* 0x0000041000007947 */ /* 0x000fea0003800000 */
.L_x_2083:
        /* <DEDUP_REMOVED lines=20> */
.L_x_2088:
[----:B------:R-:W-:Y:S05]  /*2890*/  BSYNC B0 ;  /* 0x0000000000007941 */ /* 0x000fea0003800000 */
.L_x_2087:
[----:B------:R-:W-:Y:S01]  /*28a0*/  IMAD.SHL.U32 R3, R3, 0x200000, RZ ;  /* 0x0020000003037824 */ /* 0x000fe200078e00ff */
[----:B------:R-:W-:-:S04]  /*28b0*/  LEA R5, R0, 0x37800000, 0x17 ;  /* 0x3780000000057811 */ /* 0x000fc800078eb8ff */
[----:B------:R-:W-:Y:S01]  /*28c0*/  LOP3.LUT R22, R5, R3, R22, 0xfe, !PT ;  /* 0x0000000305167212 */ /* 0x000fe200078efe16 */
[----:B------:R-:W-:Y:S05]  /*28d0*/  BRA `(.L_x_2070) ;  /* 0x0000028000007947 */ /* 0x000fea0003800000 */
.L_x_2082:
[----:B------:R-:W-:-:S13]  /*28e0*/  ISETP.NE.AND P0, PT, R0, 0x1c, PT ;  /* 0x0000001c0000780c */ /* 0x000fda0003f05270 */
[----:B------:R-:W-:Y:S05]  /*28f0*/  @!P0 BRA `(.L_x_2089) ;  /* 0x0000024000008947 */ /* 0x000fea0003800000 */
[----:B------:R-:W-:-:S13]  /*2900*/  ISETP.NE.AND P0, PT, R0, 0x1d, PT ;  /* 0x0000001d0000780c */ /* 0x000fda0003f05270 */
[----:B------:R-:W-:Y:S05]  /*2910*/  @!P0 BRA `(.L_x_2090) ;  /* 0x000001f000008947 */ /* 0x000fea0003800000 */
[----:B------:R-:W-:-:S13]  /*2920*/  ISETP.NE.AND P0, PT, R0, 0x2c, PT ;  /* 0x0000002c0000780c */ /* 0x000fda0003f05270 */
[----:B------:R-:W-:Y:S05]  /*2930*/  @P0 BRA `(.L_x_2069) ;  /* 0x0000008000000947 */ /* 0x000fea0003800000 */
[----:B------:R-:W3:Y:S01]  /*2940*/  LDG.E.U8 R4, [R4.64] ;  /* 0x0000002404047981 */ /* 0x000ee2000c1e1100 */
[----:B------:R-:W-:Y:S01]  /*2950*/  IMAD.MOV.U32 R22, RZ, RZ, 0x400000 ;  /* 0x00400000ff167424 */ /* 0x000fe200078e00ff */
[----:B---3--:R-:W-:-:S13]  /*2960*/  ISETP.NE.AND P0, PT, R4, RZ, PT ;  /* 0x000000ff0400720c */ /* 0x008fda0003f05270 */
[----:B------:R-:W-:Y:S05]  /*2970*/  @!P0 BRA `(.L_x_2070) ;  /* 0x000001e000008947 */ /* 0x000fea0003800000 */
[----:B------:R-:W-:-:S13]  /*2980*/  ISETP.NE.AND P0, PT, R4, 0xff, PT ;  /* 0x000000ff0400780c */ /* 0x000fda0003f05270 */
[----:B------:R-:W-:Y:S02]  /*2990*/  @!P0 IMAD.MOV.U32 R22, RZ, RZ, 0x7f800001 ;  /* 0x7f800001ff168424 */ /* 0x000fe400078e00ff */
[----:B------:R-:W-:Y:S01]  /*29a0*/  @P0 IMAD.SHL.U32 R22, R4, 0x800000, RZ ;  /* 0x0080000004160824 */ /* 0x000fe200078e00ff */
[----:B------:R-:W-:Y:S05]  /*29b0*/  BRA `(.L_x_2070) ;  /* 0x000001a000007947 */ /* 0x000fea0003800000 */
.L_x_2069:
        /* <DEDUP_REMOVED lines=18> */
[----:B0-2--5:R-:W-:Y:S05]  /*2ae0*/  CALL.ABS.NOINC R14 ;  /* 0x000000000e007343 */ /* 0x025fea0003c00000 */
[----:B------:R-:W-:Y:S01]  /*2af0*/  IMAD.MOV.U32 R22, RZ, RZ, RZ ;  /* 0x000000ffff167224 */ /* 0x000fe200078e00ff */
[----:B------:R-:W-:Y:S05]  /*2b00*/  BRA `(.L_x_2070) ;  /* 0x0000005000007947 */ /* 0x000fea0003800000 */
.L_x_2090:
[----:B------:R-:W3:Y:S02]  /*2b10*/  LDG.E.64 R4, [R4.64] ;  /* 0x0000002404047981 */ /* 0x000ee4000c1e1b00 */
[----:B---3--:R0:W1:Y:S01]  /*2b20*/  I2F.U64 R22, R4 ;  /* 0x0000000400167312 */ /* 0x0080620000301000 */
[----:B------:R-:W-:Y:S05]  /*2b30*/  BRA `(.L_x_2070) ;  /* 0x0000002000007947 */ /* 0x000fea0003800000 */
.L_x_2089:
[----:B------:R-:W3:Y:S02]  /*2b40*/  LDG.E R4, [R4.64] ;  /* 0x0000002404047981 */ /* 0x000ee4000c1e1900 */
[----:B---3--:R0:W1:Y:S02]  /*2b50*/  I2F.U32 R22, R4 ;  /* 0x0000000400167306 */ /* 0x0080640000201000 */
.L_x_2070:
[----:B------:R-:W-:Y:S05]  /*2b60*/  BSYNC B6 ;  /* 0x0000000000067941 */ /* 0x000fea0003800000 */
.L_x_2064:
        /* <DEDUP_REMOVED lines=16> */
[----:B---3--:R0:W3:Y:S01]  /*2c70*/  I2F.S16 R25, R4 ;  /* 0x0000000400197306 */ /* 0x0080e20000101400 */
[----:B------:R-:W-:Y:S05]  /*2c80*/  BRA `(.L_x_2097) ;  /* 0x00000cd000007947 */ /* 0x000fea0003800000 */
.L_x_2095:
[----:B------:R-:W3:Y:S02]  /*2c90*/  LDG.E.U8 R4, [R4.64] ;  /* 0x0000002404047981 */ /* 0x000ee4000c1e1100 */
[----:B---3--:R0:W3:Y:S01]  /*2ca0*/  I2F.U16 R25, R4 ;  /* 0x0000000400197306 */ /* 0x0080e20000101000 */
[----:B------:R-:W-:Y:S05]  /*2cb0*/  BRA `(.L_x_2097) ;  /* 0x00000ca000007947 */ /* 0x000fea0003800000 */
.L_x_2094:
[----:B------:R-:W-:-:S13]  /*2cc0*/  ISETP.NE.AND P0, PT, R0, 0x2, PT ;  /* 0x000000020000780c */ /* 0x000fda0003f05270 */
[----:B------:R-:W-:Y:S05]  /*2cd0*/  @!P0 BRA `(.L_x_2098) ;  /* 0x000000a000008947 */ /* 0x000fea0003800000 */
[----:B------:R-:W-:-:S13]  /*2ce0*/  ISETP.NE.AND P0, PT, R0, 0x3, PT ;  /* 0x000000030000780c */ /* 0x000fda0003f05270 */
[----:B------:R-:W-:Y:S05]  /*2cf0*/  @!P0 BRA `(.L_x_2099) ;  /* 0x0000005000008947 */ /* 0x000fea0003800000 */
[----:B------:R-:W-:-:S13]  /*2d00*/  ISETP.NE.AND P0, PT, R0, 0x4, PT ;  /* 0x000000040000780c */ /* 0x000fda0003f05270 */
[----:B------:R-:W-:Y:S05]  /*2d10*/  @P0 BRA `(.L_x_2096) ;  /* 0x00000aa000000947 */ /* 0x000fea0003800000 */
[----:B------:R-:W3:Y:S02]  /*2d20*/  LDG.E.64 R4, [R4.64] ;  /* 0x0000002404047981 */ /* 0x000ee4000c1e1b00 */
[----:B---3--:R0:W3:Y:S01]  /*2d30*/  I2F.S64 R25, R4 ;  /* 0x0000000400197312 */ /* 0x0080e20000301400 */
[----:B------:R-:W-:Y:S05]  /*2d40*/  BRA `(.L_x_2097) ;  /* 0x00000c1000007947 */ /* 0x000fea0003800000 */
.L_x_2099:
[----:B------:R-:W3:Y:S02]  /*2d50*/  LDG.E R4, [R4.64] ;  /* 0x0000002404047981 */ /* 0x000ee4000c1e1900 */
[----:B---3--:R0:W3:Y:S01]  /*2d60*/  I2F R25, R4 ;  /* 0x0000000400197306 */ /* 0x0080e20000201400 */
[----:B------:R-:W-:Y:S05]  /*2d70*/  BRA `(.L_x_2097) ;  /* 0x00000be000007947 */ /* 0x000fea0003800000 */
.L_x_2098:
[----:B------:R-:W3:Y:S02]  /*2d80*/  LDG.E.U16 R4, [R4.64] ;  /* 0x0000002404047981 */ /* 0x000ee4000c1e1500 */
[----:B---3--:R0:W3:Y:S01]  /*2d90*/  I2F.S16 R25, R4 ;  /* 0x0000000400197306 */ /* 0x0080e20000101400 */
[----:B------:R-:W-:Y:S05]  /*2da0*/  BRA `(.L_x_2097) ;  /* 0x00000bb000007947 */ /* 0x000fea0003800000 */
.L_x_2093:
        /* <DEDUP_REMOVED lines=8> */
.L_x_2101:
[----:B------:R-:W3:Y:S02]  /*2e30*/  LDG.E.U16 R4, [R4.64] ;  /* 0x0000002404047981 */ /* 0x000ee4000c1e1500 */
[----:B---3--:R-:W-:Y:S01]  /*2e40*/  HADD2.F32 R25, -RZ, R4.H0_H0 ;  /* 0x20000004ff197230 */ /* 0x008fe20000004100 */
[----:B------:R-:W-:Y:S05]  /*2e50*/  BRA `(.L_x_2097) ;  /* 0x00000b0000007947 */ /* 0x000fea0003800000 */
.L_x_2100:
        /* <DEDUP_REMOVED lines=8> */
.L_x_2103:
[----:B------:R-:W3:Y:S02]  /*2ee0*/  LDG.E.U16 R4, [R4.64] ;  /* 0x0000002404047981 */ /* 0x000ee4000c1e1500 */
[----:B---3--:R-:W-:Y:S01]  /*2ef0*/  HADD2.F32 R25, -RZ, R4.H0_H0 ;  /* 0x20000004ff197230 */ /* 0x008fe20000004100 */
[----:B------:R-:W-:Y:S05]  /*2f00*/  BRA `(.L_x_2097) ;  /* 0x00000a5000007947 */ /* 0x000fea0003800000 */
.L_x_2102:
[----:B------:R-:W3:Y:S02]  /*2f10*/  LDG.E.64 R4, [R4.64] ;  /* 0x0000002404047981 */ /* 0x000ee4000c1e1b00 */
[----:B---3--:R-:W0:Y:S01]  /*2f20*/  F2F.F32.F64 R25, R4 ;  /* 0x0000000400197310 */ /* 0x008e220000301000 */
[----:B------:R-:W0:-:S14]  /*2f30*/  DSETP.GEU.AND P0, PT, |R4|, c[0x2][0x0], PT ;  /* 0x008000000400762a */ /* 0x000e1c0003f0e200 */
[----:B0-----:R-:W-:Y:S01]  /*2f40*/  @!P0 FMUL R25, R25, 1.175494350822287508e-38 ;  /* 0x0080000019198820 */ /* 0x001fe20000400000 */
[----:B------:R-:W-:Y:S05]  /*2f50*/  BRA `(.L_x_2097) ;  /* 0x00000a0000007947 */ /* 0x000fea0003800000 */
.L_x_2092:
        /* <DEDUP_REMOVED lines=12> */
.L_x_2106:
[----:B------:R-:W3:Y:S02]  /*3020*/  LDG.E.64 R4, [R4.64] ;  /* 0x0000002404047981 */ /* 0x000ee4000c1e1b00 */
[----:B---3--:R-:W0:Y:S01]  /*3030*/  F2F.F32.F64 R25, R4 ;  /* 0x0000000400197310 */ /* 0x008e220000301000 */
[----:B------:R-:W0:-:S14]  /*3040*/  DSETP.GEU.AND P0, PT, |R4|, c[0x2][0x0], PT ;  /* 0x008000000400762a */ /* 0x000e1c0003f0e200 */
[----:B0-----:R-:W-:Y:S01]  /*3050*/  @!P0 FMUL R25, R25, 1.175494350822287508e-38 ;  /* 0x0080000019198820 */ /* 0x001fe20000400000 */
[----:B------:R-:W-:Y:S05]  /*3060*/  BRA `(.L_x_2097) ;  /* 0x000008f000007947 */ /* 0x000fea0003800000 */
.L_x_2105:
        /* <DEDUP_REMOVED lines=26> */
.L_x_2108:
        /* <DEDUP_REMOVED lines=13> */
.L_x_2107:
[----:B------:R-:W3:Y:S02]  /*32e0*/  LDG.E.U16 R4, [R4.64] ;  /* 0x0000002404047981 */ /* 0x000ee4000c1e1500 */
[----:B---3--:R-:W-:Y:S01]  /*32f0*/  PRMT R25, RZ, 0x5410, R4 ;  /* 0x00005410ff197816 */ /* 0x008fe20000000004 */
[----:B------:R-:W-:Y:S05]  /*3300*/  BRA `(.L_x_2097) ;  /* 0x0000065000007947 */ /* 0x000fea0003800000 */
.L_x_2104:
        /* <DEDUP_REMOVED lines=9> */
[----:B---3--:R0:W3:Y:S01]  /*33a0*/  I2F.U16 R25, R4 ;  /* 0x0000000400197306 */ /* 0x0080e20000101000 */
[----:B------:R-:W-:Y:S05]  /*33b0*/  BRA `(.L_x_2097) ;  /* 0x000005a000007947 */ /* 0x000fea0003800000 */
.L_x_2111:
        /* <DEDUP_REMOVED lines=20> */
.L_x_2113:
[----:B------:R-:W-:Y:S05]  /*3500*/  BSYNC B0 ;  /* 0x0000000000007941 */ /* 0x000fea0003800000 */
.L_x_2112:
[----:B------:R-:W-:Y:S01]  /*3510*/  IMAD.SHL.U32 R3, R3, 0x100000, RZ ;  /* 0x0010000003037824 */ /* 0x000fe200078e00ff */
[----:B------:R-:W-:-:S04]  /*3520*/  LEA R0, R0, 0x3b800000, 0x17 ;  /* 0x3b80000000007811 */ /* 0x000fc800078eb8ff */
[----:B------:R-:W-:Y:S01]  /*3530*/  LOP3.LUT R25, R0, R3, R25, 0xfe, !PT ;  /* 0x0000000300197212 */ /* 0x000fe200078efe19 */
[----:B------:R-:W-:Y:S05]  /*3540*/  BRA `(.L_x_2097) ;  /* 0x0000041000007947 */ /* 0x000fea0003800000 */
.L_x_2110:
        /* <DEDUP_REMOVED lines=20> */
.L_x_2115:
[----:B------:R-:W-:Y:S05]  /*3690*/  BSYNC B0 ;  /* 0x0000000000007941 */ /* 0x000fea0003800000 */
.L_x_2114:
[----:B------:R-:W-:Y:S01]  /*36a0*/  IMAD.SHL.U32 R3, R3, 0x200000, RZ ;  /* 0x0020000003037824 */ /* 0x000fe200078e00ff */
[----:B------:R-:W-:-:S04]  /*36b0*/  LEA R0, R0, 0x37800000, 0x17 ;  /* 0x3780000000007811 */ /* 0x000fc800078eb8ff */
[----:B------:R-:W-:Y:S01]  /*36c0*/  LOP3.LUT R25, R0, R3, R25, 0xfe, !PT ;  /* 0x0000000300197212 */ /* 0x000fe200078efe19 */
[----:B------:R-:W-:Y:S05]  /*36d0*/  BRA `(.L_x_2097) ;  /* 0x0000028000007947 */ /* 0x000fea0003800000 */
.L_x_2109:
        /* <DEDUP_REMOVED lines=14> */
.L_x_2096:
        /* <DEDUP_REMOVED lines=18> */
[----:B012--5:R-:W-:Y:S05]  /*38e0*/  CALL.ABS.NOINC R14 ;  /* 0x000000000e007343 */ /* 0x027fea0003c00000 */
[----:B------:R-:W-:Y:S01]  /*38f0*/  IMAD.MOV.U32 R25, RZ, RZ, RZ ;  /* 0x000000ffff197224 */ /* 0x000fe200078e00ff */
[----:B------:R-:W-:Y:S05]  /*3900*/  BRA `(.L_x_2097) ;  /* 0x0000005000007947 */ /* 0x000fea0003800000 */
.L_x_2117:
[----:B------:R-:W3:Y:S02]  /*3910*/  LDG.E.64 R4, [R4.64] ;  /* 0x0000002404047981 */ /* 0x000ee4000c1e1b00 */
[----:B---3--:R0:W3:Y:S01]  /*3920*/  I2F.U64 R25, R4 ;  /* 0x0000000400197312 */ /* 0x0080e20000301000 */
[----:B------:R-:W-:Y:S05]  /*3930*/  BRA `(.L_x_2097) ;  /* 0x0000002000007947 */ /* 0x000fea0003800000 */
.L_x_2116:
[----:B------:R-:W3:Y:S02]  /*3940*/  LDG.E R4, [R4.64] ;  /* 0x0000002404047981 */ /* 0x000ee4000c1e1900 */
[----:B---3--:R0:W3:Y:S02]  /*3950*/  I2F.U32 R25, R4 ;  /* 0x0000000400197306 */ /* 0x0080e40000201000 */
.L_x_2097:
[----:B------:R-:W-:Y:S05]  /*3960*/  BSYNC B6 ;  /* 0x0000000000067941 */ /* 0x000fea0003800000 */
.L_x_2091:
[----:B------:R-:W-:Y:S02]  /*3970*/  IADD3 R19, R19, 0x80, RZ ;  /* 0x0000008013137810 */ /* 0x000fe40007ffe0ff */
.L_x_2063:
[----:B------:R-:W-:Y:S05]  /*3980*/  BSYNC B7 ;  /* 0x0000000000077941 */ /* 0x000fea0003800000 */
.L_x_2062:
[----:B------:R-:W-:Y:S01]  /*3990*/  ISETP.GE.AND P0, PT, R19, R16, PT ;  /* 0x000000101300720c */ /* 0x000fe20003f06270 */
[----:B------:R-:W-:Y:S01]  /*39a0*/  BSSY B7, `(.L_x_2118) ;  /* 0x00001c6000077945 */ /* 0x000fe20003800000 */
[----:B------:R-:W-:Y:S01]  /*39b0*/  CS2R R26, SRZ ;  /* 0x00000000001a7805 */ /* 0x000fe2000001ff00 */
[----:B------:R-:W-:-:S10]  /*39c0*/  IMAD.MOV.U32 R24, RZ, RZ, RZ ;  /* 0x000000ffff187224 */ /* 0x000fd400078e00ff */
        /* <DEDUP_REMOVED lines=17> */
[----:B------:R-:W4:Y:S02]  /*3ae0*/  LDG.E.S8 R4, [R4.64] ;  /* 0x0000002404047981 */ /* 0x000f24000c1e1300 */
[----:B----4-:R0:W4:Y:S01]  /*3af0*/  I2F.S16 R24, R4 ;  /* 0x0000000400187306 */ /* 0x0101220000101400 */
[----:B------:R-:W-:Y:S05]  /*3b00*/  BRA `(.L_x_2126) ;  /* 0x00000cd000007947 */ /* 0x000fea0003800000 */
.L_x_2124:
[----:B------:R-:W4:Y:S02]  /*3b10*/  LDG.E.U8 R4, [R4.64] ;  /* 0x0000002404047981 */ /* 0x000f24000c1e1100 */
[----:B----4-:R0:W4:Y:S01]  /*3b20*/  I2F.U16 R24, R4 ;  /* 0x0000000400187306 */ /* 0x0101220000101000 */
[----:B------:R-:W-:Y:S05]  /*3b30*/  BRA `(.L_x_2126) ;  /* 0x00000ca000007947 */ /* 0x000fea0003800000 */
.L_x_2123:
[----:B------:R-:W-:-:S13]  /*3b40*/  ISETP.NE.AND P0, PT, R0, 0x2, PT ;  /* 0x000000020000780c */ /* 0x000fda0003f05270 */
[----:B------:R-:W-:Y:S05]  /*3b50*/  @!P0 BRA `(.L_x_2127) ;  /* 0x000000a000008947 */ /* 0x000fea0003800000 */
[----:B------:R-:W-:-:S13]  /*3b60*/  ISETP.NE.AND P0, PT, R0, 0x3, PT ;  /* 0x000000030000780c */ /* 0x000fda0003f05270 */
[----:B------:R-:W-:Y:S05]  /*3b70*/  @!P0 BRA `(.L_x_2128) ;  /* 0x0000005000008947 */ /* 0x000fea0003800000 */
[----:B------:R-:W-:-:S13]  /*3b80*/  ISETP.NE.AND P0, PT, R0, 0x4, PT ;  /* 0x000000040000780c */ /* 0x000fda0003f05270 */
[----:B------:R-:W-:Y:S05]  /*3b90*/  @P0 BRA `(.L_x_2125) ;  /* 0x00000aa000000947 */ /* 0x000fea0003800000 */
[----:B------:R-:W4:Y:S02]  /*3ba0*/  LDG.E.64 R4, [R4.64] ;  /* 0x0000002404047981 */ /* 0x000f24000c1e1b00 */
[----:B----4-:R0:W4:Y:S01]  /*3bb0*/  I2F.S64 R24, R4 ;  /* 0x0000000400187312 */ /* 0x0101220000301400 */
[----:B------:R-:W-:Y:S05]  /*3bc0*/  BRA `(.L_x_2126) ;  /* 0x00000c1000007947 */ /* 0x000fea0003800000 */
.L_x_2128:
[----:B------:R-:W4:Y:S02]  /*3bd0*/  LDG.E R4, [R4.64] ;  /* 0x0000002404047981 */ /* 0x000f24000c1e1900 */
[----:B----4-:R0:W4:Y:S01]  /*3be0*/  I2F R24, R4 ;  /* 0x0000000400187306 */ /* 0x0101220000201400 */
[----:B------:R-:W-:Y:S05]  /*3bf0*/  BRA `(.L_x_2126) ;  /* 0x00000be000007947 */ /* 0x000fea0003800000 */
.L_x_2127:
[----:B------:R-:W4:Y:S02]  /*3c00*/  LDG.E.U16 R4, [R4.64] ;  /* 0x0000002404047981 */ /* 0x000f24000c1e1500 */
[----:B----4-:R0:W4:Y:S01]  /*3c10*/  I2F.S16 R24, R4 ;  /* 0x0000000400187306 */ /* 0x0101220000101400 */
[----:B------:R-:W-:Y:S05]  /*3c20*/  BRA `(.L_x_2126) ;  /* 0x00000bb000007947 */ /* 0x000fea0003800000 */
.L_x_2122:
        /* <DEDUP_REMOVED lines=8> */
.L_x_2130:
[----:B------:R-:W4:Y:S02]  /*3cb0*/  LDG.E.U16 R4, [R4.64] ;  /* 0x0000002404047981 */ /* 0x000f24000c1e1500 */
[----:B----4-:R-:W-:Y:S01]  /*3cc0*/  HADD2.F32 R24, -RZ, R4.H0_H0 ;  /* 0x20000004ff187230 */ /* 0x010fe20000004100 */
[----:B------:R-:W-:Y:S05]  /*3cd0*/  BRA `(.L_x_2126) ;  /* 0x00000b0000007947 */ /* 0x000fea0003800000 */
.L_x_2129:
        /* <DEDUP_REMOVED lines=8> */
.L_x_2132:
[----:B------:R-:W4:Y:S02]  /*3d60*/  LDG.E.U16 R4, [R4.64] ;  /* 0x0000002404047981 */ /* 0x000f24000c1e1500 */
[----:B----4-:R-:W-:Y:S01]  /*3d70*/  HADD2.F32 R24, -RZ, R4.H0_H0 ;  /* 0x20000004ff187230 */ /* 0x010fe20000004100 */
[----:B------:R-:W-:Y:S05]  /*3d80*/  BRA `(.L_x_2126) ;  /* 0x00000a5000007947 */ /* 0x000fea0003800000 */
.L_x_2131:
[----:B------:R-:W4:Y:S02]  /*3d90*/  LDG.E.64 R4, [R4.64] ;  /* 0x0000002404047981 */ /* 0x000f24000c1e1b00 */
[----:B----4-:R-:W0:Y:S01]  /*3da0*/  F2F.F32.F64 R24, R4 ;  /* 0x0000000400187310 */ /* 0x010e220000301000 */
[----:B------:R-:W0:-:S14]  /*3db0*/  DSETP.GEU.AND P0, PT, |R4|, c[0x2][0x0], PT ;  /* 0x008000000400762a */ /* 0x000e1c0003f0e200 */
[----:B0-----:R-:W-:Y:S01]  /*3dc0*/  @!P0 FMUL R24, R24, 1.175494350822287508e-38 ;  /* 0x0080000018188820 */ /* 0x001fe20000400000 */
[----:B------:R-:W-:Y:S05]  /*3dd0*/  BRA `(.L_x_2126) ;  /* 0x00000a0000007947 */ /* 0x000fea0003800000 */
.L_x_2121:
        /* <DEDUP_REMOVED lines=8> */
[----:B------:R-:W4:Y:S02]  /*3e60*/  LDG.E.U8 R4, [R4.64] ;  /* 0x0000002404047981 */ /* 0x000f24000c1e1100 */
[----:B----4-:R-:W-:-:S04]  /*3e70*/  ISETP.NE.AND P0, PT, R4, RZ, PT ;  /* 0x000000ff0400720c */ /* 0x010fc80003f05270 */
[----:B------:R-:W-:Y:S01]  /*3e80*/  FSEL R24, RZ, 1, !P0 ;  /* 0x3f800000ff187808 */ /* 0x000fe20004000000 */
[----:B------:R-:W-:Y:S05]  /*3e90*/  BRA `(.L_x_2126) ;  /* 0x0000094000007947 */ /* 0x000fea0003800000 */
.L_x_2135:
[----:B------:R-:W4:Y:S02]  /*3ea0*/  LDG.E.64 R4, [R4.64] ;  /* 0x0000002404047981 */ /* 0x000f24000c1e1b00 */
[----:B----4-:R-:W0:Y:S01]  /*3eb0*/  F2F.F32.F64 R24, R4 ;  /* 0x0000000400187310 */ /* 0x010e220000301000 */
[----:B------:R-:W0:-:S14]  /*3ec0*/  DSETP.GEU.AND P0, PT, |R4|, c[0x2][0x0], PT ;  /* 0x008000000400762a */ /* 0x000e1c0003f0e200 */
[----:B0-----:R-:W-:Y:S01]  /*3ed0*/  @!P0 FMUL R24, R24, 1.175494350822287508e-38 ;  /* 0x0080000018188820 */ /* 0x001fe20000400000 */
[----:B------:R-:W-:Y:S05]  /*3ee0*/  BRA `(.L_x_2126) ;  /* 0x000008f000007947 */ /* 0x000fea0003800000 */
.L_x_2134:
[----:B------:R-:W-:-:S13]  /*3ef0*/  ISETP.NE.AND P0, PT, R0, 0xf, PT ;  /* 0x0000000f0000780c */ /* 0x000fda0003f05270 */
[----:B------:R-:W-:Y:S05]  /*3f00*/  @!P0 BRA `(.L_x_2136) ;  /* 0x0000025000008947 */ /* 0x000fea0003800000 */
[----:B------:R-:W-:-:S13]  /*3f10*/  ISETP.NE.AND P0, PT, R0, 0x17, PT ;  /* 0x000000170000780c */ /* 0x000fda0003f05270 */
[----:B------:R-:W-:Y:S05]  /*3f20*/  @!P0 BRA `(.L_x_2137) ;  /* 0x0000016000008947 */ /* 0x000fea0003800000 */
[----:B------:R-:W-:-:S13]  /*3f30*/  ISETP.NE.AND P0, PT, R0, 0x18, PT ;  /* 0x000000180000780c */ /* 0x000fda0003f05270 */
[----:B------:R-:W-:Y:S05]  /*3f40*/  @P0 BRA `(.L_x_2125) ;  /* 0x000006f000000947 */ /* 0x000fea0003800000 */
[----:B------:R-:W4:Y:S01]  /*3f50*/  LDG.E.U8 R24, [R4.64] ;  /* 0x0000002404187981 */ /* 0x000f22000c1e1100 */
[----:B------:R-:W-:Y:S02]  /*3f60*/  IMAD.MOV.U32 R8, RZ, RZ, -0x800000 ;  /* 0xff800000ff087424 */ /* 0x000fe400078e00ff */
[----:B----4-:R-:W-:-:S05]  /*3f70*/  IMAD.SHL.U32 R24, R24, 0x1000000, RZ ;  /* 0x0100000018187824 */ /* 0x010fca00078e00ff */
        /* <DEDUP_REMOVED lines=17> */
.L_x_2137:
[----:B------:R-:W4:Y:S02]  /*4090*/  LDG.E.U8 R4, [R4.64] ;  /* 0x0000002404047981 */ /* 0x000f24000c1e1100 */
[----:B----4-:R-:W-:-:S05]  /*40a0*/  IMAD.SHL.U32 R0, R4, 0x2000000, RZ ;  /* 0x0200000004007824 */ /* 0x010fca00078e00ff */
        /* <DEDUP_REMOVED lines=11> */
.L_x_2136:
[----:B------:R-:W4:Y:S02]  /*4160*/  LDG.E.U16 R4, [R4.64] ;  /* 0x0000002404047981 */ /* 0x000f24000c1e1500 */
[----:B----4-:R-:W-:Y:S01]  /*4170*/  PRMT R24, RZ, 0x5410, R4 ;  /* 0x00005410ff187816 */ /* 0x010fe20000000004 */
[----:B------:R-:W-:Y:S05]  /*4180*/  BRA `(.L_x_2126) ;  /* 0x0000065000007947 */ /* 0x000fea0003800000 */
.L_x_2133:
        /* <DEDUP_REMOVED lines=8> */
[----:B------:R-:W4:Y:S02]  /*4210*/  LDG.E.U16 R4, [R4.64] ;  /* 0x0000002404047981 */ /* 0x000f24000c1e1500 */
[----:B----4-:R0:W4:Y:S01]  /*4220*/  I2F.U16 R24, R4 ;  /* 0x0000000400187306 */ /* 0x0101220000101000 */
[----:B------:R-:W-:Y:S05]  /*4230*/  BRA `(.L_x_2126) ;  /* 0x000005a000007947 */ /* 0x000fea0003800000 */
.L_x_2140:
[----:B------:R-:W4:Y:S01]  /*4240*/  LDG.E.U8 R3, [R4.64] ;  /* 0x0000002404037981 */ /* 0x000f22000c1e1100 */
[----:B------:R-:W-:Y:S01]  /*4250*/  IMAD.MOV.U32 R24, RZ, RZ, RZ ;  /* 0x000000ffff187224 */ /* 0x000fe200078e00ff */
[----:B----4-:R-:W-:-:S13]  /*4260*/  ISETP.NE.AND P0, PT, R3, RZ, PT ;  /* 0x000000ff0300720c */ /* 0x010fda0003f05270 */
        /* <DEDUP_REMOVED lines=17> */
.L_x_2142:
[----:B------:R-:W-:Y:S05]  /*4380*/  BSYNC B0 ;  /* 0x0000000000007941 */ /* 0x000fea0003800000 */
.L_x_2141:
[----:B------:R-:W-:Y:S01]  /*4390*/  IMAD.SHL.U32 R3, R3, 0x100000, RZ ;  /* 0x0010000003037824 */ /* 0x000fe200078e00ff */
[----:B------:R-:W-:-:S04]  /*43a0*/  LEA R5, R0, 0x3b800000, 0x17 ;  /* 0x3b80000000057811 */ /* 0x000fc800078eb8ff */
[----:B------:R-:W-:Y:S01]  /*43b0*/  LOP3.LUT R24, R5, R3, R24, 0xfe, !PT ;  /* 0x0000000305187212 */ /* 0x000fe200078efe18 */
[----:B------:R-:W-:Y:S05]  /*43c0*/  BRA `(.L_x_2126) ;  /* 0x0000041000007947 */ /* 0x000fea0003800000 */
.L_x_2139:
        /* <DEDUP_REMOVED lines=20> */
.L_x_2144:
[----:B------:R-:W-:Y:S05]  /*4510*/  BSYNC B0 ;  /* 0x0000000000007941 */ /* 0x000fea0003800000 */
.L_x_2143:
[----:B------:R-:W-:Y:S01]  /*4520*/  IMAD.SHL.U32 R3, R3, 0x200000, RZ ;  /* 0x0020000003037824 */ /* 0x000fe200078e00ff */
[----:B------:R-:W-:-:S04]  /*4530*/  LEA R5, R0, 0x37800000, 0x17 ;  /* 0x3780000000057811 */ /* 0x000fc800078eb8ff */
[----:B------:R-:W-:Y:S01]  /*4540*/  LOP3.LUT R24, R5, R3, R24, 0xfe, !PT ;  /* 0x0000000305187212 */ /* 0x000fe200078efe18 */
[----:B------:R-:W-:Y:S05]  /*4550*/  BRA `(.L_x_2126) ;  /* 0x0000028000007947 */ /* 0x000fea0003800000 */
.L_x_2138:
[----:B------:R-:W-:-:S13]  /*4560*/  ISETP.NE.AND P0, PT, R0, 0x1c, PT ;  /* 0x0000001c0000780c */ /* 0x000fda0003f05270 */
[----:B------:R-:W-:Y:S05]  /*4570*/  @!P0 BRA `(.L_x_2145) ;  /* 0x0000024000008947 */ /* 0x000fea0003800000 */
[----:B------:R-:W-:-:S13]  /*4580*/  ISETP.NE.AND P0, PT, R0, 0x1d, PT ;  /* 0x0000001d0000780c */ /* 0x000fda0003f05270 */
[----:B------:R-:W-:Y:S05]  /*4590*/  @!P0 BRA `(.L_x_2146) ;  /* 0x000001f000008947 */ /* 0x000fea0003800000 */
[----:B------:R-:W-:-:S13]  /*45a0*/  ISETP.NE.AND P0, PT, R0, 0x2c, PT ;  /* 0x0000002c0000780c */ /* 0x000fda0003f05270 */
[----:B------:R-:W-:Y:S05]  /*45b0*/  @P0 BRA `(.L_x_2125) ;  /* 0x0000008000000947 */ /* 0x000fea0003800000 */
[----:B------:R-:W4:Y:S01]  /*45c0*/  LDG.E.U8 R4, [R4.64] ;  /* 0x0000002404047981 */ /* 0x000f22000c1e1100 */
[----:B------:R-:W-:Y:S01]  /*45d0*/  IMAD.MOV.U32 R24, RZ, RZ, 0x400000 ;  /* 0x00400000ff187424 */ /* 0x000fe200078e00ff */
[----:B----4-:R-:W-:-:S13]  /*45e0*/  ISETP.NE.AND P0, PT, R4, RZ, PT ;  /* 0x000000ff0400720c */ /* 0x010fda0003f05270 */
[----:B------:R-:W-:Y:S05]  /*45f0*/  @!P0 BRA `(.L_x_2126) ;  /* 0x000001e000008947 */ /* 0x000fea0003800000 */
[----:B------:R-:W-:-:S13]  /*4600*/  ISETP.NE.AND P0, PT, R4, 0xff, PT ;  /* 0x000000ff0400780c */ /* 0x000fda0003f05270 */
[----:B------:R-:W-:Y:S02]  /*4610*/  @!P0 IMAD.MOV.U32 R24, RZ, RZ, 0x7f800001 ;  /* 0x7f800001ff188424 */ /* 0x000fe400078e00ff */
[----:B------:R-:W-:Y:S01]  /*4620*/  @P0 IMAD.SHL.U32 R24, R4, 0x800000, RZ ;  /* 0x0080000004180824 */ /* 0x000fe200078e00ff */
[----:B------:R-:W-:Y:S05]  /*4630*/  BRA `(.L_x_2126) ;  /* 0x000001a000007947 */ /* 0x000fea0003800000 */
.L_x_2125:
        /* <DEDUP_REMOVED lines=18> */
[----:B0123-5:R-:W-:Y:S05]  /*4760*/  CALL.ABS.NOINC R14 ;  /* 0x000000000e007343 */ /* 0x02ffea0003c00000 */
[----:B------:R-:W-:Y:S01]  /*4770*/  IMAD.MOV.U32 R24, RZ, RZ, RZ ;  /* 0x000000ffff187224 */ /* 0x000fe200078e00ff */
[----:B------:R-:W-:Y:S05]  /*4780*/  BRA `(.L_x_2126) ;  /* 0x0000005000007947 */ /* 0x000fea0003800000 */
.L_x_2146:
[----:B------:R-:W4:Y:S02]  /*4790*/  LDG.E.64 R4, [R4.64] ;  /* 0x0000002404047981 */ /* 0x000f24000c1e1b00 */
[----:B----4-:R0:W4:Y:S01]  /*47a0*/  I2F.U64 R24, R4 ;  /* 0x0000000400187312 */ /* 0x0101220000301000 */
[----:B------:R-:W-:Y:S05]  /*47b0*/  BRA `(.L_x_2126) ;  /* 0x0000002000007947 */ /* 0x000fea0003800000 */
.L_x_2145:
[----:B------:R-:W4:Y:S02]  /*47c0*/  LDG.E R4, [R4.64] ;  /* 0x0000002404047981 */ /* 0x000f24000c1e1900 */
[----:B----4-:R0:W4:Y:S02]  /*47d0*/  I2F.U32 R24, R4 ;  /* 0x0000000400187306 */ /* 0x0101240000201000 */
.L_x_2126:
[----:B------:R-:W-:Y:S05]  /*47e0*/  BSYNC B6 ;  /* 0x0000000000067941 */ /* 0x000fea0003800000 */
.L_x_2120:
        /* <DEDUP_REMOVED lines=15> */
[----:B----4-:R-:W4:Y:S02]  /*48e0*/  LDG.E.S8 R4, [R4.64] ;  /* 0x0000002404047981 */ /* 0x010f24000c1e1300 */
[----:B----4-:R0:W4:Y:S01]  /*48f0*/  I2F.S16 R27, R4 ;  /* 0x00000004001b7306 */ /* 0x0101220000101400 */
[----:B------:R-:W-:Y:S05]  /*4900*/  BRA `(.L_x_2153) ;  /* 0x00000cd000007947 */ /* 0x000fea0003800000 */
.L_x_2151:
[----:B----4-:R-:W4:Y:S02]  /*4910*/  LDG.E.U8 R4, [R4.64] ;  /* 0x0000002404047981 */ /* 0x010f24000c1e1100 */
[----:B----4-:R0:W4:Y:S01]  /*4920*/  I2F.U16 R27, R4 ;  /* 0x00000004001b7306 */ /* 0x0101220000101000 */
[----:B------:R-:W-:Y:S05]  /*4930*/  BRA `(.L_x_2153) ;  /* 0x00000ca000007947 */ /* 0x000fea0003800000 */
.L_x_2150:
[----:B------:R-:W-:-:S13]  /*4940*/  ISETP.NE.AND P0, PT, R0, 0x2, PT ;  /* 0x000000020000780c */ /* 0x000fda0003f05270 */
[----:B------:R-:W-:Y:S05]  /*4950*/  @!P0 BRA `(.L_x_2154) ;  /* 0x000000a000008947 */ /* 0x000fea0003800000 */
[----:B------:R-:W-:-:S13]  /*4960*/  ISETP.NE.AND P0, PT, R0, 0x3, PT ;  /* 0x000000030000780c */ /* 0x000fda0003f05270 */
[----:B------:R-:W-:Y:S05]  /*4970*/  @!P0 BRA `(.L_x_2155) ;  /* 0x0000005000008947 */ /* 0x000fea0003800000 */
[----:B------:R-:W-:-:S13]  /*4980*/  ISETP.NE.AND P0, PT, R0, 0x4, PT ;  /* 0x000000040000780c */ /* 0x000fda0003f05270 */
[----:B------:R-:W-:Y:S05]  /*4990*/  @P0 BRA `(.L_x_2152) ;  /* 0x00000aa000000947 */ /* 0x000fea0003800000 */
[----:B----4-:R-:W4:Y:S02]  /*49a0*/  LDG.E.64 R4, [R4.64] ;  /* 0x0000002404047981 */ /* 0x010f24000c1e1b00 */
[----:B----4-:R0:W4:Y:S01]  /*49b0*/  I2F.S64 R27, R4 ;  /* 0x00000004001b7312 */ /* 0x0101220000301400 */
[----:B------:R-:W-:Y:S05]  /*49c0*/  BRA `(.L_x_2153) ;  /* 0x00000c1000007947 */ /* 0x000fea0003800000 */
.L_x_2155:
[----:B----4-:R-:W4:Y:S02]  /*49d0*/  LDG.E R4, [R4.64] ;  /* 0x0000002404047981 */ /* 0x010f24000c1e1900 */
[----:B----4-:R0:W4:Y:S01]  /*49e0*/  I2F R27, R4 ;  /* 0x00000004001b7306 */ /* 0x0101220000201400 */
[----:B------:R-:W-:Y:S05]  /*49f0*/  BRA `(.L_x_2153) ;  /* 0x00000be000007947 */ /* 0x000fea0003800000 */
.L_x_2154:
[----:B----4-:R-:W4:Y:S02]  /*4a00*/  LDG.E.U16 R4, [R4.64] ;  /* 0x0000002404047981 */ /* 0x010f24000c1e1500 */
[----:B----4-:R0:W4:Y:S01]  /*4a10*/  I2F.S16 R27, R4 ;  /* 0x00000004001b7306 */ /* 0x0101220000101400 */
[----:B------:R-:W-:Y:S05]  /*4a20*/  BRA `(.L_x_2153) ;  /* 0x00000bb000007947 */ /* 0x000fea0003800000 */
.L_x_2149:
        /* <DEDUP_REMOVED lines=8> */
.L_x_2157:
[----:B----4-:R-:W4:Y:S02]  /*4ab0*/  LDG.E.U16 R4, [R4.64] ;  /* 0x0000002404047981 */ /* 0x010f24000c1e1500 */
[----:B----4-:R-:W-:Y:S01]  /*4ac0*/  HADD2.F32 R27, -RZ, R4.H0_H0 ;  /* 0x20000004ff1b7230 */ /* 0x010fe20000004100 */
[----:B------:R-:W-:Y:S05]  /*4ad0*/  BRA `(.L_x_2153) ;  /* 0x00000b0000007947 */ /* 0x000fea0003800000 */
.L_x_2156:
        /* <DEDUP_REMOVED lines=8> */
.L_x_2159:
[----:B----4-:R-:W4:Y:S02]  /*4b60*/  LDG.E.U16 R4, [R4.64] ;  /* 0x0000002404047981 */ /* 0x010f24000c1e1500 */
[----:B----4-:R-:W-:Y:S01]  /*4b70*/  HADD2.F32 R27, -RZ, R4.H0_H0 ;  /* 0x20000004ff1b7230 */ /* 0x010fe20000004100 */
[----:B------:R-:W-:Y:S05]  /*4b80*/  BRA `(.L_x_2153) ;  /* 0x00000a5000007947 */ /* 0x000fea0003800000 */
.L_x_2158:
[----:B----4-:R-:W4:Y:S02]  /*4b90*/  LDG.E.64 R4, [R4.64] ;  /* 0x0000002404047981 */ /* 0x010f24000c1e1b00 */
[----:B----4-:R-:W0:Y:S01]  /*4ba0*/  F2F.F32.F64 R27, R4 ;  /* 0x00000004001b7310 */ /* 0x010e220000301000 */
[----:B------:R-:W0:-:S14]  /*4bb0*/  DSETP.GEU.AND P0, PT, |R4|, c[0x2][0x0], PT ;  /* 0x008000000400762a */ /* 0x000e1c0003f0e200 */
[----:B0-----:R-:W-:Y:S01]  /*4bc0*/  @!P0 FMUL R27, R27, 1.175494350822287508e-38 ;  /* 0x008000001b1b8820 */ /* 0x001fe20000400000 */
[----:B------:R-:W-:Y:S05]  /*4bd0*/  BRA `(.L_x_2153) ;  /* 0x00000a0000007947 */ /* 0x000fea0003800000 */
.L_x_2148:
        /* <DEDUP_REMOVED lines=8> */
[----:B----4-:R-:W4:Y:S02]  /*4c60*/  LDG.E.U8 R4, [R4.64] ;  /* 0x0000002404047981 */ /* 0x010f24000c1e1100 */
[----:B----4-:R-:W-:-:S04]  /*4c70*/  ISETP.NE.AND P0, PT, R4, RZ, PT ;  /* 0x000000ff0400720c */ /* 0x010fc80003f05270 */
[----:B------:R-:W-:Y:S01]  /*4c80*/  FSEL R27, RZ, 1, !P0 ;  /* 0x3f800000ff1b7808 */ /* 0x000fe20004000000 */
[----:B------:R-:W-:Y:S05]  /*4c90*/  BRA `(.L_x_2153) ;  /* 0x0000094000007947 */ /* 0x000fea0003800000 */
.L_x_2162:
[----:B----4-:R-:W4:Y:S02]  /*4ca0*/  LDG.E.64 R4, [R4.64] ;  /* 0x0000002404047981 */ /* 0x010f24000c1e1b00 */
[----:B----4-:R-:W0:Y:S01]  /*4cb0*/  F2F.F32.F64 R27, R4 ;  /* 0x00000004001b7310 */ /* 0x010e220000301000 */
[----:B------:R-:W0:-:S14]  /*4cc0*/  DSETP.GEU.AND P0, PT, |R4|, c[0x2][0x0], PT ;  /* 0x008000000400762a */ /* 0x000e1c0003f0e200 */
[----:B0-----:R-:W-:Y:S01]  /*4cd0*/  @!P0 FMUL R27, R27, 1.175494350822287508e-38 ;  /* 0x008000001b1b8820 */ /* 0x001fe20000400000 */
[----:B------:R-:W-:Y:S05]  /*4ce0*/  BRA `(.L_x_2153) ;  /* 0x000008f000007947 */ /* 0x000fea0003800000 */
.L_x_2161:
[----:B------:R-:W-:-:S13]  /*4cf0*/  ISETP.NE.AND P0, PT, R0, 0xf, PT ;  /* 0x0000000f0000780c */ /* 0x000fda0003f05270 */
[----:B------:R-:W-:Y:S05]  /*4d00*/  @!P0 BRA `(.L_x_2163) ;  /* 0x0000025000008947 */ /* 0x000fea0003800000 */
[----:B------:R-:W-:-:S13]  /*4d10*/  ISETP.NE.AND P0, PT, R0, 0x17, PT ;  /* 0x000000170000780c */ /* 0x000fda0003f05270 */
[----:B------:R-:W-:Y:S05]  /*4d20*/  @!P0 BRA `(.L_x_2164) ;  /* 0x0000016000008947 */ /* 0x000fea0003800000 */
[----:B------:R-:W-:-:S13]  /*4d30*/  ISETP.NE.AND P0, PT, R0, 0x18, PT ;  /* 0x000000180000780c */ /* 0x000fda0003f05270 */
[----:B------:R-:W-:Y:S05]  /*4d40*/  @P0 BRA `(.L_x_2152) ;  /* 0x000006f000000947 */ /* 0x000fea0003800000 */
[----:B----4-:R-:W4:Y:S01]  /*4d50*/  LDG.E.U8 R27, [R4.64] ;  /* 0x00000024041b7981 */ /* 0x010f22000c1e1100 */
        /* <DEDUP_REMOVED lines=19> */
.L_x_2164:
[----:B----4-:R-:W4:Y:S02]  /*4e90*/  LDG.E.U8 R4, [R4.64] ;  /* 0x0000002404047981 */ /* 0x010f24000c1e1100 */
        /* <DEDUP_REMOVED lines=12> */
.L_x_2163:
[----:B----4-:R-:W4:Y:S02]  /*4f60*/  LDG.E.U16 R4, [R4.64] ;  /* 0x0000002404047981 */ /* 0x010f24000c1e1500 */
[----:B----4-:R-:W-:Y:S01]  /*4f70*/  PRMT R27, RZ, 0x5410, R4 ;  /* 0x00005410ff1b7816 */ /* 0x010fe20000000004 */
[----:B------:R-:W-:Y:S05]  /*4f80*/  BRA `(.L_x_2153) ;  /* 0x0000065000007947 */ /* 0x000fea0003800000 */
.L_x_2160:
        /* <DEDUP_REMOVED lines=8> */
[----:B----4-:R-:W4:Y:S02]  /*5010*/  LDG.E.U16 R4, [R4.64] ;  /* 0x0000002404047981 */ /* 0x010f24000c1e1500 */
[----:B----4-:R0:W4:Y:S01]  /*5020*/  I2F.U16 R27, R4 ;  /* 0x00000004001b7306 */ /* 0x0101220000101000 */
[----:B------:R-:W-:Y:S05]  /*5030*/  BRA `(.L_x_2153) ;  /* 0x000005a000007947 */ /* 0x000fea0003800000 */
.L_x_2167:
[----:B----4-:R-:W4:Y:S01]  /*5040*/  LDG.E.U8 R3, [R4.64] ;  /* 0x0000002404037981 */ /* 0x010f22000c1e1100 */
        /* <DEDUP_REMOVED lines=19> */
.L_x_2169:
[----:B------:R-:W-:Y:S05]  /*5180*/  BSYNC B0 ;  /* 0x0000000000007941 */ /* 0x000fea0003800000 */
.L_x_2168:
[----:B------:R-:W-:Y:S01]  /*5190*/  IMAD.SHL.U32 R3, R3, 0x100000, RZ ;  /* 0x0010000003037824 */ /* 0x000fe200078e00ff */
[----:B------:R-:W-:-:S04]  /*51a0*/  LEA R0, R0, 0x3b800000, 0x17 ;  /* 0x3b80000000007811 */ /* 0x000fc800078eb8ff */
[----:B------:R-:W-:Y:S01]  /*51b0*/  LOP3.LUT R27, R0, R3, R27, 0xfe, !PT ;  /* 0x00000003001b7212 */ /* 0x000fe200078efe1b */
[----:B------:R-:W-:Y:S05]  /*51c0*/  BRA `(.L_x_2153) ;  /* 0x0000041000007947 */ /* 0x000fea0003800000 */
.L_x_2166:
        /* <DEDUP_REMOVED lines=20> */
.L_x_2171:
[----:B------:R-:W-:Y:S05]  /*5310*/  BSYNC B0 ;  /* 0x0000000000007941 */ /* 0x000fea0003800000 */
.L_x_2170:
[----:B------:R-:W-:Y:S01]  /*5320*/  IMAD.SHL.U32 R3, R3, 0x200000, RZ ;  /* 0x0020000003037824 */ /* 0x000fe200078e00ff */
[----:B------:R-:W-:-:S04]  /*5330*/  LEA R0, R0, 0x37800000, 0x17 ;  /* 0x3780000000007811 */ /* 0x000fc800078eb8ff */
[----:B------:R-:W-:Y:S01]  /*5340*/  LOP3.LUT R27, R0, R3, R27, 0xfe, !PT ;  /* 0x00000003001b7212 */ /* 0x000fe200078efe1b */
[----:B------:R-:W-:Y:S05]  /*5350*/  BRA `(.L_x_2153) ;  /* 0x0000028000007947 */ /* 0x000fea0003800000 */
.L_x_2165:
[----:B------:R-:W-:-:S13]  /*5360*/  ISETP.NE.AND P0, PT, R0, 0x1c, PT ;  /* 0x0000001c0000780c */ /* 0x000fda0003f05270 */
[----:B------:R-:W-:Y:S05]  /*5370*/  @!P0 BRA `(.L_x_2172) ;  /* 0x0000024000008947 */ /* 0x000fea0003800000 */
[----:B------:R-:W-:-:S13]  /*5380*/  ISETP.NE.AND P0, PT, R0, 0x1d, PT ;  /* 0x0000001d0000780c */ /* 0x000fda0003f05270 */
[----:B------:R-:W-:Y:S05]  /*5390*/  @!P0 BRA `(.L_x_2173) ;  /* 0x000001f000008947 */ /* 0x000fea0003800000 */
[----:B------:R-:W-:-:S13]  /*53a0*/  ISETP.NE.AND P0, PT, R0, 0x2c, PT ;  /* 0x0000002c0000780c */ /* 0x000fda0003f05270 */
[----:B------:R-:W-:Y:S05]  /*53b0*/  @P0 BRA `(.L_x_2152) ;  /* 0x0000008000000947 */ /* 0x000fea0003800000 */
[----:B----4-:R-:W4:Y:S01]  /*53c0*/  LDG.E.U8 R4, [R4.64] ;  /* 0x0000002404047981 */ /* 0x010f22000c1e1100 */
[----:B------:R-:W-:Y:S01]  /*53d0*/  IMAD.MOV.U32 R27, RZ, RZ, 0x400000 ;  /* 0x00400000ff1b7424 */ /* 0x000fe200078e00ff */
[----:B----4-:R-:W-:-:S13]  /*53e0*/  ISETP.NE.AND P0, PT, R4, RZ, PT ;  /* 0x000000ff0400720c */ /* 0x010fda0003f05270 */
[----:B------:R-:W-:Y:S05]  /*53f0*/  @!P0 BRA `(.L_x_2153) ;  /* 0x000001e000008947 */ /* 0x000fea0003800000 */
[----:B------:R-:W-:-:S13]  /*5400*/  ISETP.NE.AND P0, PT, R4, 0xff, PT ;  /* 0x000000ff0400780c */ /* 0x000fda0003f05270 */
[----:B------:R-:W-:Y:S02]  /*5410*/  @!P0 IMAD.MOV.U32 R27, RZ, RZ, 0x7f800001 ;  /* 0x7f800001ff1b8424 */ /* 0x000fe400078e00ff */
[----:B------:R-:W-:Y:S01]  /*5420*/  @P0 IMAD.SHL.U32 R27, R4, 0x800000, RZ ;  /* 0x00800000041b0824 */ /* 0x000fe200078e00ff */
[----:B------:R-:W-:Y:S05]  /*5430*/  BRA `(.L_x_2153) ;  /* 0x000001a000007947 */ /* 0x000fea0003800000 */
.L_x_2152:
        /* <DEDUP_REMOVED lines=18> */
[----:B012345:R-:W-:Y:S05]  /*5560*/  CALL.ABS.NOINC R14 ;  /* 0x000000000e007343 */ /* 0x03ffea0003c00000 */
[----:B------:R-:W-:Y:S01]  /*5570*/  IMAD.MOV.U32 R27, RZ, RZ, RZ ;  /* 0x000000ffff1b7224 */ /* 0x000fe200078e00ff */
[----:B------:R-:W-:Y:S05]  /*5580*/  BRA `(.L_x_2153) ;  /* 0x0000005000007947 */ /* 0x000fea0003800000 */
.L_x_2173:
[----:B----4-:R-:W4:Y:S02]  /*5590*/  LDG.E.64 R4, [R4.64] ;  /* 0x0000002404047981 */ /* 0x010f24000c1e1b00 */
[----:B----4-:R0:W4:Y:S01]  /*55a0*/  I2F.U64 R27, R4 ;  /* 0x00000004001b7312 */ /* 0x0101220000301000 */
[----:B------:R-:W-:Y:S05]  /*55b0*/  BRA `(.L_x_2153) ;  /* 0x0000002000007947 */ /* 0x000fea0003800000 */
.L_x_2172:
[----:B----4-:R-:W4:Y:S02]  /*55c0*/  LDG.E R4, [R4.64] ;  /* 0x0000002404047981 */ /* 0x010f24000c1e1900 */
[----:B----4-:R0:W4:Y:S02]  /*55d0*/  I2F.U32 R27, R4 ;  /* 0x00000004001b7306 */ /* 0x0101240000201000 */
.L_x_2153:
[----:B------:R-:W-:Y:S05]  /*55e0*/  BSYNC B6 ;  /* 0x0000000000067941 */ /* 0x000fea0003800000 */
.L_x_2147:
[----:B------:R-:W-:Y:S02]  /*55f0*/  IADD3 R19, R19, 0x80, RZ ;  /* 0x0000008013137810 */ /* 0x000fe40007ffe0ff */
.L_x_2119:
[----:B------:R-:W-:Y:S05]  /*5600*/  BSYNC B7 ;  /* 0x0000000000077941 */ /* 0x000fea0003800000 */
.L_x_2118:
        /* <DEDUP_REMOVED lines=23> */
.L_x_2180:
[----:B----4-:R-:W4:Y:S02]  /*5780*/  LDG.E.U8 R4, [R4.64] ;  /* 0x0000002404047981 */ /* 0x010f24000c1e1100 */
[----:B----4-:R0:W4:Y:S01]  /*5790*/  I2F.U16 R18, R4 ;  /* 0x0000000400127306 */ /* 0x0101220000101000 */
[----:B------:R-:W-:Y:S05]  /*57a0*/  BRA `(.L_x_2182) ;  /* 0x00000ca000007947 */ /* 0x000fea0003800000 */
.L_x_2179:
        /* <DEDUP_REMOVED lines=9> */
.L_x_2184:
[----:B----4-:R-:W4:Y:S02]  /*5840*/  LDG.E R4, [R4.64] ;  /* 0x0000002404047981 */ /* 0x010f24000c1e1900 */
[----:B----4-:R0:W4:Y:S01]  /*5850*/  I2F R18, R4 ;  /* 0x0000000400127306 */ /* 0x0101220000201400 */
[----:B------:R-:W-:Y:S05]  /*5860*/  BRA `(.L_x_2182) ;  /* 0x00000be000007947 */ /* 0x000fea0003800000 */
.L_x_2183:
[----:B----4-:R-:W4:Y:S02]  /*5870*/  LDG.E.U16 R4, [R4.64] ;  /* 0x0000002404047981 */ /* 0x010f24000c1e1500 */
[----:B----4-:R0:W4:Y:S01]  /*5880*/  I2F.S16 R18, R4 ;  /* 0x0000000400127306 */ /* 0x0101220000101400 */
[----:B------:R-:W-:Y:S05]  /*5890*/  BRA `(.L_x_2182) ;  /* 0x00000bb000007947 */ /* 0x000fea0003800000 */
.L_x_2178:
        /* <DEDUP_REMOVED lines=8> */
.L_x_2186:
[----:B----4-:R-:W4:Y:S02]  /*5920*/  LDG.E.U16 R4, [R4.64] ;  /* 0x0000002404047981 */ /* 0x010f24000c1e1500 */
[----:B----4-:R-:W-:Y:S01]  /*5930*/  HADD2.F32 R18, -RZ, R4.H0_H0 ;  /* 0x20000004ff127230 */ /* 0x010fe20000004100 */
[----:B------:R-:W-:Y:S05]  /*5940*/  BRA `(.L_x_2182) ;  /* 0x00000b0000007947 */ /* 0x000fea0003800000 */
.L_x_2185:
        /* <DEDUP_REMOVED lines=8> */
.L_x_2188:
[----:B----4-:R-:W4:Y:S02]  /*59d0*/  LDG.E.U16 R4, [R4.64] ;  /* 0x0000002404047981 */ /* 0x010f24000c1e1500 */
[----:B----4-:R-:W-:Y:S01]  /*59e0*/  HADD2.F32 R18, -RZ, R4.H0_H0 ;  /* 0x20000004ff127230 */ /* 0x010fe20000004100 */
[----:B------:R-:W-:Y:S05]  /*59f0*/  BRA `(.L_x_2182) ;  /* 0x00000a5000007947 */ /* 0x000fea0003800000 */
.L_x_2187:
[----:B----4-:R-:W4:Y:S02]  /*5a00*/  LDG.E.64 R4, [R4.64] ;  /* 0x0000002404047981 */ /* 0x010f24000c1e1b00 */
[----:B----4-:R-:W0:Y:S01]  /*5a10*/  F2F.F32.F64 R18, R4 ;  /* 0x0000000400127310 */ /* 0x010e220000301000 */
[----:B------:R-:W0:-:S14]  /*5a20*/  DSETP.GEU.AND P0, PT, |R4|, c[0x2][0x0], PT ;  /* 0x008000000400762a */ /* 0x000e1c0003f0e200 */
[----:B0-----:R-:W-:Y:S01]  /*5a30*/  @!P0 FMUL R18, R18, 1.175494350822287508e-38 ;  /* 0x0080000012128820 */ /* 0x001fe20000400000 */
[----:B------:R-:W-:Y:S05]  /*5a40*/  BRA `(.L_x_2182) ;  /* 0x00000a0000007947 */ /* 0x000fea0003800000 */
.L_x_2177:
        /* <DEDUP_REMOVED lines=12> */
.L_x_2191:
[----:B----4-:R-:W4:Y:S02]  /*5b10*/  LDG.E.64 R4, [R4.64] ;  /* 0x0000002404047981 */ /* 0x010f24000c1e1b00 */
[----:B----4-:R-:W0:Y:S01]  /*5b20*/  F2F.F32.F64 R18, R4 ;  /* 0x0000000400127310 */ /* 0x010e220000301000 */
[----:B------:R-:W0:-:S14]  /*5b30*/  DSETP.GEU.AND P0, PT, |R4|, c[0x2][0x0], PT ;  /* 0x008000000400762a */ /* 0x000e1c0003f0e200 */
[----:B0-----:R-:W-:Y:S01]  /*5b40*/  @!P0 FMUL R18, R18, 1.175494350822287508e-38 ;  /* 0x0080000012128820 */ /* 0x001fe20000400000 */
[----:B------:R-:W-:Y:S05]  /*5b50*/  BRA `(.L_x_2182) ;  /* 0x000008f000007947 */ /* 0x000fea0003800000 */
.L_x_2190:
        /* <DEDUP_REMOVED lines=26> */
.L_x_2193:
        /* <DEDUP_REMOVED lines=13> */
.L_x_2192:
[----:B----4-:R-:W4:Y:S02]  /*5dd0*/  LDG.E.U16 R4, [R4.64] ;  /* 0x0000002404047981 */ /* 0x010f24000c1e1500 */
[----:B----4-:R-:W-:Y:S01]  /*5de0*/  PRMT R18, RZ, 0x5410, R4 ;  /* 0x00005410ff127816 */ /* 0x010fe20000000004 */
[----:B------:R-:W-:Y:S05]  /*5df0*/  BRA `(.L_x_2182) ;  /* 0x0000065000007947 */ /* 0x000fea0003800000 */
.L_x_2189:
        /* <DEDUP_REMOVED lines=11> */
.L_x_2196:
        /* <DEDUP_REMOVED lines=20> */
.L_x_2198:
[----:B------:R-:W-:Y:S05]  /*5ff0*/  BSYNC B0 ;  /* 0x0000000000007941 */ /* 0x000fea0003800000 */
.L_x_2197:
[----:B------:R-:W-:Y:S01]  /*6000*/  IMAD.SHL.U32 R3, R3, 0x100000, RZ ;  /* 0x0010000003037824 */ /* 0x000fe200078e00ff */
[----:B------:R-:W-:-:S04]  /*6010*/  LEA R5, R0, 0x3b800000, 0x17 ;  /* 0x3b80000000057811 */ /* 0x000fc800078eb8ff */
[----:B------:R-:W-:Y:S01]  /*6020*/  LOP3.LUT R18, R5, R3, R18, 0xfe, !PT ;  /* 0x0000000305127212 */ /* 0x000fe200078efe12 */
[----:B------:R-:W-:Y:S05]  /*6030*/  BRA `(.L_x_2182) ;  /* 0x0000041000007947 */ /* 0x000fea0003800000 */
.L_x_2195:
        /* <DEDUP_REMOVED lines=20> */
.L_x_2200:
[----:B------:R-:W-:Y:S05]  /*6180*/  BSYNC B0 ;  /* 0x0000000000007941 */ /* 0x000fea0003800000 */
.L_x_2199:
[----:B------:R-:W-:Y:S01]  /*6190*/  IMAD.SHL.U32 R3, R3, 0x200000, RZ ;  /* 0x0020000003037824 */ /* 0x000fe200078e00ff */
[----:B------:R-:W-:-:S04]  /*61a0*/  LEA R5, R0, 0x37800000, 0x17 ;  /* 0x3780000000057811 */ /* 0x000fc800078eb8ff */
[----:B------:R-:W-:Y:S01]  /*61b0*/  LOP3.LUT R18, R5, R3, R18, 0xfe, !PT ;  /* 0x0000000305127212 */ /* 0x000fe200078efe12 */
[----:B------:R-:W-:Y:S05]  /*61c0*/  BRA `(.L_x_2182) ;  /* 0x0000028000007947 */ /* 0x000fea0003800000 */
.L_x_2194:
        /* <DEDUP_REMOVED lines=14> */
.L_x_2181:
        /* <DEDUP_REMOVED lines=21> */
.L_x_2202:
[----:B----4-:R-:W4:Y:S02]  /*6400*/  LDG.E.64 R4, [R4.64] ;  /* 0x0000002404047981 */ /* 0x010f24000c1e1b00 */
[----:B----4-:R0:W4:Y:S01]  /*6410*/  I2F.U64 R18, R4 ;  /* 0x0000000400127312 */ /* 0x0101220000301000 */
[----:B------:R-:W-:Y:S05]  /*6420*/  BRA `(.L_x_2182) ;  /* 0x0000002000007947 */ /* 0x000fea0003800000 */
.L_x_2201:
[----:B----4-:R-:W4:Y:S02]  /*6430*/  LDG.E R4, [R4.64] ;  /* 0x0000002404047981 */ /* 0x010f24000c1e1900 */
[----:B----4-:R0:W4:Y:S02]  /*6440*/  I2F.U32 R18, R4 ;  /* 0x0000000400127306 */ /* 0x0101240000201000 */
.L_x_2182:
[----:B------:R-:W-:Y:S05]  /*6450*/  BSYNC B6 ;  /* 0x0000000000067941 */ /* 0x000fea0003800000 */
.L_x_2176:
        /* <DEDUP_REMOVED lines=17> */
.L_x_2206:
[----:B----4-:R-:W4:Y:S02]  /*6570*/  LDG.E.U8 R4, [R4.64] ;  /* 0x0000002404047981 */ /* 0x010f24000c1e1100 */
[----:B----4-:R0:W4:Y:S01]  /*6580*/  I2F.U16 R26, R4 ;  /* 0x00000004001a7306 */ /* 0x0101220000101000 */
[----:B------:R-:W-:Y:S05]  /*6590*/  BRA `(.L_x_2175) ;  /* 0x00000c7000007947 */ /* 0x000fea0003800000 */
.L_x_2205:
        /* <DEDUP_REMOVED lines=9> */
.L_x_2209:
[----:B----4-:R-:W4:Y:S02]  /*6630*/  LDG.E R4, [R4.64] ;  /* 0x0000002404047981 */ /* 0x010f24000c1e1900 */
[----:B----4-:R0:W4:Y:S01]  /*6640*/  I2F R26, R4 ;  /* 0x00000004001a7306 */ /* 0x0101220000201400 */
[----:B------:R-:W-:Y:S05]  /*6650*/  BRA `(.L_x_2175) ;  /* 0x00000bb000007947 */ /* 0x000fea0003800000 */
.L_x_2208:
[----:B----4-:R-:W4:Y:S02]  /*6660*/  LDG.E.U16 R4, [R4.64] ;  /* 0x0000002404047981 */ /* 0x010f24000c1e1500 */
[----:B----4-:R0:W4:Y:S01]  /*6670*/  I2F.S16 R26, R4 ;  /* 0x00000004001a7306 */ /* 0x0101220000101400 */
[----:B------:R-:W-:Y:S05]  /*6680*/  BRA `(.L_x_2175) ;  /* 0x00000b8000007947 */ /* 0x000fea0003800000 */
.L_x_2204:
        /* <DEDUP_REMOVED lines=8> */
.L_x_2211:
[----:B----4-:R-:W4:Y:S02]  /*6710*/  LDG.E.U16 R4, [R4.64] ;  /* 0x0000002404047981 */ /* 0x010f24000c1e1500 */
[----:B----4-:R-:W-:Y:S01]  /*6720*/  HADD2.F32 R26, -RZ, R4.H0_H0 ;  /* 0x20000004ff1a7230 */ /* 0x010fe20000004100 */
[----:B------:R-:W-:Y:S05]  /*6730*/  BRA `(.L_x_2175) ;  /* 0x00000ad000007947 */ /* 0x000fea0003800000 */
.L_x_2210:
        /* <DEDUP_REMOVED lines=8> */
.L_x_2213:
[----:B----4-:R-:W4:Y:S02]  /*67c0*/  LDG.E.U16 R4, [R4.64] ;  /* 0x0000002404047981 */ /* 0x010f24000c1e1500 */
[----:B----4-:R-:W-:Y:S01]  /*67d0*/  HADD2.F32 R26, -RZ, R4.H0_H0 ;  /* 0x20000004ff1a7230 */ /* 0x010fe20000004100 */
[----:B------:R-:W-:Y:S05]  /*67e0*/  BRA `(.L_x_2175) ;  /* 0x00000a2000007947 */ /* 0x000fea0003800000 */
.L_x_2212:
[----:B----4-:R-:W4:Y:S02]  /*67f0*/  LDG.E.64 R4, [R4.64] ;  /* 0x0000002404047981 */ /* 0x010f24000c1e1b00 */
[----:B----4-:R-:W0:Y:S01]  /*6800*/  F2F.F32.F64 R26, R4 ;  /* 0x00000004001a7310 */ /* 0x010e220000301000 */
[----:B------:R-:W0:-:S14]  /*6810*/  DSETP.GEU.AND P0, PT, |R4|, c[0x2][0x0], PT ;  /* 0x008000000400762a */ /* 0x000e1c0003f0e200 */
[----:B0-----:R-:W-:Y:S01]  /*6820*/  @!P0 FMUL R26, R26, 1.175494350822287508e-38 ;  /* 0x008000001a1a8820 */ /* 0x001fe20000400000 */
[----:B------:R-:W-:Y:S05]  /*6830*/  BRA `(.L_x_2175) ;  /* 0x000009d000007947 */ /* 0x000fea0003800000 */
.L_x_2203:
        /* <DEDUP_REMOVED lines=12> */
.L_x_2216:
[----:B----4-:R-:W4:Y:S02]  /*6900*/  LDG.E.64 R4, [R4.64] ;  /* 0x0000002404047981 */ /* 0x010f24000c1e1b00 */
[----:B----4-:R-:W0:Y:S01]  /*6910*/  F2F.F32.F64 R26, R4 ;  /* 0x00000004001a7310 */ /* 0x010e220000301000 */
[----:B------:R-:W0:-:S14]  /*6920*/  DSETP.GEU.AND P0, PT, |R4|, c[0x2][0x0], PT ;  /* 0x008000000400762a */ /* 0x000e1c0003f0e200 */
[----:B0-----:R-:W-:Y:S01]  /*6930*/  @!P0 FMUL R26, R26, 1.175494350822287508e-38 ;  /* 0x008000001a1a8820 */ /* 0x001fe20000400000 */
[----:B------:R-:W-:Y:S05]  /*6940*/  BRA `(.L_x_2175) ;  /* 0x000008c000007947 */ /* 0x000fea0003800000 */
.L_x_2215:
        /* <DEDUP_REMOVED lines=26> */
.L_x_2218:
        /* <DEDUP_REMOVED lines=13> */
.L_x_2217:
[----:B----4-:R-:W4:Y:S02]  /*6bc0*/  LDG.E.U16 R4, [R4.64] ;  /* 0x0000002404047981 */ /* 0x010f24000c1e1500 */
[----:B----4-:R-:W-:Y:S01]  /*6bd0*/  PRMT R26, RZ, 0x5410, R4 ;  /* 0x00005410ff1a7816 */ /* 0x010fe20000000004 */
[----:B------:R-:W-:Y:S05]  /*6be0*/  BRA `(.L_x_2175) ;  /* 0x0000062000007947 */ /* 0x000fea0003800000 */
.L_x_2214:
        /* <DEDUP_REMOVED lines=11> */
.L_x_2221:
[----:B----4-:R-:W4:Y:S02]  /*6ca0*/  LDG.E.U8 R3, [R4.64] ;  /* 0x0000002404037981 */ /* 0x010f24000c1e1100 */
        /* <DEDUP_REMOVED lines=18> */
.L_x_2223:
[----:B------:R-:W-:Y:S05]  /*6dd0*/  BSYNC B0 ;  /* 0x0000000000007941 */ /* 0x000fea0003800000 */
.L_x_2222:
[----:B------:R-:W-:Y:S01]  /*6de0*/  IMAD.SHL.U32 R3, R3, 0x100000, RZ ;  /* 0x0010000003037824 */ /* 0x000fe200078e00ff */
[----:B------:R-:W-:-:S04]  /*6df0*/  LEA R5, R0, 0x3b800000, 0x17 ;  /* 0x3b80000000057811 */ /* 0x000fc800078eb8ff */
[----:B------:R-:W-:Y:S01]  /*6e00*/  LOP3.LUT R26, R5, R3, R26, 0xfe, !PT ;  /* 0x00000003051a7212 */ /* 0x000fe200078efe1a */
[----:B------:R-:W-:Y:S05]  /*6e10*/  BRA `(.L_x_2175) ;  /* 0x000003f000007947 */ /* 0x000fea0003800000 */
.L_x_2220:
        /* <DEDUP_REMOVED lines=19> */
.L_x_2225:
[----:B------:R-:W-:Y:S05]  /*6f50*/  BSYNC B0 ;  /* 0x0000000000007941 */ /* 0x000fea0003800000 */
.L_x_2224:
[----:B------:R-:W-:Y:S01]  /*6f60*/  IMAD.SHL.U32 R3, R3, 0x200000, RZ ;  /* 0x0020000003037824 */ /* 0x000fe200078e00ff */
[----:B------:R-:W-:-:S04]  /*6f70*/  LEA R5, R0, 0x37800000, 0x17 ;  /* 0x3780000000057811 */ /* 0x000fc800078eb8ff */
[----:B------:R-:W-:Y:S01]  /*6f80*/  LOP3.LUT R26, R5, R3, R26, 0xfe, !PT ;  /* 0x00000003051a7212 */ /* 0x000fe200078efe1a */
[----:B------:R-:W-:Y:S05]  /*6f90*/  BRA `(.L_x_2175) ;  /* 0x0000027000007947 */ /* 0x000fea0003800000 */
.L_x_2219:
        /* <DEDUP_REMOVED lines=14> */
.L_x_2207:
        /* <DEDUP_REMOVED lines=19> */
[----:B------:R-:W-:Y:S05]  /*71b0*/  BRA `(.L_x_2175) ;  /* 0x0000005000007947 */ /* 0x000fea0003800000 */
.L_x_2227:
[----:B----4-:R-:W4:Y:S02]  /*71c0*/  LDG.E.64 R4, [R4.64] ;  /* 0x0000002404047981 */ /* 0x010f24000c1e1b00 */
[----:B----4-:R0:W4:Y:S01]  /*71d0*/  I2F.U64 R26, R4 ;  /* 0x00000004001a7312 */ /* 0x0101220000301000 */
[----:B------:R-:W-:Y:S05]  /*71e0*/  BRA `(.L_x_2175) ;  /* 0x0000002000007947 */ /* 0x000fea0003800000 */
.L_x_2226:
[----:B----4-:R-:W4:Y:S02]  /*71f0*/  LDG.E R4, [R4.64] ;  /* 0x0000002404047981 */ /* 0x010f24000c1e1900 */
[----:B----4-:R0:W4:Y:S02]  /*7200*/  I2F.U32 R26, R4 ;  /* 0x00000004001a7306 */ /* 0x0101240000201000 */
.L_x_2175:
[----:B------:R-:W-:Y:S05]  /*7210*/  BSYNC B7 ;  /* 0x0000000000077941 */ /* 0x000fea0003800000 */
.L_x_2174:
[----:B------:R-:W0:Y:S01]  /*7220*/  S2R R19, SR_TID.X ;  /* 0x0000000000137919 */ /* 0x000e220000002100 */
[C---:B--2--5:R-:W-:Y:S01]  /*7230*/  FSETP.GE.FTZ.AND P2, PT, R17.reuse, c[0x0][0x16c], PT ;  /* 0x00005b0011007a0b */ /* 0x064fe20003f56000 */
[----:B------:R-:W-:Y:S01]  /*7240*/  BSSY B6, `(.L_x_2228) ;  /* 0x00000fe000067945 */ /* 0x000fe20003800000 */
[----:B------:R-:W-:Y:S02]  /*7250*/  FSETP.GTU.FTZ.AND P0, PT, R17, c[0x0][0x168], PT ;  /* 0x00005a0011007a0b */ /* 0x000fe40003f1c000 */
[----:B------:R-:W2:Y:S01]  /*7260*/  LDC.U8 R17, c[0x0][0x1a0] ;  /* 0x00006800ff117b82 */ /* 0x000ea20000000000 */
[----:B----4-:R-:W-:-:S02]  /*7270*/  FSETP.GE.FTZ.AND P1, PT, R26, c[0x0][0x16c], PT ;  /* 0x00005b001a007a0b */ /* 0x010fc40003f36000 */
[----:B------:R-:W-:Y:S02]  /*7280*/  PLOP3.LUT P0, PT, P0, P2, PT, 0x20, 0x0 ;  /* 0x000000000000781c */ /* 0x000fe40000704470 */
[----:B------:R-:W-:Y:S02]  /*7290*/  FSETP.GTU.FTZ.AND P2, PT, R26, c[0x0][0x168], PT ;  /* 0x00005a001a007a0b */ /* 0x000fe40003f5c000 */
[C---:B---3--:R-:W-:Y:S02]  /*72a0*/  FSETP.GE.FTZ.AND P5, PT, R25.reuse, c[0x0][0x16c], PT ;  /* 0x00005b0019007a0b */ /* 0x048fe40003fb6000 */
[----:B------:R-:W-:Y:S02]  /*72b0*/  PLOP3.LUT P1, PT, P2, P1, PT, 0x20, 0x0 ;  /* 0x000000000000781c */ /* 0x000fe40001722470 */
[----:B------:R-:W-:Y:S02]  /*72c0*/  FSETP.GTU.FTZ.AND P6, PT, R25, c[0x0][0x168], PT ;  /* 0x00005a0019007a0b */ /* 0x000fe40003fdc000 */
[----:B------:R-:W-:-:S02]  /*72d0*/  FSETP.GE.FTZ.AND P4, PT, R27, c[0x0][0x16c], PT ;  /* 0x00005b001b007a0b */ /* 0x000fc40003f96000 */
[----:B------:R-:W-:Y:S02]  /*72e0*/  FSETP.GTU.FTZ.AND P3, PT, R27, c[0x0][0x168], PT ;  /* 0x00005a001b007a0b */ /* 0x000fe40003f7c000 */
[----:B------:R-:W-:Y:S02]  /*72f0*/  PLOP3.LUT P5, PT, P6, P5, PT, 0x20, 0x0 ;  /* 0x000000000000781c */ /* 0x000fe400037aa470 */
[----:B0-----:R-:W-:Y:S02]  /*7300*/  ISETP.GE.AND P2, PT, R19, R16, PT ;  /* 0x000000101300720c */ /* 0x001fe40003f46270 */
[----:B------:R-:W-:Y:S02]  /*7310*/  PLOP3.LUT P3, PT, P3, P4, PT, 0x20, 0x0 ;  /* 0x000000000000781c */ /* 0x000fe40001f68470 */
[----:B------:R-:W-:Y:S02]  /*7320*/  FSEL R4, R23, RZ, P0 ;  /* 0x000000ff17047208 */ /* 0x000fe40000000000 */
[----:B-1----:R-:W-:-:S02]  /*7330*/  FSEL R22, R22, RZ, P5 ;  /* 0x000000ff16167208 */ /* 0x002fc40002800000 */
[----:B------:R-:W-:Y:S02]  /*7340*/  FSEL R24, R24, RZ, P3 ;  /* 0x000000ff18187208 */ /* 0x000fe40001800000 */
[----:B------:R-:W-:-:S03]  /*7350*/  FSEL R18, R18, RZ, P1 ;  /* 0x000000ff12127208 */ /* 0x000fc60000800000 */
[----:B------:R-:W-:Y:S05]  /*7360*/  @P2 BRA `(.L_x_2229) ;  /* 0x00000eb000002947 */ /* 0x000fea0003800000 */
[----:B--2---:R-:W-:Y:S01]  /*7370*/  IMAD R0, R2, 0x200, R19 ;  /* 0x0000020002007824 */ /* 0x004fe200078e0213 */
[----:B------:R-:W-:Y:S02]  /*7380*/  PRMT R3, R17, 0x9910, RZ ;  /* 0x0000991011037816 */ /* 0x000fe400000000ff */
[----:B------:R-:W-:Y:S01]  /*7390*/  IADD3 R19, R19, 0x80, RZ ;  /* 0x0000008013137810 */ /* 0x000fe20007ffe0ff */
        /* <DEDUP_REMOVED lines=17> */
.L_x_2233:
[----:B------:R-:W0:Y:S02]  /*74b0*/  F2I.S64.TRUNC R4, R4 ;  /* 0x0000000400047311 */ /* 0x000e24000020d900 */
[----:B0-----:R-:W-:-:S05]  /*74c0*/  IMAD.MOV.U32 R3, RZ, RZ, R4 ;  /* 0x000000ffff037224 */ /* 0x001fca00078e0004 */
[----:B------:R0:W-:Y:S01]  /*74d0*/  STG.E.U8 [R8.64], R3 ;  /* 0x0000000308007986 */ /* 0x0001e2000c101124 */
[----:B------:R-:W-:Y:S05]  /*74e0*/  BRA `(.L_x_2229) ;  /* 0x00000d3000007947 */ /* 0x000fea0003800000 */
.L_x_2232:
        /* <DEDUP_REMOVED lines=9> */
.L_x_2236:
[----:B------:R-:W0:Y:S02]  /*7580*/  F2I.FTZ.TRUNC.NTZ R3, R4 ;  /* 0x0000000400037305 */ /* 0x000e24000021f100 */
[----:B0-----:R0:W-:Y:S01]  /*7590*/  STG.E [R8.64], R3 ;  /* 0x0000000308007986 */ /* 0x0011e2000c101924 */
[----:B------:R-:W-:Y:S05]  /*75a0*/  BRA `(.L_x_2229) ;  /* 0x00000c7000007947 */ /* 0x000fea0003800000 */
.L_x_2235:
[----:B------:R-:W0:Y:S02]  /*75b0*/  F2I.FTZ.TRUNC.NTZ R3, R4 ;  /* 0x0000000400037305 */ /* 0x000e24000021f100 */
[----:B0-----:R0:W-:Y:S01]  /*75c0*/  STG.E.U16 [R8.64], R3 ;  /* 0x0000000308007986 */ /* 0x0011e2000c101524 */
[----:B------:R-:W-:Y:S05]  /*75d0*/  BRA `(.L_x_2229) ;  /* 0x00000c4000007947 */ /* 0x000fea0003800000 */
.L_x_2231:
        /* <DEDUP_REMOVED lines=8> */
.L_x_2238:
[----:B------:R-:W-:-:S05]  /*7660*/  F2FP.PACK_AB R4, RZ, R4 ;  /* 0x00000004ff04723e */ /* 0x000fca00000000ff */
[----:B------:R0:W-:Y:S01]  /*7670*/  STG.E.U16 [R8.64], R4 ;  /* 0x0000000408007986 */ /* 0x0001e2000c101524 */
[----:B------:R-:W-:Y:S05]  /*7680*/  BRA `(.L_x_2229) ;  /* 0x00000b9000007947 */ /* 0x000fea0003800000 */
.L_x_2237:
        /* <DEDUP_REMOVED lines=9> */
.L_x_2240:
[----:B------:R-:W-:-:S04]  /*7720*/  F2FP.PACK_AB R3, RZ, R4 ;  /* 0x00000004ff03723e */ /* 0x000fc800000000ff */
[----:B------:R-:W-:-:S05]  /*7730*/  PRMT R3, R3, 0x5410, RZ ;  /* 0x0000541003037816 */ /* 0x000fca00000000ff */
[----:B------:R0:W-:Y:S01]  /*7740*/  STG.E [R8.64], R3 ;  /* 0x0000000308007986 */ /* 0x0001e2000c101924 */
[----:B------:R-:W-:Y:S05]  /*7750*/  BRA `(.L_x_2229) ;  /* 0x00000ac000007947 */ /* 0x000fea0003800000 */
.L_x_2239:
[----:B------:R-:W-:-:S06]  /*7760*/  FMUL.FTZ R4, R4, 1 ;  /* 0x3f80000004047820 */ /* 0x000fcc0000410000 */
[----:B------:R-:W0:Y:S02]  /*7770*/  F2F.F64.F32 R4, R4 ;  /* 0x0000000400047310 */ /* 0x000e240000201800 */
[----:B0-----:R0:W-:Y:S01]  /*7780*/  STG.E.64 [R8.64], R4 ;  /* 0x0000000408007986 */ /* 0x0011e2000c101b24 */
[----:B------:R-:W-:Y:S05]  /*7790*/  BRA `(.L_x_2229) ;  /* 0x00000a8000007947 */ /* 0x000fea0003800000 */
.L_x_2230:
        /* <DEDUP_REMOVED lines=12> */
.L_x_2243:
[----:B------:R-:W-:Y:S01]  /*7860*/  FMUL.FTZ R4, R4, 1 ;  /* 0x3f80000004047820 */ /* 0x000fe20000410000 */
[----:B------:R-:W-:-:S05]  /*7870*/  CS2R R6, SRZ ;  /* 0x0000000000067805 */ /* 0x000fca000001ff00 */
[----:B------:R-:W0:Y:S02]  /*7880*/  F2F.F64.F32 R4, R4 ;  /* 0x0000000400047310 */ /* 0x000e240000201800 */
[----:B0-----:R0:W-:Y:S01]  /*7890*/  STG.E.128 [R8.64], R4 ;  /* 0x0000000408007986 */ /* 0x0011e2000c101d24 */
[----:B------:R-:W-:Y:S05]  /*78a0*/  BRA `(.L_x_2229) ;  /* 0x0000097000007947 */ /* 0x000fea0003800000 */
.L_x_2242:
        /* <DEDUP_REMOVED lines=20> */
.L_x_2247:
[----:B------:R-:W-:Y:S05]  /*79f0*/  BSYNC B0 ;  /* 0x0000000000007941 */ /* 0x000fea0003800000 */
.L_x_2246:
[----:B------:R-:W-:-:S05]  /*7a00*/  LOP3.LUT R5, R0, R5, RZ, 0xfc, !PT ;  /* 0x0000000500057212 */ /* 0x000fca00078efcff */
[----:B------:R0:W-:Y:S01]  /*7a10*/  STG.E.U8 [R8.64], R5 ;  /* 0x0000000508007986 */ /* 0x0001e2000c101124 */
[----:B------:R-:W-:Y:S05]  /*7a20*/  BRA `(.L_x_2229) ;  /* 0x000007f000007947 */ /* 0x000fea0003800000 */
.L_x_2245:
        /* <DEDUP_REMOVED lines=12> */
.L_x_2249:
[----:B------:R-:W-:Y:S01]  /*7af0*/  IMAD.MOV.U32 R0, RZ, RZ, 0x7f ;  /* 0x0000007fff007424 */ /* 0x000fe200078e00ff */
[----:B------:R-:W-:-:S04]  /*7b00*/  ISETP.GT.U32.AND P0, PT, R5, 0x7f800000, PT ;  /* 0x7f8000000500780c */ /* 0x000fc80003f04070 */
[----:B------:R-:W-:-:S04]  /*7b10*/  SEL R0, R0, 0x7c, P0 ;  /* 0x0000007c00007807 */ /* 0x000fc80000000000 */
.L_x_2250:
[----:B------:R-:W-:Y:S05]  /*7b20*/  BSYNC B0 ;  /* 0x0000000000007941 */ /* 0x000fea0003800000 */
.L_x_2248:
[----:B------:R-:W-:-:S04]  /*7b30*/  LOP3.LUT R4, R4, 0x80000000, RZ, 0xc0, !PT ;  /* 0x8000000004047812 */ /* 0x000fc800078ec0ff */
[----:B------:R-:W-:-:S04]  /*7b40*/  SHF.R.U32.HI R3, RZ, 0x18, R4 ;  /* 0x00000018ff037819 */ /* 0x000fc80000011604 */
[----:B------:R-:W-:-:S05]  /*7b50*/  LOP3.LUT R3, R0, R3, RZ, 0xfc, !PT ;  /* 0x0000000300037212 */ /* 0x000fca00078efcff */
[----:B------:R0:W-:Y:S01]  /*7b60*/  STG.E.U8 [R8.64], R3 ;  /* 0x0000000308007986 */ /* 0x0001e2000c101124 */
[----:B------:R-:W-:Y:S05]  /*7b70*/  BRA `(.L_x_2229) ;  /* 0x000006a000007947 */ /* 0x000fea0003800000 */
.L_x_2244:
[----:B------:R-:W-:-:S05]  /*7b80*/  F2FP.BF16.PACK_AB R4, RZ, R4 ;  /* 0x00000004ff04723e */ /* 0x000fca00000010ff */
[----:B------:R0:W-:Y:S01]  /*7b90*/  STG.E.U16 [R8.64], R4 ;  /* 0x0000000408007986 */ /* 0x0001e2000c101524 */
[----:B------:R-:W-:Y:S05]  /*7ba0*/  BRA `(.L_x_2229) ;  /* 0x0000067000007947 */ /* 0x000fea0003800000 */
.L_x_2241:
        /* <DEDUP_REMOVED lines=11> */
.L_x_2253:
        /* <DEDUP_REMOVED lines=16> */
.L_x_2256:
[----:B------:R-:W-:-:S04]  /*7d60*/  LOP3.LUT R4, R4, 0x80000000, RZ, 0xc0, !PT ;  /* 0x8000000004047812 */ /* 0x000fc800078ec0ff */
[----:B------:R-:W-:-:S04]  /*7d70*/  SHF.R.U32.HI R4, RZ, 0x18, R4 ;  /* 0x00000018ff047819 */ /* 0x000fc80000011604 */
[----:B------:R-:W-:-:S04]  /*7d80*/  LOP3.LUT R3, R3, R4, RZ, 0xfc, !PT ;  /* 0x0000000403037212 */ /* 0x000fc800078efcff */
[----:B------:R-:W-:Y:S02]  /*7d90*/  PRMT R0, R3, 0x7610, R0 ;  /* 0x0000761003007816 */ /* 0x000fe40000000000 */
.L_x_2255:
[----:B------:R-:W-:Y:S05]  /*7da0*/  BSYNC B0 ;  /* 0x0000000000007941 */ /* 0x000fea0003800000 */
.L_x_2254:
[----:B------:R0:W-:Y:S01]  /*7db0*/  STG.E.U8 [R8.64], R0 ;  /* 0x0000000008007986 */ /* 0x0001e2000c101124 */
[----:B------:R-:W-:Y:S05]  /*7dc0*/  BRA `(.L_x_2229) ;  /* 0x0000045000007947 */ /* 0x000fea0003800000 */
.L_x_2252:
        /* <DEDUP_REMOVED lines=16> */
.L_x_2259:
[----:B------:R-:W-:-:S04]  /*7ed0*/  LOP3.LUT R4, R4, 0x80000000, RZ, 0xc0, !PT ;  /* 0x8000000004047812 */ /* 0x000fc800078ec0ff */
[----:B------:R-:W-:-:S04]  /*7ee0*/  SHF.R.U32.HI R4, RZ, 0x18, R4 ;  /* 0x00000018ff047819 */ /* 0x000fc80000011604 */
[----:B------:R-:W-:-:S04]  /*7ef0*/  LOP3.LUT R3, R3, R4, RZ, 0xfc, !PT ;  /* 0x0000000403037212 */ /* 0x000fc800078efcff */
[----:B------:R-:W-:Y:S02]  /*7f00*/  PRMT R0, R3, 0x7610, R0 ;  /* 0x0000761003007816 */ /* 0x000fe40000000000 */
.L_x_2258:
[----:B------:R-:W-:Y:S05]  /*7f10*/  BSYNC B0 ;  /* 0x0000000000007941 */ /* 0x000fea0003800000 */
.L_x_2257:
[----:B------:R0:W-:Y:S01]  /*7f20*/  STG.E.U8 [R8.64], R0 ;  /* 0x0000000008007986 */ /* 0x0001e2000c101124 */
[----:B------:R-:W-:Y:S05]  /*7f30*/  BRA `(.L_x_2229) ;  /* 0x000002e000007947 */ /* 0x000fea0003800000 */
.L_x_2251:
        /* <DEDUP_REMOVED lines=21> */
.L_x_2234:
        /* <DEDUP_REMOVED lines=20> */
.L_x_2261:
[----:B------:R-:W0:Y:S02]  /*81d0*/  F2I.U64.TRUNC R4, R4 ;  /* 0x0000000400047311 */ /* 0x000e24000020d800 */
[----:B0-----:R0:W-:Y:S01]  /*81e0*/  STG.E.64 [R8.64], R4 ;  /* 0x0000000408007986 */ /* 0x0011e2000c101b24 */
[----:B------:R-:W-:Y:S05]  /*81f0*/  BRA `(.L_x_2229) ;  /* 0x0000002000007947 */ /* 0x000fea0003800000 */
.L_x_2260:
[----:B------:R-:W0:Y:S02]  /*8200*/  F2I.FTZ.U32.TRUNC.NTZ R3, R4 ;  /* 0x0000000400037305 */ /* 0x000e24000021f000 */
[----:B0-----:R0:W-:Y:S02]  /*8210*/  STG.E [R8.64], R3 ;  /* 0x0000000308007986 */ /* 0x0011e4000c101924 */
.L_x_2229:
[----:B--2---:R-:W-:Y:S05]  /*8220*/  BSYNC B6 ;  /* 0x0000000000067941 */ /* 0x004fea0003800000 */
.L_x_2228:
        /* <DEDUP_REMOVED lines=22> */
.L_x_2267:
[----:B------:R-:W0:Y:S02]  /*8390*/  F2I.S64.TRUNC R22, R22 ;  /* 0x0000001600167311 */ /* 0x000e24000020d900 */
[----:B0-----:R-:W-:-:S05]  /*83a0*/  IMAD.MOV.U32 R3, RZ, RZ, R22 ;  /* 0x000000ffff037224 */ /* 0x001fca00078e0016 */
[----:B------:R0:W-:Y:S01]  /*83b0*/  STG.E.U8 [R8.64], R3 ;  /* 0x0000000308007986 */ /* 0x0001e2000c101124 */
[----:B------:R-:W-:Y:S05]  /*83c0*/  BRA `(.L_x_2269) ;  /* 0x00000d3000007947 */ /* 0x000fea0003800000 */
.L_x_2266:
        /* <DEDUP_REMOVED lines=9> */
.L_x_2271:
[----:B------:R-:W0:Y:S02]  /*8460*/  F2I.FTZ.TRUNC.NTZ R3, R22 ;  /* 0x0000001600037305 */ /* 0x000e24000021f100 */
[----:B0-----:R0:W-:Y:S01]  /*8470*/  STG.E [R8.64], R3 ;  /* 0x0000000308007986 */ /* 0x0011e2000c101924 */
[----:B------:R-:W-:Y:S05]  /*8480*/  BRA `(.L_x_2269) ;  /* 0x00000c7000007947 */ /* 0x000fea0003800000 */
.L_x_2270:
[----:B------:R-:W0:Y:S02]  /*8490*/  F2I.FTZ.TRUNC.NTZ R3, R22 ;  /* 0x0000001600037305 */ /* 0x000e24000021f100 */
[----:B0-----:R0:W-:Y:S01]  /*84a0*/  STG.E.U16 [R8.64], R3 ;  /* 0x0000000308007986 */ /* 0x0011e2000c101524 */
[----:B------:R-:W-:Y:S05]  /*84b0*/  BRA `(.L_x_2269) ;  /* 0x00000c4000007947 */ /* 0x000fea0003800000 */
.L_x_2265:
        /* <DEDUP_REMOVED lines=8> */
.L_x_2273:
[----:B------:R-:W-:-:S05]  /*8540*/  F2FP.PACK_AB R22, RZ, R22 ;  /* 0x00000016ff16723e */ /* 0x000fca00000000ff */
[----:B------:R0:W-:Y:S01]  /*8550*/  STG.E.U16 [R8.64], R22 ;  /* 0x0000001608007986 */ /* 0x0001e2000c101524 */
[----:B------:R-:W-:Y:S05]  /*8560*/  BRA `(.L_x_2269) ;  /* 0x00000b9000007947 */ /* 0x000fea0003800000 */
.L_x_2272:
        /* <DEDUP_REMOVED lines=9> */
.L_x_2275:
[----:B------:R-:W-:-:S04]  /*8600*/  F2FP.PACK_AB R3, RZ, R22 ;  /* 0x00000016ff03723e */ /* 0x000fc800000000ff */
[----:B------:R-:W-:-:S05]  /*8610*/  PRMT R3, R3, 0x5410, RZ ;  /* 0x0000541003037816 */ /* 0x000fca00000000ff */
[----:B------:R0:W-:Y:S01]  /*8620*/  STG.E [R8.64], R3 ;  /* 0x0000000308007986 */ /* 0x0001e2000c101924 */
[----:B------:R-:W-:Y:S05]  /*8630*/  BRA `(.L_x_2269) ;  /* 0x00000ac000007947 */ /* 0x000fea0003800000 */
.L_x_2274:
[----:B------:R-:W-:-:S06]  /*8640*/  FMUL.FTZ R4, R22, 1 ;  /* 0x3f80000016047820 */ /* 0x000fcc0000410000 */
[----:B------:R-:W0:Y:S02]  /*8650*/  F2F.F64.F32 R4, R4 ;  /* 0x0000000400047310 */ /* 0x000e240000201800 */
[----:B0-----:R0:W-:Y:S01]  /*8660*/  STG.E.64 [R8.64], R4 ;  /* 0x0000000408007986 */ /* 0x0011e2000c101b24 */
[----:B------:R-:W-:Y:S05]  /*8670*/  BRA `(.L_x_2269) ;  /* 0x00000a8000007947 */ /* 0x000fea0003800000 */
.L_x_2264:
        /* <DEDUP_REMOVED lines=12> */
.L_x_2278:
[----:B------:R-:W-:Y:S01]  /*8740*/  FMUL.FTZ R4, R22, 1 ;  /* 0x3f80000016047820 */ /* 0x000fe20000410000 */
[----:B------:R-:W-:-:S05]  /*8750*/  CS2R R6, SRZ ;  /* 0x0000000000067805 */ /* 0x000fca000001ff00 */
[----:B------:R-:W0:Y:S02]  /*8760*/  F2F.F64.F32 R4, R4 ;  /* 0x0000000400047310 */ /* 0x000e240000201800 */
[----:B0-----:R0:W-:Y:S01]  /*8770*/  STG.E.128 [R8.64], R4 ;  /* 0x0000000408007986 */ /* 0x0011e2000c101d24 */
[----:B------:R-:W-:Y:S05]  /*8780*/  BRA `(.L_x_2269) ;  /* 0x0000097000007947 */ /* 0x000fea0003800000 */
.L_x_2277:
        /* <DEDUP_REMOVED lines=20> */
.L_x_2282:
[----:B------:R-:W-:Y:S05]  /*88d0*/  BSYNC B0 ;  /* 0x0000000000007941 */ /* 0x000fea0003800000 */
.L_x_2281:
[----:B------:R-:W-:-:S05]  /*88e0*/  LOP3.LUT R5, R0, R5, RZ, 0xfc, !PT ;  /* 0x0000000500057212 */ /* 0x000fca00078efcff */
[----:B------:R0:W-:Y:S01]  /*88f0*/  STG.E.U8 [R8.64], R5 ;  /* 0x0000000508007986 */ /* 0x0001e2000c101124 */
[----:B------:R-:W-:Y:S05]  /*8900*/  BRA `(.L_x_2269) ;  /* 0x000007f000007947 */ /* 0x000fea0003800000 */
.L_x_2280:
        /* <DEDUP_REMOVED lines=12> */
.L_x_2284:
[----:B------:R-:W-:Y:S01]  /*89d0*/  IMAD.MOV.U32 R0, RZ, RZ, 0x7f ;  /* 0x0000007fff007424 */ /* 0x000fe200078e00ff */
[----:B------:R-:W-:-:S04]  /*89e0*/  ISETP.GT.U32.AND P0, PT, R4, 0x7f800000, PT ;  /* 0x7f8000000400780c */ /* 0x000fc80003f04070 */
[----:B------:R-:W-:-:S04]  /*89f0*/  SEL R0, R0, 0x7c, P0 ;  /* 0x0000007c00007807 */ /* 0x000fc80000000000 */
.L_x_2285:
[----:B------:R-:W-:Y:S05]  /*8a00*/  BSYNC B0 ;  /* 0x0000000000007941 */ /* 0x000fea0003800000 */
.L_x_2283:
[----:B------:R-:W-:-:S04]  /*8a10*/  LOP3.LUT R22, R22, 0x80000000, RZ, 0xc0, !PT ;  /* 0x8000000016167812 */ /* 0x000fc800078ec0ff */
[----:B------:R-:W-:-:S04]  /*8a20*/  SHF.R.U32.HI R3, RZ, 0x18, R22 ;  /* 0x00000018ff037819 */ /* 0x000fc80000011616 */
[----:B------:R-:W-:-:S05]  /*8a30*/  LOP3.LUT R3, R0, R3, RZ, 0xfc, !PT ;  /* 0x0000000300037212 */ /* 0x000fca00078efcff */
[----:B------:R0:W-:Y:S01]  /*8a40*/  STG.E.U8 [R8.64], R3 ;  /* 0x0000000308007986 */ /* 0x0001e2000c101124 */
[----:B------:R-:W-:Y:S05]  /*8a50*/  BRA `(.L_x_2269) ;  /* 0x000006a000007947 */ /* 0x000fea0003800000 */
.L_x_2279:
[----:B------:R-:W-:-:S05]  /*8a60*/  F2FP.BF16.PACK_AB R22, RZ, R22 ;  /* 0x00000016ff16723e */ /* 0x000fca00000010ff */
[----:B------:R0:W-:Y:S01]  /*8a70*/  STG.E.U16 [R8.64], R22 ;  /* 0x0000001608007986 */ /* 0x0001e2000c101524 */
[----:B------:R-:W-:Y:S05]  /*8a80*/  BRA `(.L_x_2269) ;  /* 0x0000067000007947 */ /* 0x000fea0003800000 */
.L_x_2276:
        /* <DEDUP_REMOVED lines=11> */
.L_x_2288:
        /* <DEDUP_REMOVED lines=16> */
.L_x_2291:
[----:B------:R-:W-:-:S04]  /*8c40*/  LOP3.LUT R22, R22, 0x80000000, RZ, 0xc0, !PT ;  /* 0x8000000016167812 */ /* 0x000fc800078ec0ff */
[----:B------:R-:W-:-:S04]  /*8c50*/  SHF.R.U32.HI R3, RZ, 0x18, R22 ;  /* 0x00000018ff037819 */ /* 0x000fc80000011616 */
[----:B------:R-:W-:-:S04]  /*8c60*/  LOP3.LUT R0, R0, R3, RZ, 0xfc, !PT ;  /* 0x0000000300007212 */ /* 0x000fc800078efcff */
[----:B------:R-:W-:Y:S02]  /*8c70*/  PRMT R4, R0, 0x7610, R4 ;  /* 0x0000761000047816 */ /* 0x000fe40000000004 */
.L_x_2290:
[----:B------:R-:W-:Y:S05]  /*8c80*/  BSYNC B0 ;  /* 0x0000000000007941 */ /* 0x000fea0003800000 */
.L_x_2289:
[----:B------:R0:W-:Y:S01]  /*8c90*/  STG.E.U8 [R8.64], R4 ;  /* 0x0000000408007986 */ /* 0x0001e2000c101124 */
[----:B------:R-:W-:Y:S05]  /*8ca0*/  BRA `(.L_x_2269) ;  /* 0x0000045000007947 */ /* 0x000fea0003800000 */
.L_x_2287:
        /* <DEDUP_REMOVED lines=16> */
.L_x_2294:
[----:B------:R-:W-:-:S04]  /*8db0*/  LOP3.LUT R22, R22, 0x80000000, RZ, 0xc0, !PT ;  /* 0x8000000016167812 */ /* 0x000fc800078ec0ff */
[----:B------:R-:W-:-:S04]  /*8dc0*/  SHF.R.U32.HI R3, RZ, 0x18, R22 ;  /* 0x00000018ff037819 */ /* 0x000fc80000011616 */
[----:B------:R-:W-:-:S04]  /*8dd0*/  LOP3.LUT R0, R0, R3, RZ, 0xfc, !PT ;  /* 0x0000000300007212 */ /* 0x000fc800078efcff */
[----:B------:R-:W-:Y:S02]  /*8de0*/  PRMT R4, R0, 0x7610, R4 ;  /* 0x0000761000047816 */ /* 0x000fe40000000004 */
.L_x_2293:
[----:B------:R-:W-:Y:S05]  /*8df0*/  BSYNC B0 ;  /* 0x0000000000007941 */ /* 0x000fea0003800000 */
.L_x_2292:
[----:B------:R0:W-:Y:S01]  /*8e00*/  STG.E.U8 [R8.64], R4 ;  /* 0x0000000408007986 */ /* 0x0001e2000c101124 */
[----:B------:R-:W-:Y:S05]  /*8e10*/  BRA `(.L_x_2269) ;  /* 0x000002e000007947 */ /* 0x000fea0003800000 */
.L_x_2286:
        /* <DEDUP_REMOVED lines=21> */
.L_x_2268:
        /* <DEDUP_REMOVED lines=20> */
.L_x_2296:
[----:B------:R-:W0:Y:S02]  /*90b0*/  F2I.U64.TRUNC R22, R22 ;  /* 0x0000001600167311 */ /* 0x000e24000020d800 */
[----:B0-----:R0:W-:Y:S01]  /*90c0*/  STG.E.64 [R8.64], R22 ;  /* 0x0000001608007986 */ /* 0x0011e2000c101b24 */
[----:B------:R-:W-:Y:S05]  /*90d0*/  BRA `(.L_x_2269) ;  /* 0x0000002000007947 */ /* 0x000fea0003800000 */
.L_x_2295:
[----:B------:R-:W0:Y:S02]  /*90e0*/  F2I.FTZ.U32.TRUNC.NTZ R3, R22 ;  /* 0x0000001600037305 */ /* 0x000e24000021f000 */
[----:B0-----:R0:W-:Y:S02]  /*90f0*/  STG.E [R8.64], R3 ;  /* 0x0000000308007986 */ /* 0x0011e4000c101924 */
.L_x_2269:
[----:B------:R-:W-:-:S04]  /*9100*/  IADD3 R19, R19, 0x80, RZ ;  /* 0x0000008013137810 */ /* 0x000fc80007ffe0ff */
[----:B------:R-:W-:-:S13]  /*9110*/  ISETP.GE.AND P0, PT, R19, R16, PT ;  /* 0x000000101300720c */ /* 0x000fda0003f06270 */
[----:B------:R-:W-:Y:S05]  /*9120*/  @P0 BRA `(.L_x_2263) ;  /* 0x00000eb000000947 */ /* 0x000fea0003800000 */
[----:B------:R-:W-:Y:S01]  /*9130*/  IMAD R0, R2, 0x200, R19 ;  /* 0x0000020002007824 */ /* 0x000fe200078e0213 */
[----:B0-----:R-:W-:-:S03]  /*9140*/  PRMT R3, R17, 0x9910, RZ ;  /* 0x0000991011037816 */ /* 0x001fc600000000ff */
        /* <DEDUP_REMOVED lines=17> */
.L_x_2300:
[----:B------:R-:W0:Y:S02]  /*9260*/  F2I.S64.TRUNC R24, R24 ;  /* 0x0000001800187311 */ /* 0x000e24000020d900 */
[----:B0-----:R-:W-:-:S05]  /*9270*/  IMAD.MOV.U32 R3, RZ, RZ, R24 ;  /* 0x000000ffff037224 */ /* 0x001fca00078e0018 */
[----:B------:R0:W-:Y:S01]  /*9280*/  STG.E.U8 [R8.64], R3 ;  /* 0x0000000308007986 */ /* 0x0001e2000c101124 */
[----:B------:R-:W-:Y:S05]  /*9290*/  BRA `(.L_x_2302) ;  /* 0x00000d3000007947 */ /* 0x000fea0003800000 */
.L_x_2299:
        /* <DEDUP_REMOVED lines=9> */
.L_x_2304:
[----:B------:R-:W0:Y:S02]  /*9330*/  F2I.FTZ.TRUNC.NTZ R3, R24 ;  /* 0x0000001800037305 */ /* 0x000e24000021f100 */
[----:B0-----:R0:W-:Y:S01]  /*9340*/  STG.E [R8.64], R3 ;  /* 0x0000000308007986 */ /* 0x0011e2000c101924 */
[----:B------:R-:W-:Y:S05]  /*9350*/  BRA `(.L_x_2302) ;  /* 0x00000c7000007947 */ /* 0x000fea0003800000 */
.L_x_2303:
[----:B------:R-:W0:Y:S02]  /*9360*/  F2I.FTZ.TRUNC.NTZ R3, R24 ;  /* 0x0000001800037305 */ /* 0x000e24000021f100 */
[----:B0-----:R0:W-:Y:S01]  /*9370*/  STG.E.U16 [R8.64], R3 ;  /* 0x0000000308007986 */ /* 0x0011e2000c101524 */
[----:B------:R-:W-:Y:S05]  /*9380*/  BRA `(.L_x_2302) ;  /* 0x00000c4000007947 */ /* 0x000fea0003800000 */
.L_x_2298:
        /* <DEDUP_REMOVED lines=8> */
.L_x_2306:
[----:B------:R-:W-:-:S05]  /*9410*/  F2FP.PACK_AB R24, RZ, R24 ;  /* 0x00000018ff18723e */ /* 0x000fca00000000ff */
[----:B------:R0:W-:Y:S01]  /*9420*/  STG.E.U16 [R8.64], R24 ;  /* 0x0000001808007986 */ /* 0x0001e2000c101524 */
[----:B------:R-:W-:Y:S05]  /*9430*/  BRA `(.L_x_2302) ;  /* 0x00000b9000007947 */ /* 0x000fea0003800000 */
.L_x_2305:
        /* <DEDUP_REMOVED lines=9> */
.L_x_2308:
[----:B------:R-:W-:-:S04]  /*94d0*/  F2FP.PACK_AB R3, RZ, R24 ;  /* 0x00000018ff03723e */ /* 0x000fc800000000ff */
[----:B------:R-:W-:-:S05]  /*94e0*/  PRMT R3, R3, 0x5410, RZ ;  /* 0x0000541003037816 */ /* 0x000fca00000000ff */
[----:B------:R0:W-:Y:S01]  /*94f0*/  STG.E [R8.64], R3 ;  /* 0x0000000308007986 */ /* 0x0001e2000c101924 */
[----:B------:R-:W-:Y:S05]  /*9500*/  BRA `(.L_x_2302) ;  /* 0x00000ac000007947 */ /* 0x000fea0003800000 */
.L_x_2307:
[----:B------:R-:W-:-:S06]  /*9510*/  FMUL.FTZ R4, R24, 1 ;  /* 0x3f80000018047820 */ /* 0x000fcc0000410000 */
[----:B------:R-:W0:Y:S02]  /*9520*/  F2F.F64.F32 R4, R4 ;  /* 0x0000000400047310 */ /* 0x000e240000201800 */
[----:B0-----:R0:W-:Y:S01]  /*9530*/  STG.E.64 [R8.64], R4 ;  /* 0x0000000408007986 */ /* 0x0011e2000c101b24 */
[----:B------:R-:W-:Y:S05]  /*9540*/  BRA `(.L_x_2302) ;  /* 0x00000a8000007947 */ /* 0x000fea0003800000 */
.L_x_2297:
        /* <DEDUP_REMOVED lines=12> */
.L_x_2311:
[----:B------:R-:W-:Y:S01]  /*9610*/  FMUL.FTZ R4, R24, 1 ;  /* 0x3f80000018047820 */ /* 0x000fe20000410000 */
[----:B------:R-:W-:-:S05]  /*9620*/  CS2R R6, SRZ ;  /* 0x0000000000067805 */ /* 0x000fca000001ff00 */
[----:B------:R-:W0:Y:S02]  /*9630*/  F2F.F64.F32 R4, R4 ;  /* 0x0000000400047310 */ /* 0x000e240000201800 */
[----:B0-----:R0:W-:Y:S01]  /*9640*/  STG.E.128 [R8.64], R4 ;  /* 0x0000000408007986 */ /* 0x0011e2000c101d24 */
[----:B------:R-:W-:Y:S05]  /*9650*/  BRA `(.L_x_2302) ;  /* 0x0000097000007947 */ /* 0x000fea0003800000 */
.L_x_2310:
        /* <DEDUP_REMOVED lines=20> */
.L_x_2315:
[----:B------:R-:W-:Y:S05]  /*97a0*/  BSYNC B0 ;  /* 0x0000000000007941 */ /* 0x000fea0003800000 */
.L_x_2314:
[----:B------:R-:W-:-:S05]  /*97b0*/  LOP3.LUT R5, R0, R5, RZ, 0xfc, !PT ;  /* 0x0000000500057212 */ /* 0x000fca00078efcff */
[----:B------:R0:W-:Y:S01]  /*97c0*/  STG.E.U8 [R8.64], R5 ;  /* 0x0000000508007986 */ /* 0x0001e2000c101124 */
[----:B------:R-:W-:Y:S05]  /*97d0*/  BRA `(.L_x_2302) ;  /* 0x000007f000007947 */ /* 0x000fea0003800000 */
.L_x_2313:
        /* <DEDUP_REMOVED lines=12> */
.L_x_2317:
[----:B------:R-:W-:Y:S01]  /*98a0*/  IMAD.MOV.U32 R0, RZ, RZ, 0x7f ;  /* 0x0000007fff007424 */ /* 0x000fe200078e00ff */
[----:B------:R-:W-:-:S04]  /*98b0*/  ISETP.GT.U32.AND P0, PT, R4, 0x7f800000, PT ;  /* 0x7f8000000400780c */ /* 0x000fc80003f04070 */
[----:B------:R-:W-:-:S04]  /*98c0*/  SEL R0, R0, 0x7c, P0 ;  /* 0x0000007c00007807 */ /* 0x000fc80000000000 */
.L_x_2318:
[----:B------:R-:W-:Y:S05]  /*98d0*/  BSYNC B0 ;  /* 0x0000000000007941 */ /* 0x000fea0003800000 */
.L_x_2316:
[----:B------:R-:W-:-:S04]  /*98e0*/  LOP3.LUT R24, R24, 0x80000000, RZ, 0xc0, !PT ;  /* 0x8000000018187812 */ /* 0x000fc800078ec0ff */
[----:B------:R-:W-:-:S04]  /*98f0*/  SHF.R.U32.HI R3, RZ, 0x18, R24 ;  /* 0x00000018ff037819 */ /* 0x000fc80000011618 */
[----:B------:R-:W-:-:S05]  /*9900*/  LOP3.LUT R3, R0, R3, RZ, 0xfc, !PT ;  /* 0x0000000300037212 */ /* 0x000fca00078efcff */
[----:B------:R0:W-:Y:S01]  /*9910*/  STG.E.U8 [R8.64], R3 ;  /* 0x0000000308007986 */ /* 0x0001e2000c101124 */
[----:B------:R-:W-:Y:S05]  /*9920*/  BRA `(.L_x_2302) ;  /* 0x000006a000007947 */ /* 0x000fea0003800000 */
.L_x_2312:
[----:B------:R-:W-:-:S05]  /*9930*/  F2FP.BF16.PACK_AB R24, RZ, R24 ;  /* 0x00000018ff18723e */ /* 0x000fca00000010ff */
[----:B------:R0:W-:Y:S01]  /*9940*/  STG.E.U16 [R8.64], R24 ;  /* 0x0000001808007986 */ /* 0x0001e2000c101524 */
[----:B------:R-:W-:Y:S05]  /*9950*/  BRA `(.L_x_2302) ;  /* 0x0000067000007947 */ /* 0x000fea0003800000 */
.L_x_2309:
        /* <DEDUP_REMOVED lines=11> */
.L_x_2321:
        /* <DEDUP_REMOVED lines=16> */
.L_x_2324:
[----:B------:R-:W-:-:S04]  /*9b10*/  LOP3.LUT R24, R24, 0x80000000, RZ, 0xc0, !PT ;  /* 0x8000000018187812 */ /* 0x000fc800078ec0ff */
[----:B------:R-:W-:-:S04]  /*9b20*/  SHF.R.U32.HI R3, RZ, 0x18, R24 ;  /* 0x00000018ff037819 */ /* 0x000fc80000011618 */
[----:B------:R-:W-:-:S04]  /*9b30*/  LOP3.LUT R0, R0, R3, RZ, 0xfc, !PT ;  /* 0x0000000300007212 */ /* 0x000fc800078efcff */
[----:B------:R-:W-:Y:S02]  /*9b40*/  PRMT R4, R0, 0x7610, R4 ;  /* 0x0000761000047816 */ /* 0x000fe40000000004 */
.L_x_2323:
[----:B------:R-:W-:Y:S05]  /*9b50*/  BSYNC B0 ;  /* 0x0000000000007941 */ /* 0x000fea0003800000 */
.L_x_2322:
[----:B------:R0:W-:Y:S01]  /*9b60*/  STG.E.U8 [R8.64], R4 ;  /* 0x0000000408007986 */ /* 0x0001e2000c101124 */
[----:B------:R-:W-:Y:S05]  /*9b70*/  BRA `(.L_x_2302) ;  /* 0x0000045000007947 */ /* 0x000fea0003800000 */
.L_x_2320:
        /* <DEDUP_REMOVED lines=16> */
.L_x_2327:
[----:B------:R-:W-:-:S04]  /*9c80*/  LOP3.LUT R24, R24, 0x80000000, RZ, 0xc0, !PT ;  /* 0x8000000018187812 */ /* 0x000fc800078ec0ff */
[----:B------:R-:W-:-:S04]  /*9c90*/  SHF.R.U32.HI R3, RZ, 0x18, R24 ;  /* 0x00000018ff037819 */ /* 0x000fc80000011618 */
[----:B------:R-:W-:-:S04]  /*9ca0*/  LOP3.LUT R0, R0, R3, RZ, 0xfc, !PT ;  /* 0x0000000300007212 */ /* 0x000fc800078efcff */
[----:B------:R-:W-:Y:S02]  /*9cb0*/  PRMT R4, R0, 0x7610, R4 ;  /* 0x0000761000047816 */ /* 0x000fe40000000004 */
.L_x_2326:
[----:B------:R-:W-:Y:S05]  /*9cc0*/  BSYNC B0 ;  /* 0x0000000000007941 */ /* 0x000fea0003800000 */
.L_x_2325:
[----:B------:R0:W-:Y:S01]  /*9cd0*/  STG.E.U8 [R8.64], R4 ;  /* 0x0000000408007986 */ /* 0x0001e2000c101124 */
[----:B------:R-:W-:Y:S05]  /*9ce0*/  BRA `(.L_x_2302) ;  /* 0x000002e000007947 */ /* 0x000fea0003800000 */
.L_x_2319:
        /* <DEDUP_REMOVED lines=21> */
.L_x_2301:
        /* <DEDUP_REMOVED lines=20> */
.L_x_2329:
[----:B------:R-:W0:Y:S02]  /*9f80*/  F2I.U64.TRUNC R24, R24 ;  /* 0x0000001800187311 */ /* 0x000e24000020d800 */
[----:B0-----:R0:W-:Y:S01]  /*9f90*/  STG.E.64 [R8.64], R24 ;  /* 0x0000001808007986 */ /* 0x0011e2000c101b24 */
[----:B------:R-:W-:Y:S05]  /*9fa0*/  BRA `(.L_x_2302) ;  /* 0x0000002000007947 */ /* 0x000fea0003800000 */
.L_x_2328:
[----:B------:R-:W0:Y:S02]  /*9fb0*/  F2I.FTZ.U32.TRUNC.NTZ R3, R24 ;  /* 0x0000001800037305 */ /* 0x000e24000021f000 */
[----:B0-----:R0:W-:Y:S02]  /*9fc0*/  STG.E [R8.64], R3 ;  /* 0x0000000308007986 */ /* 0x0011e4000c101924 */
.L_x_2302:
[----:B------:R-:W-:Y:S02]  /*9fd0*/  IADD3 R19, R19, 0x80, RZ ;  /* 0x0000008013137810 */ /* 0x000fe40007ffe0ff */
.L_x_2263:
[----:B------:R-:W-:Y:S05]  /*9fe0*/  BSYNC B6 ;  /* 0x0000000000067941 */ /* 0x000fea0003800000 */
.L_x_2262:
        /* <DEDUP_REMOVED lines=20> */
.L_x_2333:
[----:B------:R-:W0:Y:S02]  /*a130*/  F2I.S64.TRUNC R18, R18 ;  /* 0x0000001200127311 */ /* 0x000e24000020d900 */
[----:B0-----:R-:W-:-:S05]  /*a140*/  IMAD.MOV.U32 R5, RZ, RZ, R18 ;  /* 0x000000ffff057224 */ /* 0x001fca00078e0012 */
[----:B------:R-:W-:Y:S01]  /*a150*/  STG.E.U8 [R2.64], R5 ;  /* 0x0000000502007986 */ /* 0x000fe2000c101124 */
[----:B------:R-:W-:Y:S05]  /*a160*/  EXIT ;  /* 0x000000000000794d */ /* 0x000fea0003800000 */
.L_x_2332:
        /* <DEDUP_REMOVED lines=9> */
.L_x_2336:
[----:B------:R-:W0:Y:S02]  /*a200*/  F2I.FTZ.TRUNC.NTZ R5, R18 ;  /* 0x0000001200057305 */ /* 0x000e24000021f100 */
[----:B0-----:R-:W-:Y:S01]  /*a210*/  STG.E [R2.64], R5 ;  /* 0x0000000502007986 */ /* 0x001fe2000c101924 */
[----:B------:R-:W-:Y:S05]  /*a220*/  EXIT ;  /* 0x000000000000794d */ /* 0x000fea0003800000 */
.L_x_2335:
[----:B------:R-:W0:Y:S02]  /*a230*/  F2I.FTZ.TRUNC.NTZ R5, R18 ;  /* 0x0000001200057305 */ /* 0x000e24000021f100 */
[----:B0-----:R-:W-:Y:S01]  /*a240*/  STG.E.U16 [R2.64], R5 ;  /* 0x0000000502007986 */ /* 0x001fe2000c101524 */
[----:B------:R-:W-:Y:S05]  /*a250*/  EXIT ;  /* 0x000000000000794d */ /* 0x000fea0003800000 */
.L_x_2331:
        /* <DEDUP_REMOVED lines=8> */
.L_x_2338:
[----:B------:R-:W-:-:S05]  /*a2e0*/  F2FP.PACK_AB R18, RZ, R18 ;  /* 0x00000012ff12723e */ /* 0x000fca00000000ff */
[----:B------:R-:W-:Y:S01]  /*a2f0*/  STG.E.U16 [R2.64], R18 ;  /* 0x0000001202007986 */ /* 0x000fe2000c101524 */
[----:B------:R-:W-:Y:S05]  /*a300*/  EXIT ;  /* 0x000000000000794d */ /* 0x000fea0003800000 */
.L_x_2337:
        /* <DEDUP_REMOVED lines=9> */
.L_x_2340:
[----:B------:R-:W-:-:S04]  /*a3a0*/  F2FP.PACK_AB R5, RZ, R18 ;  /* 0x00000012ff05723e */ /* 0x000fc800000000ff */
[----:B------:R-:W-:-:S05]  /*a3b0*/  PRMT R5, R5, 0x5410, RZ ;  /* 0x0000541005057816 */ /* 0x000fca00000000ff */
[----:B------:R-:W-:Y:S01]  /*a3c0*/  STG.E [R2.64], R5 ;  /* 0x0000000502007986 */ /* 0x000fe2000c101924 */
[----:B------:R-:W-:Y:S05]  /*a3d0*/  EXIT ;  /* 0x000000000000794d */ /* 0x000fea0003800000 */
.L_x_2339:
[----:B------:R-:W-:-:S06]  /*a3e0*/  FMUL.FTZ R4, R18, 1 ;  /* 0x3f80000012047820 */ /* 0x000fcc0000410000 */
[----:B------:R-:W0:Y:S02]  /*a3f0*/  F2F.F64.F32 R4, R4 ;  /* 0x0000000400047310 */ /* 0x000e240000201800 */
[----:B0-----:R-:W-:Y:S01]  /*a400*/  STG.E.64 [R2.64], R4 ;  /* 0x0000000402007986 */ /* 0x001fe2000c101b24 */
[----:B------:R-:W-:Y:S05]  /*a410*/  EXIT ;  /* 0x000000000000794d */ /* 0x000fea0003800000 */
.L_x_2330:
        /* <DEDUP_REMOVED lines=12> */
.L_x_2343:
[----:B------:R-:W-:Y:S01]  /*a4e0*/  FMUL.FTZ R4, R18, 1 ;  /* 0x3f80000012047820 */ /* 0x000fe20000410000 */
[----:B------:R-:W-:-:S05]  /*a4f0*/  CS2R R6, SRZ ;  /* 0x0000000000067805 */ /* 0x000fca000001ff00 */
[----:B------:R-:W0:Y:S02]  /*a500*/  F2F.F64.F32 R4, R4 ;  /* 0x0000000400047310 */ /* 0x000e240000201800 */
[----:B0-----:R-:W-:Y:S01]  /*a510*/  STG.E.128 [R2.64], R4 ;  /* 0x0000000402007986 */ /* 0x001fe2000c101d24 */
[----:B------:R-:W-:Y:S05]  /*a520*/  EXIT ;  /* 0x000000000000794d */ /* 0x000fea0003800000 */
.L_x_2342:
        /* <DEDUP_REMOVED lines=20> */
.L_x_2347:
[----:B------:R-:W-:Y:S05]  /*a670*/  BSYNC B0 ;  /* 0x0000000000007941 */ /* 0x000fea0003800000 */
.L_x_2346:
[----:B------:R-:W-:-:S05]  /*a680*/  LOP3.LUT R7, R0, R7, RZ, 0xfc, !PT ;  /* 0x0000000700077212 */ /* 0x000fca00078efcff */
[----:B------:R-:W-:Y:S01]  /*a690*/  STG.E.U8 [R2.64], R7 ;  /* 0x0000000702007986 */ /* 0x000fe2000c101124 */
[----:B------:R-:W-:Y:S05]  /*a6a0*/  EXIT ;  /* 0x000000000000794d */ /* 0x000fea0003800000 */
.L_x_2345:
[----:B------:R-:W-:Y:S01]  /*a6b0*/  LOP3.LUT R4, R18, 0x7fffffff, RZ, 0xc0, !PT ;  /* 0x7fffffff12047812 */ /* 0x000fe200078ec0ff */
[----:B------:R-:W-:Y:S03]  /*a6c0*/  BSSY B0, `(.L_x_2348) ;  /* 0x000000e000007945 */ /* 0x000fe60003800000 */
        /* <DEDUP_REMOVED lines=10> */
.L_x_2349:
[----:B------:R-:W-:Y:S01]  /*a770*/  IMAD.MOV.U32 R0, RZ, RZ, 0x7f ;  /* 0x0000007fff007424 */ /* 0x000fe200078e00ff */
[----:B------:R-:W-:-:S04]  /*a780*/  ISETP.GT.U32.AND P0, PT, R4, 0x7f800000, PT ;  /* 0x7f8000000400780c */ /* 0x000fc80003f04070 */
[----:B------:R-:W-:-:S04]  /*a790*/  SEL R0, R0, 0x7c, P0 ;  /* 0x0000007c00007807 */ /* 0x000fc80000000000 */
.L_x_2350:
[----:B------:R-:W-:Y:S05]  /*a7a0*/  BSYNC B0 ;  /* 0x0000000000007941 */ /* 0x000fea0003800000 */
.L_x_2348:
[----:B------:R-:W-:-:S04]  /*a7b0*/  LOP3.LUT R18, R18, 0x80000000, RZ, 0xc0, !PT ;  /* 0x8000000012127812 */ /* 0x000fc800078ec0ff */
[----:B------:R-:W-:-:S04]  /*a7c0*/  SHF.R.U32.HI R5, RZ, 0x18, R18 ;  /* 0x00000018ff057819 */ /* 0x000fc80000011612 */
[----:B------:R-:W-:-:S05]  /*a7d0*/  LOP3.LUT R5, R0, R5, RZ, 0xfc, !PT ;  /* 0x0000000500057212 */ /* 0x000fca00078efcff */
[----:B------:R-:W-:Y:S01]  /*a7e0*/  STG.E.U8 [R2.64], R5 ;  /* 0x0000000502007986 */ /* 0x000fe2000c101124 */
[----:B------:R-:W-:Y:S05]  /*a7f0*/  EXIT ;  /* 0x000000000000794d */ /* 0x000fea0003800000 */
.L_x_2344:
[----:B------:R-:W-:-:S05]  /*a800*/  F2FP.BF16.PACK_AB R18, RZ, R18 ;  /* 0x00000012ff12723e */ /* 0x000fca00000010ff */
[----:B------:R-:W-:Y:S01]  /*a810*/  STG.E.U16 [R2.64], R18 ;  /* 0x0000001202007986 */ /* 0x000fe2000c101524 */
[----:B------:R-:W-:Y:S05]  /*a820*/  EXIT ;  /* 0x000000000000794d */ /* 0x000fea0003800000 */
.L_x_2341:
        /* <DEDUP_REMOVED lines=11> */
.L_x_2353:
        /* <DEDUP_REMOVED lines=16> */
.L_x_2356:
[----:B------:R-:W-:-:S04]  /*a9e0*/  LOP3.LUT R18, R18, 0x80000000, RZ, 0xc0, !PT ;  /* 0x8000000012127812 */ /* 0x000fc800078ec0ff */
[----:B------:R-:W-:-:S04]  /*a9f0*/  SHF.R.U32.HI R5, RZ, 0x18, R18 ;  /* 0x00000018ff057819 */ /* 0x000fc80000011612 */
[----:B------:R-:W-:-:S04]  /*aa00*/  LOP3.LUT R4, R4, R5, RZ, 0xfc, !PT ;  /* 0x0000000504047212 */ /* 0x000fc800078efcff */
[----:B------:R-:W-:Y:S02]  /*aa10*/  PRMT R0, R4, 0x7610, R0 ;  /* 0x0000761004007816 */ /* 0x000fe40000000000 */
.L_x_2355:
[----:B------:R-:W-:Y:S05]  /*aa20*/  BSYNC B0 ;  /* 0x0000000000007941 */ /* 0x000fea0003800000 */
.L_x_2354:
[----:B------:R-:W-:Y:S01]  /*aa30*/  STG.E.U8 [R2.64], R0 ;  /* 0x0000000002007986 */ /* 0x000fe2000c101124 */
[----:B------:R-:W-:Y:S05]  /*aa40*/  EXIT ;  /* 0x000000000000794d */ /* 0x000fea0003800000 */
.L_x_2352:
        /* <DEDUP_REMOVED lines=16> */
.L_x_2359:
[----:B------:R-:W-:-:S04]  /*ab50*/  LOP3.LUT R18, R18, 0x80000000, RZ, 0xc0, !PT ;  /* 0x8000000012127812 */ /* 0x000fc800078ec0ff */
[----:B------:R-:W-:-:S04]  /*ab60*/  SHF.R.U32.HI R5, RZ, 0x18, R18 ;  /* 0x00000018ff057819 */ /* 0x000fc80000011612 */
[----:B------:R-:W-:-:S04]  /*ab70*/  LOP3.LUT R4, R4, R5, RZ, 0xfc, !PT ;  /* 0x0000000504047212 */ /* 0x000fc800078efcff */
[----:B------:R-:W-:Y:S02]  /*ab80*/  PRMT R0, R4, 0x7610, R0 ;  /* 0x0000761004007816 */ /* 0x000fe40000000000 */
.L_x_2358:
[----:B------:R-:W-:Y:S05]  /*ab90*/  BSYNC B0 ;  /* 0x0000000000007941 */ /* 0x000fea0003800000 */
.L_x_2357:
[----:B------:R-:W-:Y:S01]  /*aba0*/  STG.E.U8 [R2.64], R0 ;  /* 0x0000000002007986 */ /* 0x000fe2000c101124 */
[----:B------:R-:W-:Y:S05]  /*abb0*/  EXIT ;  /* 0x000000000000794d */ /* 0x000fea0003800000 */
.L_x_2351:
        /* <DEDUP_REMOVED lines=21> */
.L_x_2334:
        /* <DEDUP_REMOVED lines=20> */
.L_x_2361:
[----:B------:R-:W0:Y:S02]  /*ae50*/  F2I.U64.TRUNC R18, R18 ;  /* 0x0000001200127311 */ /* 0x000e24000020d800 */
[----:B0-----:R-:W-:Y:S01]  /*ae60*/  STG.E.64 [R2.64], R18 ;  /* 0x0000001202007986 */ /* 0x001fe2000c101b24 */
[----:B------:R-:W-:Y:S05]  /*ae70*/  EXIT ;  /* 0x000000000000794d */ /* 0x000fea0003800000 */
.L_x_2360:
[----:B------:R-:W0:Y:S02]  /*ae80*/  F2I.FTZ.U32.TRUNC.NTZ R5, R18 ;  /* 0x0000001200057305 */ /* 0x000e24000021f000 */
[----:B0-----:R-:W-:Y:S01]  /*ae90*/  STG.E [R2.64], R5 ;  /* 0x0000000502007986 */ /* 0x001fe2000c101924 */
[----:B------:R-:W-:Y:S05]  /*aea0*/  EXIT ;  /* 0x000000000000794d */ /* 0x000fea0003800000 */
.L_x_2362:
        /* <DEDUP_REMOVED lines=13> */
.L_x_3226:


//--------------------- .text._ZN2at6native18elementwise_kernelILi128ELi2EZNS0_22gpu_kernel_impl_nocastIZZZNS0_65_GLOBAL__N__eb3311e5_27_ActivationHardtanhKernel_cu_9e10b42f_292624hardtanh_backward_kernelERNS_14TensorIteratorERKN3c106ScalarES9_ENKUlvE_clEvENKUlvE0_clEvEUlffE_EEvRNS_18TensorIteratorBaseERKT_EUliE_EEviT1_ --------------------------
	.section	.text._ZN2at6native18elementwise_kernelILi128ELi2EZNS0_22gpu_kernel_impl_nocastIZZZNS0_65_GLOBAL__N__eb3311e5_27_ActivationHardtanhKernel_cu_9e10b42f_292624hardtanh_backward_kernelERNS_14TensorIteratorERKN3c106ScalarES9_ENKUlvE_clEvENKUlvE0_clEvEUlffE_EEvRNS_18TensorIteratorBaseERKT_EUliE_EEviT1_,"ax",@progbits
	.sectioninfo	@"SHI_REGISTERS=14"
	.align	128
        .global         _ZN2at6native18elementwise_kernelILi128ELi2EZNS0_22gpu_kernel_impl_nocastIZZZNS0_65_GLOBAL__N__eb3311e5_27_ActivationHardtanhKernel_cu_9e10b42f_292624hardtanh_backward_kernelERNS_14TensorIteratorERKN3c106ScalarES9_ENKUlvE_clEvENKUlvE0_clEvEUlffE_EEvRNS_18TensorIteratorBaseERKT_EUliE_EEviT1_
        .type           _ZN2at6native18elementwise_kernelILi128ELi2EZNS0_22gpu_kernel_impl_nocastIZZZNS0_65_GLOBAL__N__eb3311e5_27_ActivationHardtanhKernel_cu_9e10b42f_292624hardtanh_backward_kernelERNS_14TensorIteratorERKN3c106ScalarES9_ENKUlvE_clEvENKUlvE0_clEvEUlffE_EEvRNS_18TensorIteratorBaseERKT_EUliE_EEviT1_,@function
        .size           _ZN2at6native18elementwise_kernelILi128ELi2EZNS0_22gpu_kernel_impl_nocastIZZZNS0_65_GLOBAL__N__eb3311e5_27_ActivationHardtanhKernel_cu_9e10b42f_292624hardtanh_backward_kernelERNS_14TensorIteratorERKN3c106ScalarES9_ENKUlvE_clEvENKUlvE0_clEvEUlffE_EEvRNS_18TensorIteratorBaseERKT_EUliE_EEviT1_,(.L_x_3227 - _ZN2at6native18elementwise_kernelILi128ELi2EZNS0_22gpu_kernel_impl_nocastIZZZNS0_65_GLOBAL__N__eb3311e5_27_ActivationHardtanhKernel_cu_9e10b42f_292624hardtanh_backward_kernelERNS_14TensorIteratorERKN3c106ScalarES9_ENKUlvE_clEvENKUlvE0_clEvEUlffE_EEvRNS_18TensorIteratorBaseERKT_EUliE_EEviT1_)
        .other          _ZN2at6native18elementwise_kernelILi128ELi2EZNS0_22gpu_kernel_impl_nocastIZZZNS0_65_GLOBAL__N__eb3311e5_27_ActivationHardtanhKernel_cu_9e10b42f_292624hardtanh_backward_kernelERNS_14TensorIteratorERKN3c106ScalarES9_ENKUlvE_clEvENKUlvE0_clEvEUlffE_EEvRNS_18TensorIteratorBaseERKT_EUliE_EEviT1_,@"STO_CUDA_ENTRY STV_DEFAULT"
_ZN2at6native18elementwise_kernelILi128ELi2EZNS0_22gpu_kernel_impl_nocastIZZZNS0_65_GLOBAL__N__eb3311e5_27_ActivationHardtanhKernel_cu_9e10b42f_292624hardtanh_backward_kernelERNS_14TensorIteratorERKN3c106ScalarES9_ENKUlvE_clEvENKUlvE0_clEvEUlffE_EEvRNS_18TensorIteratorBaseERKT_EUliE_EEviT1_:
.text._ZN2at6native18elementwise_kernelILi128ELi2EZNS0_22gpu_kernel_impl_nocastIZZZNS0_65_GLOBAL__N__eb3311e5_27_ActivationHardtanhKernel_cu_9e10b42f_292624hardtanh_backward_kernelERNS_14TensorIteratorERKN3c106ScalarES9_ENKUlvE_clEvENKUlvE0_clEvEUlffE_EEvRNS_18TensorIteratorBaseERKT_EUliE_EEviT1_:
        /* <DEDUP_REMOVED lines=10> */
[----:B------:R-:W-:Y:S01]  /*00a0*/  MOV R2, RZ ;  /* 0x000000ff00027202 */ /* 0x000fe20000000f00 */
[----:B------:R-:W-:-:S10]  /*00b0*/  HFMA2.MMA R0, -RZ, RZ, 0, 0 ;  /* 0x00000000ff007435 */ /* 0x000fd400000001ff */
[----:B------:R-:W-:Y:S05]  /*00c0*/  @!P0 BRA `(.L_x_2365) ;  /* 0x00000f8000008947 */ /* 0x000fea0003800000 */
[----:B------:R-:W-:Y:S02]  /*00d0*/  MOV R2, RZ ;  /* 0x000000ff00027202 */ /* 0x000fe40000000f00 */
        /* <DEDUP_REMOVED lines=247> */
.L_x_2365:
[----:B------:R-:W-:-:S04]  /*1050*/  IADD3 R4, P0, R4, c[0x0][0x3d8], RZ ;  /* 0x0000f60004047a10 */ /* 0x000fc80007f1e0ff */
[----:B------:R-:W-:-:S05]  /*1060*/  IADD3.X R5, RZ, c[0x0][0x3dc], RZ, P0, !PT ;  /* 0x0000f700ff057a10 */ /* 0x000fca00007fe4ff */
[----:B------:R-:W2:Y:S01]  /*1070*/  LDG.E R4, [R4.64] ;  /* 0x0000000404047981 */ /* 0x000ea2000c1e1900 */
[----:B------:R-:W-:-:S04]  /*1080*/  IADD3 R6, P1, R2, c[0x0][0x3d0], RZ ;  /* 0x0000f40002067a10 */ /* 0x000fc80007f3e0ff */
[----:B------:R-:W-:Y:S02]  /*1090*/  IADD3.X R7, RZ, c[0x0][0x3d4], RZ, P1, !PT ;  /* 0x0000f500ff077a10 */ /* 0x000fe40000ffe4ff */
[----:B--2---:R-:W-:-:S13]  /*10a0*/  FSETP.GTU.FTZ.AND P0, PT, R4, c[0x0][0x3e0], PT ;  /* 0x0000f80004007a0b */ /* 0x004fda0003f1c000 */
[----:B------:R-:W2:Y:S01]  /*10b0*/  @P0 LDG.E R6, [R6.64] ;  /* 0x0000000406060981 */ /* 0x000ea2000c1e1900 */
[----:B------:R-:W-:Y:S02]  /*10c0*/  IADD3 R8, P2, R0, c[0x0][0x3c8], RZ ;  /* 0x0000f20000087a10 */ /* 0x000fe40007f5e0ff */
[----:B------:R-:W-:Y:S02]  /*10d0*/  @P0 FSETP.GE.FTZ.AND P1, PT, R4, c[0x0][0x3e4], PT ;  /* 0x0000f90004000a0b */ /* 0x000fe40003f36000 */
[----:B------:R-:W-:Y:S02]  /*10e0*/  MOV R11, RZ ;  /* 0x000000ff000b7202 */ /* 0x000fe40000000f00 */
[----:B------:R-:W-:Y:S02]  /*10f0*/  IADD3.X R9, RZ, c[0x0][0x3cc], RZ, P2, !PT ;  /* 0x0000f300ff097a10 */ /* 0x000fe400017fe4ff */
[----:B------:R-:W-:Y:S02]  /*1100*/  IADD3 R3, R3, 0x80, RZ ;  /* 0x0000008003037810 */ /* 0x000fe40007ffe0ff */
[----:B--2---:R-:W-:-:S05]  /*1110*/  @P0 FSEL R11, R6, RZ, !P1 ;  /* 0x000000ff060b0208 */ /* 0x004fca0004800000 */
[----:B------:R0:W-:Y:S02]  /*1120*/  STG.E [R8.64], R11 ;  /* 0x0000000b08007986 */ /* 0x0001e4000c101904 */
.L_x_2364:
[----:B------:R-:W-:Y:S05]  /*1130*/  BSYNC B0 ;  /* 0x0000000000007941 */ /* 0x000fea0003800000 */
.L_x_2363:
[----:B------:R-:W-:-:S13]  /*1140*/  ISETP.GE.AND P0, PT, R3, c[0x0][0x160], PT ;  /* 0x0000580003007a0c */ /* 0x000fda0003f06270 */
[----:B------:R-:W-:Y:S05]  /*1150*/  @P0 EXIT ;  /* 0x000000000000094d */ /* 0x000fea0003800000 */
        /* <DEDUP_REMOVED lines=18> */
[----:B0-----:R-:W-:-:S05]  /*1280*/  IMAD.HI.U32 R8, R7, c[0x0][0x17c], R6 ;  /* 0x00005f0007087a27 */ /* 0x001fca00078e0006 */
        /* <DEDUP_REMOVED lines=234> */
.L_x_2366:
        /* <DEDUP_REMOVED lines=9> */
[----:B0-----:R-:W-:Y:S02]  /*21c0*/  MOV R9, RZ ;  /* 0x000000ff00097202 */ /* 0x001fe40000000f00 */
[----:B------:R-:W-:Y:S02]  /*21d0*/  IADD3.X R7, RZ, c[0x0][0x3cc], RZ, P2, !PT ;  /* 0x0000f300ff077a10 */ /* 0x000fe400017fe4ff */
[----:B--2---:R-:W-:-:S05]  /*21e0*/  @P0 FSEL R9, R2, RZ, !P1 ;  /* 0x000000ff02090208 */ /* 0x004fca0004800000 */
[----:B------:R-:W-:Y:S01]  /*21f0*/  STG.E [R6.64], R9 ;  /* 0x0000000906007986 */ /* 0x000fe2000c101904 */
[----:B------:R-:W-:Y:S05]  /*2200*/  EXIT ;  /* 0x000000000000794d */ /* 0x000fea0003800000 */
.L_x_2367:
        /* <DEDUP_REMOVED lines=15> */
.L_x_3227:


//--------------------- .text._ZN2at6native27unrolled_elementwise_kernelIZZZNS0_65_GLOBAL__N__eb3311e5_27_ActivationHardtanhKernel_cu_9e10b42f_292624hardtanh_backward_kernelERNS_14TensorIteratorERKN3c106ScalarES8_ENKUlvE_clEvENKUlvE0_clEvEUlffE_St5arrayIPcLm3EELi4E23TrivialOffsetCalculatorILi2EjESF_ILi1EjENS0_6memory15LoadWithoutCastENSI_16StoreWithoutCastEEEviT_T0_T2_T3_T4_T5_ --------------------------
	.section	.text._ZN2at6native27unrolled_elementwise_kernelIZZZNS0_65_GLOBAL__N__eb3311e5_27_ActivationHardtanhKernel_cu_9e10b42f_292624hardtanh_backward_kernelERNS_14TensorIteratorERKN3c106ScalarES8_ENKUlvE_clEvENKUlvE0_clEvEUlffE_St5arrayIPcLm3EELi4E23TrivialOffsetCalculatorILi2EjESF_ILi1EjENS0_6memory15LoadWithoutCastENSI_16StoreWithoutCastEEEviT_T0_T2_T3_T4_T5_,"ax",@progbits
	.sectioninfo	@"SHI_REGISTERS=24"
	.align	128
        .global         _ZN2at6native27unrolled_elementwise_kernelIZZZNS0_65_GLOBAL__N__eb3311e5_27_ActivationHardtanhKernel_cu_9e10b42f_292624hardtanh_backward_kernelERNS_14TensorIteratorERKN3c106ScalarES8_ENKUlvE_clEvENKUlvE0_clEvEUlffE_St5arrayIPcLm3EELi4E23TrivialOffsetCalculatorILi2EjESF_ILi1EjENS0_6memory15LoadWithoutCastENSI_16StoreWithoutCastEEEviT_T0_T2_T3_T4_T5_
        .type           _ZN2at6native27unrolled_elementwise_kernelIZZZNS0_65_GLOBAL__N__eb3311e5_27_ActivationHardtanhKernel_cu_9e10b42f_292624hardtanh_backward_kernelERNS_14TensorIteratorERKN3c106ScalarES8_ENKUlvE_clEvENKUlvE0_clEvEUlffE_St5arrayIPcLm3EELi4E23TrivialOffsetCalculatorILi2EjESF_ILi1EjENS0_6memory15LoadWithoutCastENSI_16StoreWithoutCastEEEviT_T0_T2_T3_T4_T5_,@function
        .size           _ZN2at6native27unrolled_elementwise_kernelIZZZNS0_65_GLOBAL__N__eb3311e5_27_ActivationHardtanhKernel_cu_9e10b42f_292624hardtanh_backward_kernelERNS_14TensorIteratorERKN3c106ScalarES8_ENKUlvE_clEvENKUlvE0_clEvEUlffE_St5arrayIPcLm3EELi4E23TrivialOffsetCalculatorILi2EjESF_ILi1EjENS0_6memory15LoadWithoutCastENSI_16StoreWithoutCastEEEviT_T0_T2_T3_T4_T5_,(.L_x_3228 - _ZN2at6native27unrolled_elementwise_kernelIZZZNS0_65_GLOBAL__N__eb3311e5_27_ActivationHardtanhKernel_cu_9e10b42f_292624hardtanh_backward_kernelERNS_14TensorIteratorERKN3c106ScalarES8_ENKUlvE_clEvENKUlvE0_clEvEUlffE_St5arrayIPcLm3EELi4E23TrivialOffsetCalculatorILi2EjESF_ILi1EjENS0_6memory15LoadWithoutCastENSI_16StoreWithoutCastEEEviT_T0_T2_T3_T4_T5_)
        .other          _ZN2at6native27unrolled_elementwise_kernelIZZZNS0_65_GLOBAL__N__eb3311e5_27_ActivationHardtanhKernel_cu_9e10b42f_292624hardtanh_backward_kernelERNS_14TensorIteratorERKN3c106ScalarES8_ENKUlvE_clEvENKUlvE0_clEvEUlffE_St5arrayIPcLm3EELi4E23TrivialOffsetCalculatorILi2EjESF_ILi1EjENS0_6memory15LoadWithoutCastENSI_16StoreWithoutCastEEEviT_T0_T2_T3_T4_T5_,@"STO_CUDA_ENTRY STV_DEFAULT"
_ZN2at6native27unrolled_elementwise_kernelIZZZNS0_65_GLOBAL__N__eb3311e5_27_ActivationHardtanhKernel_cu_9e10b42f_292624hardtanh_backward_kernelERNS_14TensorIteratorERKN3c106ScalarES8_ENKUlvE_clEvENKUlvE0_clEvEUlffE_St5arrayIPcLm3EELi4E23TrivialOffsetCalculatorILi2EjESF_ILi1EjENS0_6memory15LoadWithoutCastENSI_16StoreWithoutCastEEEviT_T0_T2_T3_T4_T5_:
.text._ZN2at6native27unrolled_elementwise_kernelIZZZNS0_65_GLOBAL__N__eb3311e5_27_ActivationHardtanhKernel_cu_9e10b42f_292624hardtanh_backward_kernelERNS_14TensorIteratorERKN3c106ScalarES8_ENKUlvE_clEvENKUlvE0_clEvEUlffE_St5arrayIPcLm3EELi4E23TrivialOffsetCalculatorILi2EjESF_ILi1EjENS0_6memory15LoadWithoutCastENSI_16StoreWithoutCastEEEviT_T0_T2_T3_T4_T5_:
[----:B------:R-:W-:Y:S02]  /*0000*/  IMAD.MOV.U32 R1, RZ, RZ, c[0x0][0x28] ;  /* 0x00000a00ff017624 */ /* 0x000fe400078e00ff */
[----:B------:R-:W0:Y:S01]  /*0010*/  S2R R0, SR_CTAID.X ;  /* 0x0000000000007919 */ /* 0x000e220000002500 */
[----:B------:R-:W-:Y:S01]  /*0020*/  IMAD.MOV.U32 R5, RZ, RZ, -0x200 ;  /* 0xfffffe00ff057424 */ /* 0x000fe200078e00ff */
[----:B------:R-:W-:Y:S01]  /*0030*/  ULDC.64 UR4, c[0x0][0x118] ;  /* 0x0000460000047ab9 */ /* 0x000fe20000000a00 */
[----:B------:R-:W-:Y:S01]  /*0040*/  IMAD.MOV.U32 R20, RZ, RZ, RZ ;  /* 0x000000ffff147224 */ /* 0x000fe200078e00ff */
[----:B------:R-:W1:Y:S01]  /*0050*/  S2R R3, SR_TID.X ;  /* 0x0000000000037919 */ /* 0x000e620000002100 */
[----:B0-----:R-:W-:Y:S02]  /*0060*/  IMAD R2, R0, R5, c[0x0][0x160] ;  /* 0x0000580000027624 */ /* 0x001fe400078e0205 */
[----:B------:R-:W-:Y:S01]  /*0070*/  CS2R R4, SRZ ;  /* 0x0000000000047805 */ /* 0x000fe2000001ff00 */
[----:B-1----:R-:W-:Y:S02]  /*0080*/  IMAD.MOV.U32 R21, RZ, RZ, R3 ;  /* 0x000000ffff157224 */ /* 0x002fe400078e0003 */
[----:B------:R-:W-:-:S13]  /*0090*/  ISETP.GE.AND P4, PT, R3, R2, PT ;  /* 0x000000020300720c */ /* 0x000fda0003f86270 */
[----:B------:R-:W-:Y:S01]  /*00a0*/  @!P4 IMAD R10, R0, 0x200, R21 ;  /* 0x00000200000ac824 */ /* 0x000fe200078e0215 */
[----:B------:R-:W-:Y:S02]  /*00b0*/  @!P4 IADD3 R21, R21, 0x80, RZ ;  /* 0x000000801515c810 */ /* 0x000fe40007ffe0ff */
[----:B------:R-:W-:Y:S02]  /*00c0*/  @!P4 MOV R11, 0x4 ;  /* 0x00000004000bc802 */ /* 0x000fe40000000f00 */
[----:B------:R-:W-:-:S03]  /*00d0*/  ISETP.GE.AND P0, PT, R21, R2, PT ;  /* 0x000000021500720c */ /* 0x000fc60003f06270 */
[----:B------:R-:W-:-:S05]  /*00e0*/  @!P4 IMAD.WIDE.U32 R8, R10, R11, c[0x0][0x188] ;  /* 0x000062000a08c625 */ /* 0x000fca00078e000b */
[----:B------:R0:W2:Y:S05]  /*00f0*/  @!P4 LDG.E R20, [R8.64] ;  /* 0x000000040814c981 */ /* 0x0000aa000c1e1900 */
[----:B------:R-:W-:Y:S01]  /*0100*/  @!P0 IMAD R16, R0, 0x200, R21 ;  /* 0x0000020000108824 */ /* 0x000fe200078e0215 */
[----:B------:R-:W-:Y:S01]  /*0110*/  @!P0 IADD3 R21, R21, 0x80, RZ ;  /* 0x0000008015158810 */ /* 0x000fe20007ffe0ff */
[----:B------:R-:W-:Y:S02]  /*0120*/  @!P0 IMAD.MOV.U32 R17, RZ, RZ, 0x4 ;  /* 0x00000004ff118424 */ /* 0x000fe400078e00ff */
[----:B------:R-:W-:Y:S01]  /*0130*/  @!P4 IMAD.WIDE.U32 R10, R10, R11, c[0x0][0x180] ;  /* 0x000060000a0ac625 */ /* 0x000fe200078e000b */
[----:B------:R-:W-:-:S03]  /*0140*/  ISETP.GE.AND P2, PT, R21, R2, PT ;  /* 0x000000021500720c */ /* 0x000fc60003f46270 */
[----:B------:R-:W-:Y:S01]  /*0150*/  @!P0 IMAD.WIDE.U32 R12, R16, R17, c[0x0][0x188] ;  /* 0x00006200100c8625 */ /* 0x000fe200078e0011 */
[----:B------:R1:W3:Y:S04]  /*0160*/  @!P4 LDG.E R5, [R10.64] ;  /* 0x000000040a05c981 */ /* 0x0002e8000c1e1900 */
[----:B------:R4:W3:Y:S01]  /*0170*/  @!P0 LDG.E R4, [R12.64] ;  /* 0x000000040c048981 */ /* 0x0008e2000c1e1900 */
[----:B------:R-:W-:-:S04]  /*0180*/  CS2R R6, SRZ ;  /* 0x0000000000067805 */ /* 0x000fc8000001ff00 */
[----:B------:R-:W-:Y:S02]  /*0190*/  @!P2 IMAD R18, R0, 0x200, R21 ;  /* 0x000002000012a824 */ /* 0x000fe400078e0215 */
[----:B------:R-:W-:-:S04]  /*01a0*/  @!P2 IMAD.MOV.U32 R19, RZ, RZ, 0x4 ;  /* 0x00000004ff13a424 */ /* 0x000fc800078e00ff */
[----:B------:R-:W-:Y:S01]  /*01b0*/  @!P2 IMAD.WIDE.U32 R14, R18, R19, c[0x0][0x188] ;  /* 0x00006200120ea625 */ /* 0x000fe200078e0013 */
[----:B0-----:R-:W-:-:S04]  /*01c0*/  CS2R R8, SRZ ;  /* 0x0000000000087805 */ /* 0x001fc8000001ff00 */
[----:B------:R0:W3:Y:S01]  /*01d0*/  @!P2 LDG.E R6, [R14.64] ;  /* 0x000000040e06a981 */ /* 0x0000e2000c1e1900 */
[----:B------:R-:W-:-:S04]  /*01e0*/  @!P0 IMAD.WIDE.U32 R16, R16, R17, c[0x0][0x180] ;  /* 0x0000600010108625 */ /* 0x000fc800078e0011 */
[----:B------:R-:W-:Y:S01]  /*01f0*/  @!P2 IMAD.WIDE.U32 R18, R18, R19, c[0x0][0x180] ;  /* 0x000060001212a625 */ /* 0x000fe200078e0013 */
[----:B------:R0:W3:Y:S04]  /*0200*/  @!P0 LDG.E R7, [R16.64] ;  /* 0x0000000410078981 */ /* 0x0000e8000c1e1900 */
[----:B------:R-:W3:Y:S01]  /*0210*/  @!P2 LDG.E R8, [R18.64] ;  /* 0x000000041208a981 */ /* 0x000ee2000c1e1900 */
[----:B------:R-:W-:-:S04]  /*0220*/  @!P2 IADD3 R21, R21, 0x80, RZ ;  /* 0x000000801515a810 */ /* 0x000fc80007ffe0ff */
[----:B------:R-:W-:Y:S01]  /*0230*/  ISETP.GE.AND P1, PT, R21, R2, PT ;  /* 0x000000021500720c */ /* 0x000fe20003f26270 */
[----:B-1----:R-:W-:Y:S01]  /*0240*/  IMAD.MOV.U32 R10, RZ, RZ, RZ ;  /* 0x000000ffff0a7224 */ /* 0x002fe200078e00ff */
[----:B------:R-:W-:-:S11]  /*0250*/  IADD3 R11, R3, 0x80, RZ ;  /* 0x00000080030b7810 */ /* 0x000fd60007ffe0ff */
[----:B----4-:R-:W-:Y:S01]  /*0260*/  @!P1 LEA R12, R0, R21, 0x9 ;  /* 0x00000015000c9211 */ /* 0x010fe200078e48ff */
[----:B------:R-:W-:-:S04]  /*0270*/  @!P1 IMAD.MOV.U32 R13, RZ, RZ, 0x4 ;  /* 0x00000004ff0d9424 */ /* 0x000fc800078e00ff */
[----:B0-----:R-:W-:-:S04]  /*0280*/  @!P1 IMAD.WIDE.U32 R14, R12, R13, c[0x0][0x188] ;  /* 0x000062000c0e9625 */ /* 0x001fc800078e000d */
[----:B------:R-:W-:Y:S01]  /*0290*/  @!P1 IMAD.WIDE.U32 R12, R12, R13, c[0x0][0x180] ;  /* 0x000060000c0c9625 */ /* 0x000fe200078e000d */
[----:B------:R0:W5:Y:S03]  /*02a0*/  @!P1 LDG.E R9, [R14.64] ;  /* 0x000000040e099981 */ /* 0x000166000c1e1900 */
[----:B------:R-:W-:Y:S01]  /*02b0*/  IMAD.MOV.U32 R17, RZ, RZ, R3 ;  /* 0x000000ffff117224 */ /* 0x000fe200078e0003 */
[----:B------:R1:W5:Y:S01]  /*02c0*/  @!P1 LDG.E R10, [R12.64] ;  /* 0x000000040c0a9981 */ /* 0x000362000c1e1900 */
[----:B------:R-:W-:Y:S02]  /*02d0*/  @!P4 IMAD.MOV.U32 R17, RZ, RZ, R11 ;  /* 0x000000ffff11c224 */ /* 0x000fe400078e000b */
[----:B------:R-:W-:Y:S01]  /*02e0*/  @!P4 IMAD.MOV.U32 R11, RZ, RZ, 0x4 ;  /* 0x00000004ff0bc424 */ /* 0x000fe200078e00ff */
[----:B------:R-:W-:Y:S01]  /*02f0*/  BSSY B0, `(.L_x_2368) ;  /* 0x000001c000007945 */ /* 0x000fe20003800000 */
[----:B--2---:R-:W-:-:S02]  /*0300*/  FSETP.GE.FTZ.AND P5, PT, R20, c[0x0][0x16c], PT ;  /* 0x00005b0014007a0b */ /* 0x004fc40003fb6000 */
[----:B------:R-:W-:-:S04]  /*0310*/  FSETP.GTU.FTZ.AND P2, PT, R20, c[0x0][0x168], PT ;  /* 0x00005a0014007a0b */ /* 0x000fc80003f5c000 */
[----:B------:R-:W-:Y:S02]  /*0320*/  PLOP3.LUT P5, PT, P2, P5, PT, 0x20, 0x0 ;  /* 0x000000000000781c */ /* 0x000fe400017aa470 */
[C---:B---3--:R-:W-:Y:S02]  /*0330*/  FSETP.GE.FTZ.AND P0, PT, R4.reuse, c[0x0][0x16c], PT ;  /* 0x00005b0004007a0b */ /* 0x048fe40003f16000 */
[----:B------:R-:W-:Y:S02]  /*0340*/  FSETP.GTU.FTZ.AND P1, PT, R4, c[0x0][0x168], PT ;  /* 0x00005a0004007a0b */ /* 0x000fe40003f3c000 */
[----:B------:R-:W-:Y:S02]  /*0350*/  @!P4 LEA R4, R0, R3, 0x9 ;  /* 0x000000030004c211 */ /* 0x000fe400078e48ff */
[----:B------:R-:W-:-:S03]  /*0360*/  FSEL R3, R5, RZ, P5 ;  /* 0x000000ff05037208 */ /* 0x000fc60002800000 */
[----:B------:R-:W-:-:S05]  /*0370*/  @!P4 IMAD.WIDE.U32 R4, R4, R11, c[0x0][0x178] ;  /* 0x00005e000404c625 */ /* 0x000fca00078e000b */
[----:B------:R0:W-:Y:S01]  /*0380*/  @!P4 STG.E [R4.64], R3 ;  /* 0x000000030400c986 */ /* 0x0001e2000c101904 */
[----:B------:R-:W-:Y:S02]  /*0390*/  ISETP.GE.AND P5, PT, R17, R2, PT ;  /* 0x000000021100720c */ /* 0x000fe40003fa6270 */
[C---:B------:R-:W-:Y:S02]  /*03a0*/  FSETP.GE.FTZ.AND P2, PT, R6.reuse, c[0x0][0x16c], PT ;  /* 0x00005b0006007a0b */ /* 0x040fe40003f56000 */
[----:B------:R-:W-:Y:S02]  /*03b0*/  FSETP.GTU.FTZ.AND P3, PT, R6, c[0x0][0x168], PT ;  /* 0x00005a0006007a0b */ /* 0x000fe40003f7c000 */
[----:B------:R-:W-:Y:S02]  /*03c0*/  PLOP3.LUT P0, PT, P1, P0, PT, 0x20, 0x0 ;  /* 0x000000000000781c */ /* 0x000fe40000f00470 */
[----:B------:R-:W-:Y:S02]  /*03d0*/  PLOP3.LUT P2, PT, P3, P2, PT, 0x20, 0x0 ;  /* 0x000000000000781c */ /* 0x000fe40001f44470 */
[----:B------:R-:W-:-:S02]  /*03e0*/  FSEL R11, R7, RZ, P0 ;  /* 0x000000ff070b7208 */ /* 0x000fc40000000000 */
[----:B-1----:R-:W-:Y:S01]  /*03f0*/  FSEL R13, R8, RZ, P2 ;  /* 0x000000ff080d7208 */ /* 0x002fe20001000000 */
[----:B------:R-:W-:Y:S05]  /*0400*/  @P5 BRA `(.L_x_2369) ;  /* 0x000000a000005947 */ /* 0x000fea0003800000 */
[----:B0-----:R-:W-:Y:S01]  /*0410*/  IMAD R4, R0, 0x200, R17 ;  /* 0x0000020000047824 */ /* 0x001fe200078e0211 */
[----:B------:R-:W-:Y:S01]  /*0420*/  IADD3 R17, R17, 0x80, RZ ;  /* 0x0000008011117810 */ /* 0x000fe20007ffe0ff */
[----:B------:R-:W-:-:S03]  /*0430*/  IMAD.MOV.U32 R7, RZ, RZ, 0x4 ;  /* 0x00000004ff077424 */ /* 0x000fc600078e00ff */
[----:B------:R-:W-:Y:S01]  /*0440*/  ISETP.GE.AND P0, PT, R17, R2, PT ;  /* 0x000000021100720c */ /* 0x000fe20003f06270 */
[----:B------:R-:W-:-:S05]  /*0450*/  IMAD.WIDE.U32 R4, R4, R7, c[0x0][0x178] ;  /* 0x00005e0004047625 */ /* 0x000fca00078e0007 */
[----:B------:R0:W-:Y:S07]  /*0460*/  STG.E [R4.64], R11 ;  /* 0x0000000b04007986 */ /* 0x0001ee000c101904 */
[----:B------:R-:W-:Y:S02]  /*0470*/  @!P0 LEA R6, R0, R17, 0x9 ;  /* 0x0000001100068211 */ /* 0x000fe400078e48ff */
[----:B------:R-:W-:-:S03]  /*0480*/  @!P0 IADD3 R17, R17, 0x80, RZ ;  /* 0x0000008011118810 */ /* 0x000fc60007ffe0ff */
[----:B------:R-:W-:-:S05]  /*0490*/  @!P0 IMAD.WIDE.U32 R6, R6, R7, c[0x0][0x178] ;  /* 0x00005e0006068625 */ /* 0x000fca00078e0007 */
[----:B------:R0:W-:Y:S02]  /*04a0*/  @!P0 STG.E [R6.64], R13 ;  /* 0x0000000d06008986 */ /* 0x0001e4000c101904 */
.L_x_2369:
[----:B0-----:R-:W-:Y:S05]  /*04b0*/  BSYNC B0 ;  /* 0x0000000000007941 */ /* 0x001fea0003800000 */
.L_x_2368:
[----:B------:R-:W-:Y:S02]  /*04c0*/  ISETP.GE.AND P2, PT, R17, R2, PT ;  /* 0x000000021100720c */ /* 0x000fe40003f46270 */
[C---:B-----5:R-:W-:Y:S02]  /*04d0*/  FSETP.GE.FTZ.AND P1, PT, R9.reuse, c[0x0][0x16c], PT ;  /* 0x00005b0009007a0b */ /* 0x060fe40003f36000 */
[----:B------:R-:W-:-:S04]  /*04e0*/  FSETP.GTU.FTZ.AND P0, PT, R9, c[0x0][0x168], PT ;  /* 0x00005a0009007a0b */ /* 0x000fc80003f1c000 */
[----:B------:R-:W-:-:S05]  /*04f0*/  PLOP3.LUT P0, PT, P0, P1, PT, 0x20, 0x0 ;  /* 0x000000000000781c */ /* 0x000fca0000702470 */
[----:B------:R-:W-:Y:S08]  /*0500*/  @P2 EXIT ;  /* 0x000000000000294d */ /* 0x000ff00003800000 */
[----:B------:R-:W-:Y:S01]  /*0510*/  IMAD R2, R0, 0x200, R17 ;  /* 0x0000020000027824 */ /* 0x000fe200078e0211 */
[----:B------:R-:W-:Y:S01]  /*0520*/  FSEL R5, R10, RZ, P0 ;  /* 0x000000ff0a057208 */ /* 0x000fe20000000000 */
[----:B------:R-:W-:-:S04]  /*0530*/  IMAD.MOV.U32 R3, RZ, RZ, 0x4 ;  /* 0x00000004ff037424 */ /* 0x000fc800078e00ff */
[----:B------:R-:W-:-:S05]  /*0540*/  IMAD.WIDE.U32 R2, R2, R3, c[0x0][0x178] ;  /* 0x00005e0002027625 */ /* 0x000fca00078e0003 */
[----:B------:R-:W-:Y:S01]  /*0550*/  STG.E [R2.64], R5 ;  /* 0x0000000502007986 */ /* 0x000fe2000c101904 */
[----:B------:R-:W-:Y:S05]  /*0560*/  EXIT ;  /* 0x000000000000794d */ /* 0x000fea0003800000 */
.L_x_2370:
        /* <DEDUP_REMOVED lines=9> */
.L_x_3228:


//--------------------- .text._ZN2at6native29vectorized_elementwise_kernelILi2EZZZNS0_65_GLOBAL__N__eb3311e5_27_ActivationHardtanhKernel_cu_9e10b42f_292624hardtanh_backward_kernelERNS_14TensorIteratorERKN3c106ScalarES8_ENKUlvE_clEvENKUlvE0_clEvEUlffE_St5arrayIPcLm3EEEEviT0_T1_ --------------------------
	.section	.text._ZN2at6native29vectorized_elementwise_kernelILi2EZZZNS0_65_GLOBAL__N__eb3311e5_27_ActivationHardtanhKernel_cu_9e10b42f_292624hardtanh_backward_kernelERNS_14TensorIteratorERKN3c106ScalarES8_ENKUlvE_clEvENKUlvE0_clEvEUlffE_St5arrayIPcLm3EEEEviT0_T1_,"ax",@progbits
	.sectioninfo	@"SHI_REGISTERS=32"
	.align	128
        .global         _ZN2at6native29vectorized_elementwise_kernelILi2EZZZNS0_65_GLOBAL__N__eb3311e5_27_ActivationHardtanhKernel_cu_9e10b42f_292624hardtanh_backward_kernelERNS_14TensorIteratorERKN3c106ScalarES8_ENKUlvE_clEvENKUlvE0_clEvEUlffE_St5arrayIPcLm3EEEEviT0_T1_
        .type           _ZN2at6native29vectorized_elementwise_kernelILi2EZZZNS0_65_GLOBAL__N__eb3311e5_27_ActivationHardtanhKernel_cu_9e10b42f_292624hardtanh_backward_kernelERNS_14TensorIteratorERKN3c106ScalarES8_ENKUlvE_clEvENKUlvE0_clEvEUlffE_St5arrayIPcLm3EEEEviT0_T1_,@function
        .size           _ZN2at6native29vectorized_elementwise_kernelILi2EZZZNS0_65_GLOBAL__N__eb3311e5_27_ActivationHardtanhKernel_cu_9e10b42f_292624hardtanh_backward_kernelERNS_14TensorIteratorERKN3c106ScalarES8_ENKUlvE_clEvENKUlvE0_clEvEUlffE_St5arrayIPcLm3EEEEviT0_T1_,(.L_x_3229 - _ZN2at6native29vectorized_elementwise_kernelILi2EZZZNS0_65_GLOBAL__N__eb3311e5_27_ActivationHardtanhKernel_cu_9e10b42f_292624hardtanh_backward_kernelERNS_14TensorIteratorERKN3c106ScalarES8_ENKUlvE_clEvENKUlvE0_clEvEUlffE_St5arrayIPcLm3EEEEviT0_T1_)
        .other          _ZN2at6native29vectorized_elementwise_kernelILi2EZZZNS0_65_GLOBAL__N__eb3311e5_27_ActivationHardtanhKernel_cu_9e10b42f_292624hardtanh_backward_kernelERNS_14TensorIteratorERKN3c106ScalarES8_ENKUlvE_clEvENKUlvE0_clEvEUlffE_St5arrayIPcLm3EEEEviT0_T1_,@"STO_CUDA_ENTRY STV_DEFAULT"
_ZN2at6native29vectorized_elementwise_kernelILi2EZZZNS0_65_GLOBAL__N__eb3311e5_27_ActivationHardtanhKernel_cu_9e10b42f_292624hardtanh_backward_kernelERNS_14TensorIteratorERKN3c106ScalarES8_ENKUlvE_clEvENKUlvE0_clEvEUlffE_St5arrayIPcLm3EEEEviT0_T1_:
.text._ZN2at6native29vectorized_elementwise_kernelILi2EZZZNS0_65_GLOBAL__N__eb3311e5_27_ActivationHardtanhKernel_cu_9e10b42f_292624hardtanh_backward_kernelERNS_14TensorIteratorERKN3c106ScalarES8_ENKUlvE_clEvENKUlvE0_clEvEUlffE_St5arrayIPcLm3EEEEviT0_T1_:
        /* <DEDUP_REMOVED lines=14> */
[----:B------:R-:W-:-:S03]  /*00e0*/  IMAD.WIDE.U32 R10, R0, 0x8, R4 ;  /* 0x00000008000a7825 */ /* 0x000fc600078e0004 */
[----:B------:R-:W4:Y:S04]  /*00f0*/  LDG.E.64 R18, [R12.64+0x800] ;  /* 0x000800040c127981 */ /* 0x000f28000c1e1b00 */
[----:B------:R-:W5:Y:S04]  /*0100*/  LDG.E.64 R14, [R10.64] ;  /* 0x000000040a0e7981 */ /* 0x000f68000c1e1b00 */
[----:B------:R-:W4:Y:S04]  /*0110*/  LDG.E.64 R20, [R12.64+0xc00] ;  /* 0x000c00040c147981 */ /* 0x000f28000c1e1b00 */
[----:B------:R-:W4:Y:S04]  /*0120*/  LDG.E.64 R8, [R10.64+0x400] ;  /* 0x000400040a087981 */ /* 0x000f28000c1e1b00 */
[----:B------:R-:W4:Y:S04]  /*0130*/  LDG.E.64 R4, [R10.64+0x800] ;  /* 0x000800040a047981 */ /* 0x000f28000c1e1b00 */
[----:B------:R-:W4:Y:S01]  /*0140*/  LDG.E.64 R6, [R10.64+0xc00] ;  /* 0x000c00040a067981 */ /* 0x000f22000c1e1b00 */
[----:B------:R-:W-:-:S06]  /*0150*/  IMAD.WIDE.U32 R2, R3, R2, c[0x0][0x178] ;  /* 0x00005e0003027625 */ /* 0x000fcc00078e0002 */
[----:B------:R-:W-:Y:S01]  /*0160*/  IMAD.WIDE R2, R0, 0x8, R2 ;  /* 0x0000000800027825 */ /* 0x000fe200078e0202 */
[C---:B--2---:R-:W-:Y:S02]  /*0170*/  FSETP.GTU.FTZ.AND P3, PT, R23.reuse, c[0x0][0x168], PT ;  /* 0x00005a0017007a0b */ /* 0x044fe40003f7c000 */
[----:B------:R-:W-:Y:S02]  /*0180*/  FSETP.GE.FTZ.AND P2, PT, R23, c[0x0][0x16c], PT ;  /* 0x00005b0017007a0b */ /* 0x000fe40003f56000 */
[C---:B------:R-:W-:Y:S02]  /*0190*/  FSETP.GTU.FTZ.AND P1, PT, R22.reuse, c[0x0][0x168], PT ;  /* 0x00005a0016007a0b */ /* 0x040fe40003f3c000 */
[----:B------:R-:W-:Y:S02]  /*01a0*/  FSETP.GE.FTZ.AND P4, PT, R22, c[0x0][0x16c], PT ;  /* 0x00005b0016007a0b */ /* 0x000fe40003f96000 */
[----:B------:R-:W-:Y:S02]  /*01b0*/  PLOP3.LUT P3, PT, P3, P2, PT, 0x20, 0x0 ;  /* 0x000000000000781c */ /* 0x000fe40001f64470 */
[----:B------:R-:W-:-:S02]  /*01c0*/  PLOP3.LUT P4, PT, P1, P4, PT, 0x20, 0x0 ;  /* 0x000000000000781c */ /* 0x000fc40000f88470 */
[----:B-----5:R-:W-:Y:S02]  /*01d0*/  FSEL R15, R15, RZ, P3 ;  /* 0x000000ff0f0f7208 */ /* 0x020fe40001800000 */
[C---:B---3--:R-:W-:Y:S02]  /*01e0*/  FSETP.GTU.FTZ.AND P6, PT, R16.reuse, c[0x0][0x168], PT ;  /* 0x00005a0010007a0b */ /* 0x048fe40003fdc000 */
[----:B------:R-:W-:Y:S02]  /*01f0*/  FSETP.GE.FTZ.AND P5, PT, R16, c[0x0][0x16c], PT ;  /* 0x00005b0010007a0b */ /* 0x000fe40003fb6000 */
[C---:B------:R-:W-:Y:S02]  /*0200*/  FSETP.GTU.FTZ.AND P0, PT, R17.reuse, c[0x0][0x168], PT ;  /* 0x00005a0011007a0b */ /* 0x040fe40003f1c000 */
[----:B------:R-:W-:Y:S02]  /*0210*/  FSETP.GE.FTZ.AND P1, PT, R17, c[0x0][0x16c], PT ;  /* 0x00005b0011007a0b */ /* 0x000fe40003f36000 */
[----:B----4-:R-:W-:-:S02]  /*0220*/  FSETP.GTU.FTZ.AND P2, PT, R18, c[0x0][0x168], PT ;  /* 0x00005a0012007a0b */ /* 0x010fc40003f5c000 */
[----:B------:R-:W-:Y:S02]  /*0230*/  FSETP.GE.FTZ.AND P3, PT, R18, c[0x0][0x16c], PT ;  /* 0x00005b0012007a0b */ /* 0x000fe40003f76000 */
[----:B------:R-:W-:Y:S02]  /*0240*/  FSEL R14, R14, RZ, P4 ;  /* 0x000000ff0e0e7208 */ /* 0x000fe40002000000 */
[----:B------:R-:W-:Y:S02]  /*0250*/  PLOP3.LUT P6, PT, P6, P5, PT, 0x20, 0x0 ;  /* 0x000000000000781c */ /* 0x000fe400037ca470 */
[----:B------:R-:W-:Y:S01]  /*0260*/  PLOP3.LUT P0, PT, P0, P1, PT, 0x20, 0x0 ;  /* 0x000000000000781c */ /* 0x000fe20000702470 */
[----:B------:R-:W-:Y:S01]  /*0270*/  STG.E.64 [R2.64], R14 ;  /* 0x0000000e02007986 */ /* 0x000fe2000c101b04 */
[----:B------:R-:W-:Y:S02]  /*0280*/  PLOP3.LUT P3, PT, P2, P3, PT, 0x20, 0x0 ;  /* 0x000000000000781c */ /* 0x000fe40001766470 */
[----:B------:R-:W-:-:S02]  /*0290*/  FSETP.GTU.FTZ.AND P4, PT, R19, c[0x0][0x168], PT ;  /* 0x00005a0013007a0b */ /* 0x000fc40003f9c000 */
[----:B------:R-:W-:Y:S02]  /*02a0*/  FSETP.GE.FTZ.AND P5, PT, R19, c[0x0][0x16c], PT ;  /* 0x00005b0013007a0b */ /* 0x000fe40003fb6000 */
[C---:B------:R-:W-:Y:S02]  /*02b0*/  FSETP.GTU.FTZ.AND P1, PT, R20.reuse, c[0x0][0x168], PT ;  /* 0x00005a0014007a0b */ /* 0x040fe40003f3c000 */
[----:B------:R-:W-:Y:S02]  /*02c0*/  FSETP.GE.FTZ.AND P2, PT, R20, c[0x0][0x16c], PT ;  /* 0x00005b0014007a0b */ /* 0x000fe40003f56000 */
[----:B------:R-:W-:Y:S02]  /*02d0*/  PLOP3.LUT P4, PT, P4, P5, PT, 0x20, 0x0 ;  /* 0x000000000000781c */ /* 0x000fe4000278a470 */
[----:B------:R-:W-:Y:S02]  /*02e0*/  PLOP3.LUT P1, PT, P1, P2, PT, 0x20, 0x0 ;  /* 0x000000000000781c */ /* 0x000fe40000f24470 */
[----:B------:R-:W-:-:S02]  /*02f0*/  FSETP.GTU.FTZ.AND P5, PT, R21, c[0x0][0x168], PT ;  /* 0x00005a0015007a0b */ /* 0x000fc40003fbc000 */
[----:B------:R-:W-:Y:S02]  /*0300*/  FSETP.GE.FTZ.AND P2, PT, R21, c[0x0][0x16c], PT ;  /* 0x00005b0015007a0b */ /* 0x000fe40003f56000 */
[----:B------:R-:W-:Y:S02]  /*0310*/  FSEL R9, R9, RZ, P0 ;  /* 0x000000ff09097208 */ /* 0x000fe40000000000 */
[----:B------:R-:W-:Y:S02]  /*0320*/  PLOP3.LUT P5, PT, P5, P2, PT, 0x20, 0x0 ;  /* 0x000000000000781c */ /* 0x000fe40002fa4470 */
[----:B------:R-:W-:Y:S02]  /*0330*/  FSEL R8, R8, RZ, P6 ;  /* 0x000000ff08087208 */ /* 0x000fe40003000000 */
[----:B------:R-:W-:Y:S02]  /*0340*/  FSEL R4, R4, RZ, P3 ;  /* 0x000000ff04047208 */ /* 0x000fe40001800000 */
[----:B------:R-:W-:Y:S01]  /*0350*/  FSEL R5, R5, RZ, P4 ;  /* 0x000000ff05057208 */ /* 0x000fe20002000000 */
[----:B------:R-:W-:Y:S01]  /*0360*/  STG.E.64 [R2.64+0x400], R8 ;  /* 0x0004000802007986 */ /* 0x000fe2000c101b04 */
[----:B------:R-:W-:-:S02]  /*0370*/  FSEL R6, R6, RZ, P1 ;  /* 0x000000ff06067208 */ /* 0x000fc40000800000 */
[----:B------:R-:W-:Y:S01]  /*0380*/  FSEL R7, R7, RZ, P5 ;  /* 0x000000ff07077208 */ /* 0x000fe20002800000 */
[----:B------:R-:W-:Y:S04]  /*0390*/  STG.E.64 [R2.64+0x800], R4 ;  /* 0x0008000402007986 */ /* 0x000fe8000c101b04 */
[----:B------:R-:W-:Y:S01]  /*03a0*/  STG.E.64 [R2.64+0xc00], R6 ;  /* 0x000c000602007986 */ /* 0x000fe2000c101b04 */
[----:B------:R-:W-:Y:S05]  /*03b0*/  EXIT ;  /* 0x000000000000794d */ /* 0x000fea0003800000 */
.L_x_2371:
[----:B------:R-:W0:Y:S01]  /*03c0*/  S2R R7, SR_TID.X ;  /* 0x0000000000077919 */ /* 0x000e220000002100 */
[----:B------:R-:W-:Y:S01]  /*03d0*/  CS2R R10, SRZ ;  /* 0x00000000000a7805 */ /* 0x000fe2000001ff00 */
[----:B------:R-:W-:Y:S01]  /*03e0*/  IMAD.MOV.U32 R6, RZ, RZ, RZ ;  /* 0x000000ffff067224 */ /* 0x000fe200078e00ff */
[----:B0-----:R-:W-:Y:S01]  /*03f0*/  ISETP.GE.AND P5, PT, R7, R4, PT ;  /* 0x000000040700720c */ /* 0x001fe20003fa6270 */
[----:B------:R-:W-:-:S12]  /*0400*/  IMAD.MOV.U32 R27, RZ, RZ, R7 ;  /* 0x000000ffff1b7224 */ /* 0x000fd800078e0007 */
[----:B------:R-:W-:Y:S01]  /*0410*/  @!P5 IMAD.IADD R16, R3, 0x1, R27 ;  /* 0x000000010310d824 */ /* 0x000fe200078e021b */
[----:B------:R-:W-:Y:S01]  /*0420*/  @!P5 IADD3 R27, R27, 0x80, RZ ;  /* 0x000000801b1bd810 */ /* 0x000fe20007ffe0ff */
[----:B------:R-:W-:-:S03]  /*0430*/  @!P5 IMAD.MOV.U32 R17, RZ, RZ, 0x4 ;  /* 0x00000004ff11d424 */ /* 0x000fc600078e00ff */
[----:B------:R-:W-:Y:S01]  /*0440*/  ISETP.GE.AND P4, PT, R27, R4, PT ;  /* 0x000000041b00720c */ /* 0x000fe20003f86270 */
[CC--:B------:R-:W-:Y:S01]  /*0450*/  @!P5 IMAD.WIDE.U32 R14, R16.reuse, R17.reuse, c[0x0][0x180] ;  /* 0x00006000100ed625 */ /* 0x0c0fe200078e0011 */
[----:B------:R-:W-:Y:S01]  /*0460*/  CS2R R18, SRZ ;  /* 0x0000000000127805 */ /* 0x000fe2000001ff00 */
[----:B------:R-:W-:Y:S02]  /*0470*/  CS2R R8, SRZ ;  /* 0x0000000000087805 */ /* 0x000fe4000001ff00 */
[----:B------:R-:W-:Y:S01]  /*0480*/  @!P5 IMAD.WIDE.U32 R16, R16, R17, c[0x0][0x188] ;  /* 0x000062001010d625 */ /* 0x000fe200078e0011 */
[----:B------:R0:W2:Y:S04]  /*0490*/  @!P5 LDG.E R11, [R14.64] ;  /* 0x000000040e0bd981 */ /* 0x0000a8000c1e1900 */
[----:B------:R1:W3:Y:S03]  /*04a0*/  @!P5 LDG.E R6, [R16.64] ;  /* 0x000000041006d981 */ /* 0x0002e6000c1e1900 */
[----:B------:R-:W-:Y:S01]  /*04b0*/  @!P4 IMAD.IADD R28, R3, 0x1, R27 ;  /* 0x00000001031cc824 */ /* 0x000fe200078e021b */
[----:B------:R-:W-:Y:S01]  /*04c0*/  @!P4 IADD3 R27, R27, 0x80, RZ ;  /* 0x000000801b1bc810 */ /* 0x000fe20007ffe0ff */
[----:B------:R-:W-:-:S03]  /*04d0*/  @!P4 IMAD.MOV.U32 R29, RZ, RZ, 0x4 ;  /* 0x00000004ff1dc424 */ /* 0x000fc600078e00ff */
[----:B------:R-:W-:Y:S01]  /*04e0*/  ISETP.GE.AND P6, PT, R27, R4, PT ;  /* 0x000000041b00720c */ /* 0x000fe20003fc6270 */
[----:B------:R-:W-:-:S05]  /*04f0*/  @!P4 IMAD.WIDE.U32 R24, R28, R29, c[0x0][0x180] ;  /* 0x000060001c18c625 */ /* 0x000fca00078e001d */
[----:B------:R4:W5:Y:S07]  /*0500*/  @!P4 LDG.E R10, [R24.64] ;  /* 0x00000004180ac981 */ /* 0x00096e000c1e1900 */
[----:B------:R-:W-:Y:S01]  /*0510*/  @!P6 IMAD.IADD R22, R3, 0x1, R27 ;  /* 0x000000010316e824 */ /* 0x000fe200078e021b */
[----:B------:R-:W-:-:S04]  /*0520*/  @!P6 IADD3 R27, R27, 0x80, RZ ;  /* 0x000000801b1be810 */ /* 0x000fc80007ffe0ff */
[----:B------:R-:W-:-:S13]  /*0530*/  ISETP.GE.AND P0, PT, R27, R4, PT ;  /* 0x000000041b00720c */ /* 0x000fda0003f06270 */
[----:B------:R-:W-:Y:S01]  /*0540*/  @!P0 IMAD.IADD R12, R3, 0x1, R27 ;  /* 0x00000001030c8824 */ /* 0x000fe200078e021b */
[----:B------:R-:W-:-:S04]  /*0550*/  @!P0 IADD3 R27, R27, 0x80, RZ ;  /* 0x000000801b1b8810 */ /* 0x000fc80007ffe0ff */
[----:B------:R-:W-:-:S13]  /*0560*/  ISETP.GE.AND P1, PT, R27, R4, PT ;  /* 0x000000041b00720c */ /* 0x000fda0003f26270 */
[----:B------:R-:W-:Y:S01]  /*0570*/  @!P1 IMAD.IADD R20, R3, 0x1, R27 ;  /* 0x0000000103149824 */ /* 0x000fe200078e021b */
[----:B------:R-:W-:-:S04]  /*0580*/  @!P1 IADD3 R27, R27, 0x80, RZ ;  /* 0x000000801b1b9810 */ /* 0x000fc80007ffe0ff */
[----:B------:R-:W-:Y:S01]  /*0590*/  ISETP.GE.AND P2, PT, R27, R4, PT ;  /* 0x000000041b00720c */ /* 0x000fe20003f46270 */
[----:B------:R-:W-:-:S12]  /*05a0*/  @!P6 IMAD.MOV.U32 R23, RZ, RZ, 0x4 ;  /* 0x00000004ff17e424 */ /* 0x000fd800078e00ff */
[----:B----4-:R-:W-:Y:S01]  /*05b0*/  @!P2 IMAD.IADD R25, R3, 0x1, R27 ;  /* 0x000000010319a824 */ /* 0x010fe200078e021b */
[----:B------:R-:W-:-:S04]  /*05c0*/  @!P2 IADD3 R27, R27, 0x80, RZ ;  /* 0x000000801b1ba810 */ /* 0x000fc80007ffe0ff */
[----:B------:R-:W-:Y:S01]  /*05d0*/  ISETP.GE.AND P3, PT, R27, R4, PT ;  /* 0x000000041b00720c */ /* 0x000fe20003f66270 */
[----:B------:R-:W-:-:S04]  /*05e0*/  @!P4 IMAD.WIDE.U32 R28, R28, R29, c[0x0][0x188] ;  /* 0x000062001c1cc625 */ /* 0x000fc800078e001d */
[----:B------:R-:W-:Y:S01]  /*05f0*/  @!P0 IMAD.MOV.U32 R13, RZ, RZ, 0x4 ;  /* 0x00000004ff0d8424 */ /* 0x000fe200078e00ff */
[----:B------:R4:W5:Y:S01]  /*0600*/  @!P4 LDG.E R19, [R28.64] ;  /* 0x000000041c13c981 */ /* 0x000962000c1e1900 */
[----:B0-----:R-:W-:-:S04]  /*0610*/  @!P6 IMAD.WIDE.U32 R14, R22, R23, c[0x0][0x180] ;  /* 0x00006000160ee625 */ /* 0x001fc800078e0017 */
[----:B------:R-:W-:Y:S01]  /*0620*/  @!P1 IMAD.MOV.U32 R21, RZ, RZ, 0x4 ;  /* 0x00000004ff159424 */ /* 0x000fe200078e00ff */
[----:B------:R0:W5:Y:S01]  /*0630*/  @!P6 LDG.E R9, [R14.64] ;  /* 0x000000040e09e981 */ /* 0x000162000c1e1900 */
[----:B------:R-:W-:Y:S01]  /*0640*/  @!P3 IMAD.IADD R5, R3, 0x1, R27 ;  /* 0x000000010305b824 */ /* 0x000fe200078e021b */
[----:B------:R-:W-:Y:S01]  /*0650*/  @!P3 IADD3 R27, R27, 0x80, RZ ;  /* 0x000000801b1bb810 */ /* 0x000fe20007ffe0ff */
[----:B-1----:R-:W-:-:S04]  /*0660*/  @!P0 IMAD.WIDE.U32 R16, R12, R13, c[0x0][0x188] ;  /* 0x000062000c108625 */ /* 0x002fc800078e000d */
[----:B------:R-:W-:Y:S01]  /*0670*/  IMAD.MOV.U32 R0, RZ, RZ, RZ ;  /* 0x000000ffff007224 */ /* 0x000fe200078e00ff */
[----:B------:R-:W-:Y:S01]  /*0680*/  ISETP.GE.AND P4, PT, R27, R4, PT ;  /* 0x000000041b00720c */ /* 0x000fe20003f86270 */
[----:B------:R-:W-:Y:S01]  /*0690*/  @!P2 IMAD.MOV.U32 R26, RZ, RZ, 0x4 ;  /* 0x00000004ff1aa424 */ /* 0x000fe200078e00ff */
[----:B------:R1:W5:Y:S01]  /*06a0*/  @!P0 LDG.E R8, [R16.64] ;  /* 0x0000000410088981 */ /* 0x000362000c1e1900 */
[----:B0-----:R-:W-:-:S04]  /*06b0*/  @!P1 IMAD.WIDE.U32 R14, R20, R21, c[0x0][0x188] ;  /* 0x00006200140e9625 */ /* 0x001fc800078e0015 */
[----:B------:R-:W-:Y:S01]  /*06c0*/  @!P6 IMAD.WIDE.U32 R22, R22, R23, c[0x0][0x188] ;  /* 0x000062001616e625 */ /* 0x000fe200078e0017 */
[----:B------:R0:W5:Y:S03]  /*06d0*/  @!P1 LDG.E R0, [R14.64] ;  /* 0x000000040e009981 */ /* 0x000166000c1e1900 */
[----:B------:R-:W-:Y:S01]  /*06e0*/  IMAD.MOV.U32 R24, RZ, RZ, RZ ;  /* 0x000000ffff187224 */ /* 0x000fe200078e00ff */
[----:B------:R0:W5:Y:S01]  /*06f0*/  @!P6 LDG.E R18, [R22.64] ;  /* 0x000000041612e981 */ /* 0x000162000c1e1900 */
[----:B-1----:R-:W-:-:S04]  /*0700*/  @!P2 IMAD.WIDE.U32 R16, R25, R26, c[0x0][0x188] ;  /* 0x000062001910a625 */ /* 0x002fc800078e001a */
[----:B----4-:R-:W-:Y:S01]  /*0710*/  @!P3 IMAD.MOV.U32 R28, RZ, RZ, 0x4 ;  /* 0x00000004ff1cb424 */ /* 0x010fe200078e00ff */
[----:B------:R1:W4:Y:S01]  /*0720*/  @!P2 LDG.E R24, [R16.64] ;  /* 0x000000041018a981 */ /* 0x000322000c1e1900 */
[----:B------:R-:W-:Y:S02]  /*0730*/  IMAD.MOV.U32 R2, RZ, RZ, RZ ;  /* 0x000000ffff027224 */ /* 0x000fe400078e00ff */
[----:B------:R-:W-:-:S04]  /*0740*/  @!P1 IMAD.WIDE.U32 R20, R20, R21, c[0x0][0x180] ;  /* 0x0000600014149625 */ /* 0x000fc800078e0015 */
[----:B------:R-:W-:-:S04]  /*0750*/  @!P0 IMAD.WIDE.U32 R12, R12, R13, c[0x0][0x180] ;  /* 0x000060000c0c8625 */ /* 0x000fc800078e000d */
[----:B-1----:R-:W-:Y:S01]  /*0760*/  IMAD.MOV.U32 R16, RZ, RZ, RZ ;  /* 0x000000ffff107224 */ /* 0x002fe200078e00ff */
[----:B------:R1:W4:Y:S01]  /*0770*/  @!P0 LDG.E R2, [R12.64] ;  /* 0x000000040c028981 */ /* 0x000322000c1e1900 */
[----:B------:R-:W-:Y:S02]  /*0780*/  IMAD.MOV.U32 R29, RZ, RZ, RZ ;  /* 0x000000ffff1d7224 */ /* 0x000fe400078e00ff */
[----:B0-----:R-:W-:Y:S02]  /*0790*/  @!P3 IMAD.WIDE.U32 R22, R5, R28, c[0x0][0x188] ;  /* 0x000062000516b625 */ /* 0x001fe400078e001c */
[----:B------:R0:W4:Y:S02]  /*07a0*/  @!P1 LDG.E R16, [R20.64] ;  /* 0x0000000414109981 */ /* 0x000124000c1e1900 */
[----:B------:R-:W-:Y:S02]  /*07b0*/  @!P4 IMAD.IADD R27, R3, 0x1, R27 ;  /* 0x00000001031bc824 */ /* 0x000fe400078e021b */
[----:B------:R-:W-:Y:S01]  /*07c0*/  @!P4 IMAD.MOV.U32 R17, RZ, RZ, 0x4 ;  /* 0x00000004ff11c424 */ /* 0x000fe200078e00ff */
[----:B------:R0:W4:Y:S03]  /*07d0*/  @!P3 LDG.E R29, [R22.64] ;  /* 0x00000004161db981 */ /* 0x000126000c1e1900 */
[----:B-1----:R-:W-:Y:S01]  /*07e0*/  @!P4 IMAD.WIDE.U32 R12, R27, R17, c[0x0][0x188] ;  /* 0x000062001b0cc625 */ /* 0x002fe200078e0011 */
[----:B0-----:R-:W-:-:S03]  /*07f0*/  CS2R R20, SRZ ;  /* 0x0000000000147805 */ /* 0x001fc6000001ff00 */
[----:B------:R-:W-:-:S03]  /*0800*/  @!P2 IMAD.WIDE.U32 R14, R25, R26, c[0x0][0x180] ;  /* 0x00006000190ea625 */ /* 0x000fc600078e001a */
[----:B------:R0:W4:Y:S01]  /*0810*/  @!P4 LDG.E R20, [R12.64] ;  /* 0x000000040c14c981 */ /* 0x000122000c1e1900 */
[----:B------:R-:W-:Y:S02]  /*0820*/  IMAD.MOV.U32 R25, RZ, RZ, RZ ;  /* 0x000000ffff197224 */ /* 0x000fe400078e00ff */
[----:B------:R-:W-:Y:S02]  /*0830*/  IMAD.MOV.U32 R22, RZ, RZ, RZ ;  /* 0x000000ffff167224 */ /* 0x000fe400078e00ff */
[----:B------:R-:W-:Y:S02]  /*0840*/  @!P4 IMAD.WIDE.U32 R26, R27, R17, c[0x0][0x180] ;  /* 0x000060001b1ac625 */ /* 0x000fe400078e0011 */
[----:B------:R2:W4:Y:S02]  /*0850*/  @!P2 LDG.E R25, [R14.64] ;  /* 0x000000040e19a981 */ /* 0x000524000c1e1900 */
[----:B0-----:R-:W-:Y:S02]  /*0860*/  @!P3 IMAD.WIDE.U32 R12, R5, R28, c[0x0][0x180] ;  /* 0x00006000050cb625 */ /* 0x001fe400078e001c */
[----:B------:R-:W4:Y:S04]  /*0870*/  @!P4 LDG.E R22, [R26.64] ;  /* 0x000000041a16c981 */ /* 0x000f28000c1e1900 */
[----:B------:R0:W4:Y:S01]  /*0880*/  @!P3 LDG.E R21, [R12.64] ;  /* 0x000000040c15b981 */ /* 0x000122000c1e1900 */
[----:B------:R-:W-:Y:S01]  /*0890*/  BSSY B0, `(.L_x_2372) ;  /* 0x0000053000007945 */ /* 0x000fe20003800000 */
[----:B------:R-:W-:Y:S01]  /*08a0*/  BSSY B1, `(.L_x_2373) ;  /* 0x000004b000017945 */ /* 0x000fe20003800000 */
[----:B---3--:R-:W-:-:S02]  /*08b0*/  FSETP.GE.FTZ.AND P2, PT, R6, c[0x0][0x16c], PT ;  /* 0x00005b0006007a0b */ /* 0x008fc40003f56000 */
[----:B------:R-:W-:-:S04]  /*08c0*/  FSETP.GTU.FTZ.AND P0, PT, R6, c[0x0][0x168], PT ;  /* 0x00005a0006007a0b */ /* 0x000fc80003f1c000 */
[----:B------:R-:W-:Y:S01]  /*08d0*/  PLOP3.LUT P2, PT, P0, P2, PT, 0x20, 0x0 ;  /* 0x000000000000781c */ /* 0x000fe20000744470 */
[----:B------:R-:W-:-:S03]  /*08e0*/  @!P5 IMAD.MOV.U32 R6, RZ, RZ, 0x4 ;  /* 0x00000004ff06d424 */ /* 0x000fc600078e00ff */
[----:B--2---:R-:W-:Y:S01]  /*08f0*/  FSEL R15, R11, RZ, P2 ;  /* 0x000000ff0b0f7208 */ /* 0x004fe20001000000 */
[----:B------:R-:W-:Y:S01]  /*0900*/  @!P5 IMAD.IADD R11, R3, 0x1, R7 ;  /* 0x00000001030bd824 */ /* 0x000fe200078e0207 */
[C---:B-----5:R-:W-:Y:S02]  /*0910*/  FSETP.GE.FTZ.AND P4, PT, R19.reuse, c[0x0][0x16c], PT ;  /* 0x00005b0013007a0b */ /* 0x060fe40003f96000 */
[----:B------:R-:W-:-:S04]  /*0920*/  FSETP.GTU.FTZ.AND P3, PT, R19, c[0x0][0x168], PT ;  /* 0x00005a0013007a0b */ /* 0x000fc80003f7c000 */
[----:B------:R-:W-:-:S04]  /*0930*/  PLOP3.LUT P3, PT, P3, P4, PT, 0x20, 0x0 ;  /* 0x000000000000781c */ /* 0x000fc80001f68470 */
[----:B------:R-:W-:Y:S01]  /*0940*/  FSEL R5, R10, RZ, P3 ;  /* 0x000000ff0a057208 */ /* 0x000fe20001800000 */
[----:B------:R-:W-:Y:S01]  /*0950*/  @!P5 IMAD.WIDE.U32 R10, R11, R6, c[0x0][0x178] ;  /* 0x00005e000b0ad625 */ /* 0x000fe200078e0006 */
[C---:B------:R-:W-:Y:S02]  /*0960*/  FSETP.GE.FTZ.AND P3, PT, R0.reuse, c[0x0][0x16c], PT ;  /* 0x00005b0000007a0b */ /* 0x040fe40003f76000 */
[----:B------:R-:W-:Y:S02]  /*0970*/  FSETP.GTU.FTZ.AND P4, PT, R0, c[0x0][0x168], PT ;  /* 0x00005a0000007a0b */ /* 0x000fe40003f9c000 */
[----:B------:R-:W-:Y:S02]  /*0980*/  IADD3 R0, R7, 0x80, RZ ;  /* 0x0000008007007810 */ /* 0x000fe40007ffe0ff */
[C---:B------:R-:W-:Y:S02]  /*0990*/  FSETP.GE.FTZ.AND P0, PT, R18.reuse, c[0x0][0x16c], PT ;  /* 0x00005b0012007a0b */ /* 0x040fe40003f16000 */
[----:B------:R-:W-:Y:S01]  /*09a0*/  FSETP.GTU.FTZ.AND P1, PT, R18, c[0x0][0x168], PT ;  /* 0x00005a0012007a0b */ /* 0x000fe20003f3c000 */
[----:B------:R-:W-:Y:S01]  /*09b0*/  @!P5 IMAD.MOV.U32 R7, RZ, RZ, R0 ;  /* 0x000000ffff07d224 */ /* 0x000fe200078e0000 */
[----:B------:R-:W-:-:S02]  /*09c0*/  FSETP.GE.FTZ.AND P2, PT, R8, c[0x0][0x16c], PT ;  /* 0x00005b0008007a0b */ /* 0x000fc40003f56000 */
[----:B------:R-:W-:Y:S02]  /*09d0*/  PLOP3.LUT P0, PT, P1, P0, PT, 0x20, 0x0 ;  /* 0x000000000000781c */ /* 0x000fe40000f00470 */
[----:B------:R-:W-:Y:S01]  /*09e0*/  FSETP.GTU.FTZ.AND P6, PT, R8, c[0x0][0x168], PT ;  /* 0x00005a0008007a0b */ /* 0x000fe20003fdc000 */
[----:B------:R1:W-:Y:S01]  /*09f0*/  @!P5 STG.E [R10.64], R15 ;  /* 0x0000000f0a00d986 */ /* 0x0003e2000c101904 */
[----:B------:R-:W-:Y:S02]  /*0a00*/  FSEL R9, R9, RZ, P0 ;  /* 0x000000ff09097208 */ /* 0x000fe40000000000 */
[----:B------:R-:W-:Y:S02]  /*0a10*/  ISETP.GE.AND P5, PT, R7, R4, PT ;  /* 0x000000040700720c */ /* 0x000fe40003fa6270 */
[----:B------:R-:W-:Y:S02]  /*0a20*/  PLOP3.LUT P0, PT, P6, P2, PT, 0x20, 0x0 ;  /* 0x000000000000781c */ /* 0x000fe40003704470 */
[----:B------:R-:W-:-:S02]  /*0a30*/  PLOP3.LUT P3, PT, P4, P3, PT, 0x20, 0x0 ;  /* 0x000000000000781c */ /* 0x000fc40002766470 */
[C---:B----4-:R-:W-:Y:S02]  /*0a40*/  FSETP.GE.FTZ.AND P2, PT, R24.reuse, c[0x0][0x16c], PT ;  /* 0x00005b0018007a0b */ /* 0x050fe40003f56000 */
[----:B------:R-:W-:Y:S02]  /*0a50*/  FSETP.GTU.FTZ.AND P1, PT, R24, c[0x0][0x168], PT ;  /* 0x00005a0018007a0b */ /* 0x000fe40003f3c000 */
[C---:B------:R-:W-:Y:S02]  /*0a60*/  FSETP.GE.FTZ.AND P6, PT, R29.reuse, c[0x0][0x16c], PT ;  /* 0x00005b001d007a0b */ /* 0x040fe40003fd6000 */
[----:B------:R-:W-:Y:S02]  /*0a70*/  FSETP.GTU.FTZ.AND P4, PT, R29, c[0x0][0x168], PT ;  /* 0x00005a001d007a0b */ /* 0x000fe40003f9c000 */
[----:B------:R-:W-:Y:S02]  /*0a80*/  PLOP3.LUT P1, PT, P1, P2, PT, 0x20, 0x0 ;  /* 0x000000000000781c */ /* 0x000fe40000f24470 */
[----:B------:R-:W-:-:S02]  /*0a90*/  PLOP3.LUT P4, PT, P4, P6, PT, 0x20, 0x0 ;  /* 0x000000000000781c */ /* 0x000fc4000278c470 */
[C---:B------:R-:W-:Y:S02]  /*0aa0*/  FSETP.GE.FTZ.AND P6, PT, R20.reuse, c[0x0][0x16c], PT ;  /* 0x00005b0014007a0b */ /* 0x040fe40003fd6000 */
[----:B------:R-:W-:-:S04]  /*0ab0*/  FSETP.GTU.FTZ.AND P2, PT, R20, c[0x0][0x168], PT ;  /* 0x00005a0014007a0b */ /* 0x000fc80003f5c000 */
[----:B------:R-:W-:Y:S02]  /*0ac0*/  PLOP3.LUT P2, PT, P2, P6, PT, 0x20, 0x0 ;  /* 0x000000000000781c */ /* 0x000fe4000174c470 */
[----:B0-----:R-:W-:Y:S02]  /*0ad0*/  FSEL R13, R2, RZ, P0 ;  /* 0x000000ff020d7208 */ /* 0x001fe40000000000 */
[----:B-1----:R-:W-:Y:S02]  /*0ae0*/  FSEL R15, R16, RZ, P3 ;  /* 0x000000ff100f7208 */ /* 0x002fe40001800000 */
[----:B------:R-:W-:Y:S02]  /*0af0*/  FSEL R25, R25, RZ, P1 ;  /* 0x000000ff19197208 */ /* 0x000fe40000800000 */
[----:B------:R-:W-:Y:S02]  /*0b00*/  FSEL R22, R22, RZ, P2 ;  /* 0x000000ff16167208 */ /* 0x000fe40001000000 */
[----:B------:R-:W-:Y:S01]  /*0b10*/  FSEL R21, R21, RZ, P4 ;  /* 0x000000ff15157208 */ /* 0x000fe20002000000 */
[----:B------:R-:W-:Y:S05]  /*0b20*/  @P5 BRA `(.L_x_2374) ;  /* 0x000000c000005947 */ /* 0x000fea0003800000 */
[----:B------:R-:W-:Y:S01]  /*0b30*/  IMAD.IADD R10, R3, 0x1, R7 ;  /* 0x00000001030a7824 */ /* 0x000fe200078e0207 */
[----:B------:R-:W-:Y:S01]  /*0b40*/  IADD3 R7, R7, 0x80, RZ ;  /* 0x0000008007077810 */ /* 0x000fe20007ffe0ff */
[----:B------:R-:W-:-:S03]  /*0b50*/  IMAD.MOV.U32 R11, RZ, RZ, 0x4 ;  /* 0x00000004ff0b7424 */ /* 0x000fc600078e00ff */
[----:B------:R-:W-:Y:S01]  /*0b60*/  ISETP.GE.AND P0, PT, R7, R4, PT ;  /* 0x000000040700720c */ /* 0x000fe20003f06270 */
[----:B------:R-:W-:-:S05]  /*0b70*/  IMAD.WIDE.U32 R10, R10, R11, c[0x0][0x178] ;  /* 0x00005e000a0a7625 */ /* 0x000fca00078e000b */
[----:B------:R0:W-:Y:S07]  /*0b80*/  STG.E [R10.64], R5 ;  /* 0x000000050a007986 */ /* 0x0001ee000c101904 */
[----:B------:R-:W-:Y:S05]  /*0b90*/  @P0 BRA `(.L_x_2375) ;  /* 0x000000c000000947 */ /* 0x000fea0003800000 */
[----:B0-----:R-:W-:Y:S01]  /*0ba0*/  IMAD.IADD R10, R3, 0x1, R7 ;  /* 0x00000001030a7824 */ /* 0x001fe200078e0207 */
[----:B------:R-:W-:Y:S01]  /*0bb0*/  IADD3 R7, R7, 0x80, RZ ;  /* 0x0000008007077810 */ /* 0x000fe20007ffe0ff */
[----:B------:R-:W-:-:S04]  /*0bc0*/  IMAD.MOV.U32 R11, RZ, RZ, 0x4 ;  /* 0x00000004ff0b7424 */ /* 0x000fc800078e00ff */
[----:B------:R-:W-:-:S05]  /*0bd0*/  IMAD.WIDE.U32 R10, R10, R11, c[0x0][0x178] ;  /* 0x00005e000a0a7625 */ /* 0x000fca00078e000b */
[----:B------:R0:W-:Y:S02]  /*0be0*/  STG.E [R10.64], R9 ;  /* 0x000000090a007986 */ /* 0x0001e4000c101904 */
.L_x_2374:
[----:B------:R-:W-:-:S13]  /*0bf0*/  ISETP.GE.AND P0, PT, R7, R4, PT ;  /* 0x000000040700720c */ /* 0x000fda0003f06270 */
[----:B------:R-:W-:Y:S05]  /*0c00*/  @P0 BRA `(.L_x_2376) ;  /* 0x000000c000000947 */ /* 0x000fea0003800000 */
[----:B------:R-:W-:Y:S01]  /*0c10*/  IMAD.IADD R8, R3, 0x1, R7 ;  /* 0x0000000103087824 */ /* 0x000fe200078e0207 */
[----:B------:R-:W-:Y:S01]  /*0c20*/  IADD3 R7, R7, 0x80, RZ ;  /* 0x0000008007077810 */ /* 0x000fe20007ffe0ff */
[----:B0-----:R-:W-:-:S04]  /*0c30*/  IMAD.MOV.U32 R9, RZ, RZ, 0x4 ;  /* 0x00000004ff097424 */ /* 0x001fc800078e00ff */
[----:B------:R-:W-:-:S05]  /*0c40*/  IMAD.WIDE.U32 R8, R8, R9, c[0x0][0x178] ;  /* 0x00005e0008087625 */ /* 0x000fca00078e0009 */
[----:B------:R0:W-:Y:S02]  /*0c50*/  STG.E [R8.64], R13 ;  /* 0x0000000d08007986 */ /* 0x0001e4000c101904 */
.L_x_2375:
[----:B------:R-:W-:-:S13]  /*0c60*/  ISETP.GE.AND P0, PT, R7, R4, PT ;  /* 0x000000040700720c */ /* 0x000fda0003f06270 */
[----:B------:R-:W-:Y:S05]  /*0c70*/  @P0 BRA `(.L_x_2377) ;  /* 0x000000d000000947 */ /* 0x000fea0003800000 */
[----:B0-----:R-:W-:Y:S01]  /*0c80*/  IMAD.IADD R8, R3, 0x1, R7 ;  /* 0x0000000103087824 */ /* 0x001fe200078e0207 */
[----:B------:R-:W-:Y:S01]  /*0c90*/  IADD3 R7, R7, 0x80, RZ ;  /* 0x0000008007077810 */ /* 0x000fe20007ffe0ff */
[----:B------:R-:W-:-:S04]  /*0ca0*/  IMAD.MOV.U32 R9, RZ, RZ, 0x4 ;  /* 0x00000004ff097424 */ /* 0x000fc800078e00ff */
[----:B------:R-:W-:-:S05]  /*0cb0*/  IMAD.WIDE.U32 R8, R8, R9, c[0x0][0x178] ;  /* 0x00005e0008087625 */ /* 0x000fca00078e0009 */
[----:B------:R0:W-:Y:S02]  /*0cc0*/  STG.E [R8.64], R15 ;  /* 0x0000000f08007986 */ /* 0x0001e4000c101904 */
.L_x_2376:
[----:B------:R-:W-:-:S13]  /*0cd0*/  ISETP.GE.AND P0, PT, R7, R4, PT ;  /* 0x000000040700720c */ /* 0x000fda0003f06270 */
[----:B------:R-:W-:Y:S01]  /*0ce0*/  @P0 BREAK B1 ;  /* 0x0000000000010942 */ /* 0x000fe20003800000 */
[----:B------:R-:W-:Y:S05]  /*0cf0*/  @P0 BRA `(.L_x_2378) ;  /* 0x000000c000000947 */ /* 0x000fea0003800000 */
[----:B0-----:R-:W-:Y:S01]  /*0d00*/  IMAD.IADD R8, R3, 0x1, R7 ;  /* 0x0000000103087824 */ /* 0x001fe200078e0207 */
[----:B------:R-:W-:Y:S01]  /*0d10*/  IADD3 R7, R7, 0x80, RZ ;  /* 0x0000008007077810 */ /* 0x000fe20007ffe0ff */
[----:B------:R-:W-:-:S04]  /*0d20*/  IMAD.MOV.U32 R9, RZ, RZ, 0x4 ;  /* 0x00000004ff097424 */ /* 0x000fc800078e00ff */
[----:B------:R-:W-:-:S05]  /*0d30*/  IMAD.WIDE.U32 R8, R8, R9, c[0x0][0x178] ;  /* 0x00005e0008087625 */ /* 0x000fca00078e0009 */
[----:B------:R0:W-:Y:S02]  /*0d40*/  STG.E [R8.64], R25 ;  /* 0x0000001908007986 */ /* 0x0001e4000c101904 */
.L_x_2377:
[----:B------:R-:W-:Y:S05]  /*0d50*/  BSYNC B1 ;  /* 0x0000000000017941 */ /* 0x000fea0003800000 */
.L_x_2373:
[----:B------:R-:W-:-:S13]  /*0d60*/  ISETP.GE.AND P0, PT, R7, R4, PT ;  /* 0x000000040700720c */ /* 0x000fda0003f06270 */
[----:B0-----:R-:W-:Y:S01]  /*0d70*/  @!P0 IMAD.IADD R8, R3, 0x1, R7 ;  /* 0x0000000103088824 */ /* 0x001fe200078e0207 */
[----:B------:R-:W-:Y:S01]  /*0d80*/  @!P0 IADD3 R7, R7, 0x80, RZ ;  /* 0x0000008007078810 */ /* 0x000fe20007ffe0ff */
[----:B------:R-:W-:-:S04]  /*0d90*/  @!P0 IMAD.MOV.U32 R9, RZ, RZ, 0x4 ;  /* 0x00000004ff098424 */ /* 0x000fc800078e00ff */
[----:B------:R-:W-:-:S05]  /*0da0*/  @!P0 IMAD.WIDE.U32 R8, R8, R9, c[0x0][0x178] ;  /* 0x00005e0008088625 */ /* 0x000fca00078e0009 */
[----:B------:R0:W-:Y:S02]  /*0db0*/  @!P0 STG.E [R8.64], R21 ;  /* 0x0000001508008986 */ /* 0x0001e4000c101904 */
.L_x_2378:
[----:B------:R-:W-:Y:S05]  /*0dc0*/  BSYNC B0 ;  /* 0x0000000000007941 */ /* 0x000fea0003800000 */
.L_x_2372:
[----:B------:R-:W-:Y:S01]  /*0dd0*/  WARPSYNC 0xffffffff ;  /* 0xffffffff00007948 */ /* 0x000fe20003800000 */
[----:B------:R-:W-:-:S13]  /*0de0*/  ISETP.GE.AND P0, PT, R7, R4, PT ;  /* 0x000000040700720c */ /* 0x000fda0003f06270 */
[----:B------:R-:W-:Y:S05]  /*0df0*/  @P0 EXIT ;  /* 0x000000000000094d */ /* 0x000fea0003800000 */
[----:B------:R-:W-:Y:S02]  /*0e00*/  IMAD.IADD R3, R3, 0x1, R7 ;  /* 0x0000000103037824 */ /* 0x000fe400078e0207 */
[----:B------:R-:W-:-:S04]  /*0e10*/  IMAD.MOV.U32 R2, RZ, RZ, 0x4 ;  /* 0x00000004ff027424 */ /* 0x000fc800078e00ff */
[----:B------:R-:W-:-:S05]  /*0e20*/  IMAD.WIDE.U32 R2, R3, R2, c[0x0][0x178] ;  /* 0x00005e0003027625 */ /* 0x000fca00078e0002 */
[----:B------:R-:W-:Y:S01]  /*0e30*/  STG.E [R2.64], R22 ;  /* 0x0000001602007986 */ /* 0x000fe2000c101904 */
[----:B------:R-:W-:Y:S05]  /*0e40*/  EXIT ;  /* 0x000000000000794d */ /* 0x000fea0003800000 */
.L_x_2379:
        /* <DEDUP_REMOVED lines=11> */
.L_x_3229:


//--------------------- .text._ZN2at6native29vectorized_elementwise_kernelILi4EZZZNS0_65_GLOBAL__N__eb3311e5_27_ActivationHardtanhKernel_cu_9e10b42f_292624hardtanh_backward_kernelERNS_14TensorIteratorERKN3c106ScalarES8_ENKUlvE_clEvENKUlvE0_clEvEUlffE_St5arrayIPcLm3EEEEviT0_T1_ --------------------------
	.section	.text._ZN2at6native29vectorized_elementwise_kernelILi4EZZZNS0_65_GLOBAL__N__eb3311e5_27_ActivationHardtanhKernel_cu_9e10b42f_292624hardtanh_backward_kernelERNS_14TensorIteratorERKN3c106ScalarES8_ENKUlvE_clEvENKUlvE0_clEvEUlffE_St5arrayIPcLm3EEEEviT0_T1_,"ax",@progbits
	.sectioninfo	@"SHI_REGISTERS=32"
	.align	128
        .global         _ZN2at6native29vectorized_elementwise_kernelILi4EZZZNS0_65_GLOBAL__N__eb3311e5_27_ActivationHardtanhKernel_cu_9e10b42f_292624hardtanh_backward_kernelERNS_14TensorIteratorERKN3c106ScalarES8_ENKUlvE_clEvENKUlvE0_clEvEUlffE_St5arrayIPcLm3EEEEviT0_T1_
        .type           _ZN2at6native29vectorized_elementwise_kernelILi4EZZZNS0_65_GLOBAL__N__eb3311e5_27_ActivationHardtanhKernel_cu_9e10b42f_292624hardtanh_backward_kernelERNS_14TensorIteratorERKN3c106ScalarES8_ENKUlvE_clEvENKUlvE0_clEvEUlffE_St5arrayIPcLm3EEEEviT0_T1_,@function
        .size           _ZN2at6native29vectorized_elementwise_kernelILi4EZZZNS0_65_GLOBAL__N__eb3311e5_27_ActivationHardtanhKernel_cu_9e10b42f_292624hardtanh_backward_kernelERNS_14TensorIteratorERKN3c106ScalarES8_ENKUlvE_clEvENKUlvE0_clEvEUlffE_St5arrayIPcLm3EEEEviT0_T1_,(.L_x_3230 - _ZN2at6native29vectorized_elementwise_kernelILi4EZZZNS0_65_GLOBAL__N__eb3311e5_27_ActivationHardtanhKernel_cu_9e10b42f_292624hardtanh_backward_kernelERNS_14TensorIteratorERKN3c106ScalarES8_ENKUlvE_clEvENKUlvE0_clEvEUlffE_St5arrayIPcLm3EEEEviT0_T1_)
        .other          _ZN2at6native29vectorized_elementwise_kernelILi4EZZZNS0_65_GLOBAL__N__eb3311e5_27_ActivationHardtanhKernel_cu_9e10b42f_292624hardtanh_backward_kernelERNS_14TensorIteratorERKN3c106ScalarES8_ENKUlvE_clEvENKUlvE0_clEvEUlffE_St5arrayIPcLm3EEEEviT0_T1_,@"STO_CUDA_ENTRY STV_DEFAULT"
_ZN2at6native29vectorized_elementwise_kernelILi4EZZZNS0_65_GLOBAL__N__eb3311e5_27_ActivationHardtanhKernel_cu_9e10b42f_292624hardtanh_backward_kernelERNS_14TensorIteratorERKN3c106ScalarES8_ENKUlvE_clEvENKUlvE0_clEvEUlffE_St5arrayIPcLm3EEEEviT0_T1_:
.text._ZN2at6native29vectorized_elementwise_kernelILi4EZZZNS0_65_GLOBAL__N__eb3311e5_27_ActivationHardtanhKernel_cu_9e10b42f_292624hardtanh_backward_kernelERNS_14TensorIteratorERKN3c106ScalarES8_ENKUlvE_clEvENKUlvE0_clEvEUlffE_St5arrayIPcLm3EEEEviT0_T1_:
        /* <DEDUP_REMOVED lines=11> */
[----:B------:R-:W2:Y:S01]  /*00b0*/  LDG.E.128 R16, [R22.64] ;  /* 0x0000000416107981 */ /* 0x000ea2000c1e1d00 */
[----:B------:R-:W-:-:S06]  /*00c0*/  IMAD.WIDE R4, R3, R2, c[0x0][0x180] ;  /* 0x0000600003047625 */ /* 0x000fcc00078e0202 */
[----:B------:R-:W-:Y:S02]  /*00d0*/  IMAD.WIDE.U32 R20, R0, 0x10, R4 ;  /* 0x0000001000147825 */ /* 0x000fe400078e0004 */
[----:B------:R-:W3:Y:S04]  /*00e0*/  LDG.E.128 R4, [R22.64+0x800] ;  /* 0x0008000416047981 */ /* 0x000ee8000c1e1d00 */
[----:B------:R-:W4:Y:S04]  /*00f0*/  LDG.E.128 R12, [R20.64] ;  /* 0x00000004140c7981 */ /* 0x000f28000c1e1d00 */
[----:B------:R-:W5:Y:S01]  /*0100*/  LDG.E.128 R8, [R20.64+0x800] ;  /* 0x0008000414087981 */ /* 0x000f62000c1e1d00 */
[----:B------:R-:W-:-:S06]  /*0110*/  IMAD.WIDE.U32 R2, R3, R2, c[0x0][0x178] ;  /* 0x00005e0003027625 */ /* 0x000fcc00078e0002 */
[----:B------:R-:W-:Y:S01]  /*0120*/  IMAD.WIDE R2, R0, 0x10, R2 ;  /* 0x0000001000027825 */ /* 0x000fe200078e0202 */
[C---:B--2---:R-:W-:Y:S02]  /*0130*/  FSETP.GTU.FTZ.AND P1, PT, R16.reuse, c[0x0][0x168], PT ;  /* 0x00005a0010007a0b */ /* 0x044fe40003f3c000 */
[----:B------:R-:W-:Y:S02]  /*0140*/  FSETP.GE.FTZ.AND P4, PT, R16, c[0x0][0x16c], PT ;  /* 0x00005b0010007a0b */ /* 0x000fe40003f96000 */
[C---:B------:R-:W-:Y:S02]  /*0150*/  FSETP.GTU.FTZ.AND P0, PT, R17.reuse, c[0x0][0x168], PT ;  /* 0x00005a0011007a0b */ /* 0x040fe40003f1c000 */
[----:B------:R-:W-:Y:S02]  /*0160*/  PLOP3.LUT P1, PT, P1, P4, PT, 0x20, 0x0 ;  /* 0x000000000000781c */ /* 0x000fe40000f28470 */
[----:B------:R-:W-:Y:S02]  /*0170*/  FSETP.GE.FTZ.AND P2, PT, R17, c[0x0][0x16c], PT ;  /* 0x00005b0011007a0b */ /* 0x000fe40003f56000 */
[----:B------:R-:W-:-:S02]  /*0180*/  FSETP.GTU.FTZ.AND P3, PT, R18, c[0x0][0x168], PT ;  /* 0x00005a0012007a0b */ /* 0x000fc40003f7c000 */
[----:B------:R-:W-:Y:S02]  /*0190*/  FSETP.GE.FTZ.AND P4, PT, R18, c[0x0][0x16c], PT ;  /* 0x00005b0012007a0b */ /* 0x000fe40003f96000 */
[C---:B------:R-:W-:Y:S02]  /*01a0*/  FSETP.GTU.FTZ.AND P6, PT, R19.reuse, c[0x0][0x168], PT ;  /* 0x00005a0013007a0b */ /* 0x040fe40003fdc000 */
[----:B------:R-:W-:Y:S02]  /*01b0*/  FSETP.GE.FTZ.AND P5, PT, R19, c[0x0][0x16c], PT ;  /* 0x00005b0013007a0b */ /* 0x000fe40003fb6000 */
[----:B------:R-:W-:Y:S02]  /*01c0*/  PLOP3.LUT P0, PT, P0, P2, PT, 0x20, 0x0 ;  /* 0x000000000000781c */ /* 0x000fe40000704470 */
[----:B------:R-:W-:Y:S02]  /*01d0*/  PLOP3.LUT P3, PT, P3, P4, PT, 0x20, 0x0 ;  /* 0x000000000000781c */ /* 0x000fe40001f68470 */
[----:B---3--:R-:W-:-:S02]  /*01e0*/  FSETP.GTU.FTZ.AND P2, PT, R4, c[0x0][0x168], PT ;  /* 0x00005a0004007a0b */ /* 0x008fc40003f5c000 */
[----:B------:R-:W-:Y:S02]  /*01f0*/  PLOP3.LUT P6, PT, P6, P5, PT, 0x20, 0x0 ;  /* 0x000000000000781c */ /* 0x000fe400037ca470 */
[----:B------:R-:W-:Y:S02]  /*0200*/  FSETP.GE.FTZ.AND P4, PT, R4, c[0x0][0x16c], PT ;  /* 0x00005b0004007a0b */ /* 0x000fe40003f96000 */
[----:B----4-:R-:W-:Y:S02]  /*0210*/  FSEL R15, R15, RZ, P6 ;  /* 0x000000ff0f0f7208 */ /* 0x010fe40003000000 */
[----:B------:R-:W-:Y:S02]  /*0220*/  FSEL R14, R14, RZ, P3 ;  /* 0x000000ff0e0e7208 */ /* 0x000fe40001800000 */
        /* <DEDUP_REMOVED lines=12> */
[----:B-----5:R-:W-:Y:S02]  /*02f0*/  FSEL R8, R8, RZ, P4 ;  /* 0x000000ff08087208 */ /* 0x020fe40002000000 */
[----:B------:R-:W-:Y:S01]  /*0300*/  FSEL R9, R9, RZ, P5 ;  /* 0x000000ff09097208 */ /* 0x000fe20002800000 */
[----:B------:R-:W-:Y:S01]  /*0310*/  STG.E.128 [R2.64], R12 ;  /* 0x0000000c02007986 */ /* 0x000fe2000c101d04 */
[----:B------:R-:W-:-:S02]  /*0320*/  FSEL R10, R10, RZ, P2 ;  /* 0x000000ff0a0a7208 */ /* 0x000fc40001000000 */
[----:B------:R-:W-:-:S05]  /*0330*/  FSEL R11, R11, RZ, P6 ;  /* 0x000000ff0b0b7208 */ /* 0x000fca0003000000 */
[----:B------:R-:W-:Y:S01]  /*0340*/  STG.E.128 [R2.64+0x800], R8 ;  /* 0x0008000802007986 */ /* 0x000fe2000c101d04 */
[----:B------:R-:W-:Y:S05]  /*0350*/  EXIT ;  /* 0x000000000000794d */ /* 0x000fea0003800000 */
.L_x_2380:
        /* <DEDUP_REMOVED lines=131> */
.L_x_2383:
[----:B------:R-:W-:-:S13]  /*0b90*/  ISETP.GE.AND P0, PT, R7, R4, PT ;  /* 0x000000040700720c */ /* 0x000fda0003f06270 */
[----:B------:R-:W-:Y:S05]  /*0ba0*/  @P0 BRA `(.L_x_2385) ;  /* 0x000000c000000947 */ /* 0x000fea0003800000 */
[----:B------:R-:W-:Y:S01]  /*0bb0*/  IMAD.IADD R8, R3, 0x1, R7 ;  /* 0x0000000103087824 */ /* 0x000fe200078e0207 */
[----:B------:R-:W-:Y:S01]  /*0bc0*/  IADD3 R7, R7, 0x80, RZ ;  /* 0x0000008007077810 */ /* 0x000fe20007ffe0ff */
[----:B0-----:R-:W-:-:S04]  /*0bd0*/  IMAD.MOV.U32 R9, RZ, RZ, 0x4 ;  /* 0x00000004ff097424 */ /* 0x001fc800078e00ff */
[----:B------:R-:W-:-:S05]  /*0be0*/  IMAD.WIDE.U32 R8, R8, R9, c[0x0][0x178] ;  /* 0x00005e0008087625 */ /* 0x000fca00078e0009 */
[----:B------:R0:W-:Y:S02]  /*0bf0*/  STG.E [R8.64], R13 ;  /* 0x0000000d08007986 */ /* 0x0001e4000c101904 */
.L_x_2384:
[----:B------:R-:W-:-:S13]  /*0c00*/  ISETP.GE.AND P0, PT, R7, R4, PT ;  /* 0x000000040700720c */ /* 0x000fda0003f06270 */
[----:B------:R-:W-:Y:S05]  /*0c10*/  @P0 BRA `(.L_x_2386) ;  /* 0x000000d000000947 */ /* 0x000fea0003800000 */
[----:B0-----:R-:W-:Y:S01]  /*0c20*/  IMAD.IADD R8, R3, 0x1, R7 ;  /* 0x0000000103087824 */ /* 0x001fe200078e0207 */
[----:B------:R-:W-:Y:S01]  /*0c30*/  IADD3 R7, R7, 0x80, RZ ;  /* 0x0000008007077810 */ /* 0x000fe20007ffe0ff */
[----:B------:R-:W-:-:S04]  /*0c40*/  IMAD.MOV.U32 R9, RZ, RZ, 0x4 ;  /* 0x00000004ff097424 */ /* 0x000fc800078e00ff */
[----:B------:R-:W-:-:S05]  /*0c50*/  IMAD.WIDE.U32 R8, R8, R9, c[0x0][0x178] ;  /* 0x00005e0008087625 */ /* 0x000fca00078e0009 */
[----:B------:R0:W-:Y:S02]  /*0c60*/  STG.E [R8.64], R15 ;  /* 0x0000000f08007986 */ /* 0x0001e4000c101904 */
.L_x_2385:
        /* <DEDUP_REMOVED lines=8> */
.L_x_2386:
[----:B------:R-:W-:Y:S05]  /*0cf0*/  BSYNC B1 ;  /* 0x0000000000017941 */ /* 0x000fea0003800000 */
.L_x_2382:
[----:B------:R-:W-:-:S13]  /*0d00*/  ISETP.GE.AND P0, PT, R7, R4, PT ;  /* 0x000000040700720c */ /* 0x000fda0003f06270 */
[----:B0-----:R-:W-:Y:S01]  /*0d10*/  @!P0 IMAD.IADD R8, R3, 0x1, R7 ;  /* 0x0000000103088824 */ /* 0x001fe200078e0207 */
[----:B------:R-:W-:Y:S01]  /*0d20*/  @!P0 IADD3 R7, R7, 0x80, RZ ;  /* 0x0000008007078810 */ /* 0x000fe20007ffe0ff */
[----:B------:R-:W-:-:S04]  /*0d30*/  @!P0 IMAD.MOV.U32 R9, RZ, RZ, 0x4 ;  /* 0x00000004ff098424 */ /* 0x000fc800078e00ff */
[----:B------:R-:W-:-:S05]  /*0d40*/  @!P0 IMAD.WIDE.U32 R8, R8, R9, c[0x0][0x178] ;  /* 0x00005e0008088625 */ /* 0x000fca00078e0009 */
[----:B------:R0:W-:Y:S02]  /*0d50*/  @!P0 STG.E [R8.64], R21 ;  /* 0x0000001508008986 */ /* 0x0001e4000c101904 */
.L_x_2387:
[----:B------:R-:W-:Y:S05]  /*0d60*/  BSYNC B0 ;  /* 0x0000000000007941 */ /* 0x000fea0003800000 */
.L_x_2381:
        /* <DEDUP_REMOVED lines=8> */
.L_x_2388:
        /* <DEDUP_REMOVED lines=9> */
.L_x_3230:


//--------------------- .text._ZN2at6native29vectorized_elementwise_kernelILi8EZZZNS0_65_GLOBAL__N__eb3311e5_27_ActivationHardtanhKernel_cu_9e10b42f_292624hardtanh_backward_kernelERNS_14TensorIteratorERKN3c106ScalarES8_ENKUlvE_clEvENKUlvE0_clEvEUlffE_St5arrayIPcLm3EEEEviT0_T1_ --------------------------
	.section	.text._ZN2at6native29vectorized_elementwise_kernelILi8EZZZNS0_65_GLOBAL__N__eb3311e5_27_ActivationHardtanhKernel_cu_9e10b42f_292624hardtanh_backward_kernelERNS_14TensorIteratorERKN3c106ScalarES8_ENKUlvE_clEvENKUlvE0_clEvEUlffE_St5arrayIPcLm3EEEEviT0_T1_,"ax",@progbits
	.sectioninfo	@"SHI_REGISTERS=4"
	.align	128
        .global         _ZN2at6native29vectorized_elementwise_kernelILi8EZZZNS0_65_GLOBAL__N__eb3311e5_27_ActivationHardtanhKernel_cu_9e10b42f_292624hardtanh_backward_kernelERNS_14TensorIteratorERKN3c106ScalarES8_ENKUlvE_clEvENKUlvE0_clEvEUlffE_St5arrayIPcLm3EEEEviT0_T1_
        .type           _ZN2at6native29vectorized_elementwise_kernelILi8EZZZNS0_65_GLOBAL__N__eb3311e5_27_ActivationHardtanhKernel_cu_9e10b42f_292624hardtanh_backward_kernelERNS_14TensorIteratorERKN3c106ScalarES8_ENKUlvE_clEvENKUlvE0_clEvEUlffE_St5arrayIPcLm3EEEEviT0_T1_,@function
        .size           _ZN2at6native29vectorized_elementwise_kernelILi8EZZZNS0_65_GLOBAL__N__eb3311e5_27_ActivationHardtanhKernel_cu_9e10b42f_292624hardtanh_backward_kernelERNS_14TensorIteratorERKN3c106ScalarES8_ENKUlvE_clEvENKUlvE0_clEvEUlffE_St5arrayIPcLm3EEEEviT0_T1_,(.L_x_3231 - _ZN2at6native29vectorized_elementwise_kernelILi8EZZZNS0_65_GLOBAL__N__eb3311e5_27_ActivationHardtanhKernel_cu_9e10b42f_292624hardtanh_backward_kernelERNS_14TensorIteratorERKN3c106ScalarES8_ENKUlvE_clEvENKUlvE0_clEvEUlffE_St5arrayIPcLm3EEEEviT0_T1_)
        .other          _ZN2at6native29vectorized_elementwise_kernelILi8EZZZNS0_65_GLOBAL__N__eb3311e5_27_ActivationHardtanhKernel_cu_9e10b42f_292624hardtanh_backward_kernelERNS_14TensorIteratorERKN3c106ScalarES8_ENKUlvE_clEvENKUlvE0_clEvEUlffE_St5arrayIPcLm3EEEEviT0_T1_,@"STO_CUDA_ENTRY STV_DEFAULT"
_ZN2at6native29vectorized_elementwise_kernelILi8EZZZNS0_65_GLOBAL__N__eb3311e5_27_ActivationHardtanhKernel_cu_9e10b42f_292624hardtanh_backward_kernelERNS_14TensorIteratorERKN3c106ScalarES8_ENKUlvE_clEvENKUlvE0_clEvEUlffE_St5arrayIPcLm3EEEEviT0_T1_:
.text._ZN2at6native29vectorized_elementwise_kernelILi8EZZZNS0_65_GLOBAL__N__eb3311e5_27_ActivationHardtanhKernel_cu_9e10b42f_292624hardtanh_backward_kernelERNS_14TensorIteratorERKN3c106ScalarES8_ENKUlvE_clEvENKUlvE0_clEvEUlffE_St5arrayIPcLm3EEEEviT0_T1_:
[----:B------:R-:W-:Y:S02]  /*0000*/  MOV R1, c[0x0][0x28] ;  /* 0x00000a0000017a02 */ /* 0x000fe40000000f00 */
[----:B------:R-:W-:Y:S05]  /*0010*/  EXIT ;  /* 0x000000000000794d */ /* 0x000fea0003800000 */
.L_x_2389:
        /* <DEDUP_REMOVED lines=14> */
.L_x_3231:


//--------------------- .text._ZN2at6native18elementwise_kernelILi128ELi4EZNS0_15gpu_kernel_implIZZZNS0_65_GLOBAL__N__eb3311e5_27_ActivationHardtanhKernel_cu_9e10b42f_292624hardtanh_backward_kernelERNS_14TensorIteratorERKN3c106ScalarES9_ENKUlvE_clEvENKUlvE_clEvEUlddE_EEvRNS_18TensorIteratorBaseERKT_EUliE_EEviT1_ --------------------------
	.section	.text._ZN2at6native18elementwise_kernelILi128ELi4EZNS0_15gpu_kernel_implIZZZNS0_65_GLOBAL__N__eb3311e5_27_ActivationHardtanhKernel_cu_9e10b42f_292624hardtanh_backward_kernelERNS_14TensorIteratorERKN3c106ScalarES9_ENKUlvE_clEvENKUlvE_clEvEUlddE_EEvRNS_18TensorIteratorBaseERKT_EUliE_EEviT1_,"ax",@progbits
	.sectioninfo	@"SHI_REGISTERS=28"
	.align	128
        .global         _ZN2at6native18elementwise_kernelILi128ELi4EZNS0_15gpu_kernel_implIZZZNS0_65_GLOBAL__N__eb3311e5_27_ActivationHardtanhKernel_cu_9e10b42f_292624hardtanh_backward_kernelERNS_14TensorIteratorERKN3c106ScalarES9_ENKUlvE_clEvENKUlvE_clEvEUlddE_EEvRNS_18TensorIteratorBaseERKT_EUliE_EEviT1_
        .type           _ZN2at6native18elementwise_kernelILi128ELi4EZNS0_15gpu_kernel_implIZZZNS0_65_GLOBAL__N__eb3311e5_27_ActivationHardtanhKernel_cu_9e10b42f_292624hardtanh_backward_kernelERNS_14TensorIteratorERKN3c106ScalarES9_ENKUlvE_clEvENKUlvE_clEvEUlddE_EEvRNS_18TensorIteratorBaseERKT_EUliE_EEviT1_,@function
        .size           _ZN2at6native18elementwise_kernelILi128ELi4EZNS0_15gpu_kernel_implIZZZNS0_65_GLOBAL__N__eb3311e5_27_ActivationHardtanhKernel_cu_9e10b42f_292624hardtanh_backward_kernelERNS_14TensorIteratorERKN3c106ScalarES9_ENKUlvE_clEvENKUlvE_clEvEUlddE_EEvRNS_18TensorIteratorBaseERKT_EUliE_EEviT1_,(.L_x_3232 - _ZN2at6native18elementwise_kernelILi128ELi4EZNS0_15gpu_kernel_implIZZZNS0_65_GLOBAL__N__eb3311e5_27_ActivationHardtanhKernel_cu_9e10b42f_292624hardtanh_backward_kernelERNS_14TensorIteratorERKN3c106ScalarES9_ENKUlvE_clEvENKUlvE_clEvEUlddE_EEvRNS_18TensorIteratorBaseERKT_EUliE_EEviT1_)
        .other          _ZN2at6native18elementwise_kernelILi128ELi4EZNS0_15gpu_kernel_implIZZZNS0_65_GLOBAL__N__eb3311e5_27_ActivationHardtanhKernel_cu_9e10b42f_292624hardtanh_backward_kernelERNS_14TensorIteratorERKN3c106ScalarES9_ENKUlvE_clEvENKUlvE_clEvEUlddE_EEvRNS_18TensorIteratorBaseERKT_EUliE_EEviT1_,@"STO_CUDA_ENTRY STV_DEFAULT"
_ZN2at6native18elementwise_kernelILi128ELi4EZNS0_15gpu_kernel_implIZZZNS0_65_GLOBAL__N__eb3311e5_27_ActivationHardtanhKernel_cu_9e10b42f_292624hardtanh_backward_kernelERNS_14TensorIteratorERKN3c106ScalarES9_ENKUlvE_clEvENKUlvE_clEvEUlddE_EEvRNS_18TensorIteratorBaseERKT_EUliE_EEviT1_:
.text._ZN2at6native18elementwise_kernelILi128ELi4EZNS0_15gpu_kernel_implIZZZNS0_65_GLOBAL__N__eb3311e5_27_ActivationHardtanhKernel_cu_9e10b42f_292624hardtanh_backward_kernelERNS_14TensorIteratorERKN3c106ScalarES9_ENKUlvE_clEvENKUlvE_clEvEUlddE_EEvRNS_18TensorIteratorBaseERKT_EUliE_EEviT1_:
        /* <DEDUP_REMOVED lines=14> */
[----:B------:R-:W-:Y:S02]  /*00e0*/  IMAD.MOV.U32 R3, RZ, RZ, R23 ;  /* 0x000000ffff037224 */ /* 0x000fe400078e0017 */
        /* <DEDUP_REMOVED lines=249> */
.L_x_2392:
        /* <DEDUP_REMOVED lines=17> */
[----:B--2---:R0:W1:Y:S01]  /*1190*/  I2F.F64.S16 R18, R2 ;  /* 0x0000000200127312 */ /* 0x0040620000101c00 */
[----:B------:R-:W-:Y:S05]  /*11a0*/  BRA `(.L_x_2398) ;  /* 0x00000e2000007947 */ /* 0x000fea0003800000 */
.L_x_2396:
[----:B------:R-:W2:Y:S02]  /*11b0*/  LDG.E.U8 R2, [R2.64] ;  /* 0x0000002402027981 */ /* 0x000ea4000c1e1100 */
[----:B--2---:R0:W1:Y:S01]  /*11c0*/  I2F.F64.U16 R18, R2 ;  /* 0x0000000200127312 */ /* 0x0040620000101800 */
[----:B------:R-:W-:Y:S05]  /*11d0*/  BRA `(.L_x_2398) ;  /* 0x00000df000007947 */ /* 0x000fea0003800000 */
.L_x_2395:
[----:B------:R-:W-:-:S13]  /*11e0*/  ISETP.NE.AND P0, PT, R4, 0x2, PT ;  /* 0x000000020400780c */ /* 0x000fda0003f05270 */
[----:B------:R-:W-:Y:S05]  /*11f0*/  @!P0 BRA `(.L_x_2399) ;  /* 0x000000a000008947 */ /* 0x000fea0003800000 */
[----:B------:R-:W-:-:S13]  /*1200*/  ISETP.NE.AND P0, PT, R4, 0x3, PT ;  /* 0x000000030400780c */ /* 0x000fda0003f05270 */
[----:B------:R-:W-:Y:S05]  /*1210*/  @!P0 BRA `(.L_x_2400) ;  /* 0x0000005000008947 */ /* 0x000fea0003800000 */
[----:B------:R-:W-:-:S13]  /*1220*/  ISETP.NE.AND P0, PT, R4, 0x4, PT ;  /* 0x000000040400780c */ /* 0x000fda0003f05270 */
[----:B------:R-:W-:Y:S05]  /*1230*/  @P0 BRA `(.L_x_2397) ;  /* 0x00000bf000000947 */ /* 0x000fea0003800000 */
[----:B------:R-:W2:Y:S02]  /*1240*/  LDG.E.64 R18, [R2.64] ;  /* 0x0000002402127981 */ /* 0x000ea4000c1e1b00 */
[----:B--2---:R-:W0:Y:S01]  /*1250*/  I2F.F64.S64 R18, R18 ;  /* 0x0000001200127312 */ /* 0x004e220000301c00 */
[----:B------:R-:W-:Y:S05]  /*1260*/  BRA `(.L_x_2398) ;  /* 0x00000d6000007947 */ /* 0x000fea0003800000 */
.L_x_2400:
[----:B------:R-:W2:Y:S02]  /*1270*/  LDG.E R2, [R2.64] ;  /* 0x0000002402027981 */ /* 0x000ea4000c1e1900 */
[----:B--2---:R0:W1:Y:S01]  /*1280*/  I2F.F64 R18, R2 ;  /* 0x0000000200127312 */ /* 0x0040620000201c00 */
[----:B------:R-:W-:Y:S05]  /*1290*/  BRA `(.L_x_2398) ;  /* 0x00000d3000007947 */ /* 0x000fea0003800000 */
.L_x_2399:
[----:B------:R-:W2:Y:S02]  /*12a0*/  LDG.E.U16 R2, [R2.64] ;  /* 0x0000002402027981 */ /* 0x000ea4000c1e1500 */
[----:B--2---:R0:W1:Y:S01]  /*12b0*/  I2F.F64.S16 R18, R2 ;  /* 0x0000000200127312 */ /* 0x0040620000101c00 */
[----:B------:R-:W-:Y:S05]  /*12c0*/  BRA `(.L_x_2398) ;  /* 0x00000d0000007947 */ /* 0x000fea0003800000 */
.L_x_2394:
[----:B------:R-:W-:-:S13]  /*12d0*/  ISETP.GT.AND P0, PT, R4, 0x6, PT ;  /* 0x000000060400780c */ /* 0x000fda0003f04270 */
[----:B------:R-:W-:Y:S05]  /*12e0*/  @P0 BRA `(.L_x_2401) ;  /* 0x000000d000000947 */ /* 0x000fea0003800000 */
[----:B------:R-:W-:-:S13]  /*12f0*/  ISETP.NE.AND P0, PT, R4, 0x5, PT ;  /* 0x000000050400780c */ /* 0x000fda0003f05270 */
[----:B------:R-:W-:Y:S05]  /*1300*/  @!P0 BRA `(.L_x_2402) ;  /* 0x0000006000008947 */ /* 0x000fea0003800000 */
[----:B------:R-:W-:-:S13]  /*1310*/  ISETP.NE.AND P0, PT, R4, 0x6, PT ;  /* 0x000000060400780c */ /* 0x000fda0003f05270 */
[----:B------:R-:W-:Y:S05]  /*1320*/  @P0 BRA `(.L_x_2397) ;  /* 0x00000b0000000947 */ /* 0x000fea0003800000 */
[----:B------:R-:W2:Y:S02]  /*1330*/  LDG.E R18, [R2.64] ;  /* 0x0000002402127981 */ /* 0x000ea4000c1e1900 */
[----:B--2---:R-:W-:-:S06]  /*1340*/  FMUL.FTZ R18, R18, 1 ;  /* 0x3f80000012127820 */ /* 0x004fcc0000410000 */
[----:B------:R-:W0:Y:S01]  /*1350*/  F2F.F64.F32 R18, R18 ;  /* 0x0000001200127310 */ /* 0x000e220000201800 */
[----:B------:R-:W-:Y:S05]  /*1360*/  BRA `(.L_x_2398) ;  /* 0x00000c6000007947 */ /* 0x000fea0003800000 */
.L_x_2402:
[----:B------:R-:W2:Y:S02]  /*1370*/  LDG.E.U16 R0, [R2.64] ;  /* 0x0000002402007981 */ /* 0x000ea4000c1e1500 */
[----:B--2---:R-:W-:-:S05]  /*1380*/  HADD2.F32 R0, -RZ, R0.H0_H0 ;  /* 0x20000000ff007230 */ /* 0x004fca0000004100 */
[----:B------:R-:W-:-:S04]  /*1390*/  FMUL.FTZ R0, R0, 1 ;  /* 0x3f80000000007820 */ /* 0x000fc80000410000 */
[----:B------:R0:W1:Y:S01]  /*13a0*/  F2F.F64.F32 R18, R0 ;  /* 0x0000000000127310 */ /* 0x0000620000201800 */
[----:B------:R-:W-:Y:S05]  /*13b0*/  BRA `(.L_x_2398) ;  /* 0x00000c1000007947 */ /* 0x000fea0003800000 */
.L_x_2401:
[----:B------:R-:W-:-:S13]  /*13c0*/  ISETP.NE.AND P0, PT, R4, 0x7, PT ;  /* 0x000000070400780c */ /* 0x000fda0003f05270 */
[----:B------:R-:W-:Y:S05]  /*13d0*/  @!P0 BRA `(.L_x_2403) ;  /* 0x000000d000008947 */ /* 0x000fea0003800000 */
        /* <DEDUP_REMOVED lines=8> */
.L_x_2404:
[----:B------:R-:W2:Y:S02]  /*1460*/  LDG.E.U16 R2, [R2.64] ;  /* 0x0000002402027981 */ /* 0x000ea4000c1e1500 */
[----:B--2---:R-:W-:-:S05]  /*1470*/  HADD2.F32 R0, -RZ, R2.H0_H0 ;  /* 0x20000002ff007230 */ /* 0x004fca0000004100 */
[----:B------:R-:W-:-:S04]  /*1480*/  FMUL.FTZ R0, R0, 1 ;  /* 0x3f80000000007820 */ /* 0x000fc80000410000 */
[----:B------:R0:W1:Y:S01]  /*1490*/  F2F.F64.F32 R18, R0 ;  /* 0x0000000000127310 */ /* 0x0000620000201800 */
[----:B------:R-:W-:Y:S05]  /*14a0*/  BRA `(.L_x_2398) ;  /* 0x00000b2000007947 */ /* 0x000fea0003800000 */
.L_x_2403:
[----:B------:R0:W5:Y:S01]  /*14b0*/  LDG.E.64 R18, [R2.64] ;  /* 0x0000002402127981 */ /* 0x000162000c1e1b00 */
[----:B------:R-:W-:Y:S05]  /*14c0*/  BRA `(.L_x_2398) ;  /* 0x00000b0000007947 */ /* 0x000fea0003800000 */
.L_x_2393:
        /* <DEDUP_REMOVED lines=8> */
[----:B------:R-:W2:Y:S01]  /*1550*/  LDG.E.U8 R2, [R2.64] ;  /* 0x0000002402027981 */ /* 0x000ea2000c1e1100 */
[----:B------:R-:W-:Y:S01]  /*1560*/  IMAD.MOV.U32 R18, RZ, RZ, RZ ;  /* 0x000000ffff127224 */ /* 0x000fe200078e00ff */
[----:B--2---:R-:W-:-:S04]  /*1570*/  ISETP.NE.AND P0, PT, R2, RZ, PT ;  /* 0x000000ff0200720c */ /* 0x004fc80003f05270 */
[----:B------:R-:W-:Y:S01]  /*1580*/  FSEL R19, RZ, 1.875, !P0 ;  /* 0x3ff00000ff137808 */ /* 0x000fe20004000000 */
[----:B------:R-:W-:Y:S05]  /*1590*/  BRA `(.L_x_2398) ;  /* 0x00000a3000007947 */ /* 0x000fea0003800000 */
.L_x_2407:
[----:B------:R0:W5:Y:S01]  /*15a0*/  LDG.E.64 R18, [R2.64] ;  /* 0x0000002402127981 */ /* 0x000162000c1e1b00 */
[----:B------:R-:W-:Y:S05]  /*15b0*/  BRA `(.L_x_2398) ;  /* 0x00000a1000007947 */ /* 0x000fea0003800000 */
.L_x_2406:
        /* <DEDUP_REMOVED lines=24> */
[----:B------:R-:W-:-:S05]  /*1740*/  LOP3.LUT R5, R5, 0x80000000, R0, 0xf8, !PT ;  /* 0x8000000005057812 */ /* 0x000fca00078ef800 */
[----:B------:R-:W-:-:S04]  /*1750*/  FMUL.FTZ R5, R5, 1 ;  /* 0x3f80000005057820 */ /* 0x000fc80000410000 */
[----:B------:R0:W1:Y:S01]  /*1760*/  F2F.F64.F32 R18, R5 ;  /* 0x0000000500127310 */ /* 0x0000620000201800 */
[----:B------:R-:W-:Y:S05]  /*1770*/  BRA `(.L_x_2398) ;  /* 0x0000085000007947 */ /* 0x000fea0003800000 */
.L_x_2409:
        /* <DEDUP_REMOVED lines=11> */
[----:B------:R-:W-:-:S05]  /*1830*/  LOP3.LUT R4, R4, 0x80000000, R5, 0xf8, !PT ;  /* 0x8000000004047812 */ /* 0x000fca00078ef805 */
[----:B------:R-:W-:-:S04]  /*1840*/  FMUL.FTZ R4, R4, 1 ;  /* 0x3f80000004047820 */ /* 0x000fc80000410000 */
[----:B------:R0:W1:Y:S01]  /*1850*/  F2F.F64.F32 R18, R4 ;  /* 0x0000000400127310 */ /* 0x0000620000201800 */
[----:B------:R-:W-:Y:S05]  /*1860*/  BRA `(.L_x_2398) ;  /* 0x0000076000007947 */ /* 0x000fea0003800000 */
.L_x_2408:
[----:B------:R-:W2:Y:S02]  /*1870*/  LDG.E.U16 R0, [R2.64] ;  /* 0x0000002402007981 */ /* 0x000ea4000c1e1500 */
[----:B--2---:R-:W-:-:S05]  /*1880*/  PRMT R0, RZ, 0x5410, R0 ;  /* 0x00005410ff007816 */ /* 0x004fca0000000000 */
[----:B------:R-:W-:-:S04]  /*1890*/  FMUL.FTZ R0, R0, 1 ;  /* 0x3f80000000007820 */ /* 0x000fc80000410000 */
[----:B------:R0:W1:Y:S01]  /*18a0*/  F2F.F64.F32 R18, R0 ;  /* 0x0000000000127310 */ /* 0x0000620000201800 */
[----:B------:R-:W-:Y:S05]  /*18b0*/  BRA `(.L_x_2398) ;  /* 0x0000071000007947 */ /* 0x000fea0003800000 */
.L_x_2405:
        /* <DEDUP_REMOVED lines=9> */
[----:B--2---:R0:W1:Y:S01]  /*1950*/  I2F.F64.U16 R18, R2 ;  /* 0x0000000200127312 */ /* 0x0040620000101800 */
[----:B------:R-:W-:Y:S05]  /*1960*/  BRA `(.L_x_2398) ;  /* 0x0000066000007947 */ /* 0x000fea0003800000 */
.L_x_2412:
        /* <DEDUP_REMOVED lines=21> */
.L_x_2416:
[----:B------:R-:W-:Y:S05]  /*1ac0*/  BSYNC B1 ;  /* 0x0000000000017941 */ /* 0x000fea0003800000 */
.L_x_2415:
[----:B------:R-:W-:Y:S01]  /*1ad0*/  LEA R3, R0, 0x3b800000, 0x17 ;  /* 0x3b80000000037811 */ /* 0x000fe200078eb8ff */
[----:B------:R-:W-:-:S05]  /*1ae0*/  IMAD.SHL.U32 R0, R2, 0x100000, RZ ;  /* 0x0010000002007824 */ /* 0x000fca00078e00ff */
[----:B------:R-:W-:Y:S02]  /*1af0*/  LOP3.LUT R0, R3, R0, R4, 0xfe, !PT ;  /* 0x0000000003007212 */ /* 0x000fe400078efe04 */
.L_x_2414:
[----:B------:R-:W-:Y:S05]  /*1b00*/  BSYNC B0 ;  /* 0x0000000000007941 */ /* 0x000fea0003800000 */
.L_x_2413:
[----:B------:R-:W-:-:S04]  /*1b10*/  FMUL.FTZ R0, R0, 1 ;  /* 0x3f80000000007820 */ /* 0x000fc80000410000 */
[----:B------:R0:W1:Y:S01]  /*1b20*/  F2F.F64.F32 R18, R0 ;  /* 0x0000000000127310 */ /* 0x0000620000201800 */
[----:B------:R-:W-:Y:S05]  /*1b30*/  BRA `(.L_x_2398) ;  /* 0x0000049000007947 */ /* 0x000fea0003800000 */
.L_x_2411:
        /* <DEDUP_REMOVED lines=21> */
.L_x_2420:
[----:B------:R-:W-:Y:S05]  /*1c90*/  BSYNC B1 ;  /* 0x0000000000017941 */ /* 0x000fea0003800000 */
.L_x_2419:
[----:B------:R-:W-:Y:S01]  /*1ca0*/  LEA R3, R0, 0x37800000, 0x17 ;  /* 0x3780000000037811 */ /* 0x000fe200078eb8ff */
[----:B------:R-:W-:-:S05]  /*1cb0*/  IMAD.SHL.U32 R0, R2, 0x200000, RZ ;  /* 0x0020000002007824 */ /* 0x000fca00078e00ff */
[----:B------:R-:W-:Y:S02]  /*1cc0*/  LOP3.LUT R0, R3, R0, R4, 0xfe, !PT ;  /* 0x0000000003007212 */ /* 0x000fe400078efe04 */
.L_x_2418:
[----:B------:R-:W-:Y:S05]  /*1cd0*/  BSYNC B0 ;  /* 0x0000000000007941 */ /* 0x000fea0003800000 */
.L_x_2417:
[----:B------:R-:W-:-:S04]  /*1ce0*/  FMUL.FTZ R0, R0, 1 ;  /* 0x3f80000000007820 */ /* 0x000fc80000410000 */
[----:B------:R0:W1:Y:S01]  /*1cf0*/  F2F.F64.F32 R18, R0 ;  /* 0x0000000000127310 */ /* 0x0000620000201800 */
[----:B------:R-:W-:Y:S05]  /*1d00*/  BRA `(.L_x_2398) ;  /* 0x000002c000007947 */ /* 0x000fea0003800000 */
.L_x_2410:
        /* <DEDUP_REMOVED lines=14> */
.L_x_2424:
[----:B------:R-:W-:Y:S05]  /*1df0*/  BSYNC B0 ;  /* 0x0000000000007941 */ /* 0x000fea0003800000 */
.L_x_2423:
[----:B------:R-:W-:-:S04]  /*1e00*/  FMUL.FTZ R0, R0, 1 ;  /* 0x3f80000000007820 */ /* 0x000fc80000410000 */
[----:B------:R0:W1:Y:S01]  /*1e10*/  F2F.F64.F32 R18, R0 ;  /* 0x0000000000127310 */ /* 0x0000620000201800 */
[----:B------:R-:W-:Y:S05]  /*1e20*/  BRA `(.L_x_2398) ;  /* 0x000001a000007947 */ /* 0x000fea0003800000 */
.L_x_2397:
        /* <DEDUP_REMOVED lines=19> */
[----:B------:R-:W-:Y:S01]  /*1f60*/  CS2R R18, SRZ ;  /* 0x0000000000127805 */ /* 0x000fe2000001ff00 */
[----:B------:R-:W-:Y:S05]  /*1f70*/  BRA `(.L_x_2398) ;  /* 0x0000005000007947 */ /* 0x000fea0003800000 */
.L_x_2422:
[----:B------:R-:W2:Y:S02]  /*1f80*/  LDG.E.64 R18, [R2.64] ;  /* 0x0000002402127981 */ /* 0x000ea4000c1e1b00 */
[----:B--2---:R-:W0:Y:S01]  /*1f90*/  I2F.F64.U64 R18, R18 ;  /* 0x0000001200127312 */ /* 0x004e220000301800 */
[----:B------:R-:W-:Y:S05]  /*1fa0*/  BRA `(.L_x_2398) ;  /* 0x0000002000007947 */ /* 0x000fea0003800000 */
.L_x_2421:
[----:B------:R-:W2:Y:S02]  /*1fb0*/  LDG.E R2, [R2.64] ;  /* 0x0000002402027981 */ /* 0x000ea4000c1e1900 */
[----:B--2---:R0:W1:Y:S02]  /*1fc0*/  I2F.F64.U32 R18, R2 ;  /* 0x0000000200127312 */ /* 0x0040640000201800 */
.L_x_2398:
[----:B0-----:R-:W0:Y:S01]  /*1fd0*/  LDC.U8 R2, c[0x0][0x3fa] ;  /* 0x0000fe80ff027b82 */ /* 0x001e220000000000 */
[----:B------:R-:W-:-:S05]  /*1fe0*/  IADD3 R4, P1, R24, c[0x0][0x3d8], RZ ;  /* 0x0000f60018047a10 */ /* 0x000fca0007f3e0ff */
        /* <DEDUP_REMOVED lines=13> */
[----:B--2---:R-:W0:Y:S01]  /*20c0*/  I2F.F64.S16 R2, R2 ;  /* 0x0000000200027312 */ /* 0x004e220000101c00 */
[----:B------:R-:W-:Y:S05]  /*20d0*/  BRA `(.L_x_2430) ;  /* 0x00000e2000007947 */ /* 0x000fea0003800000 */
.L_x_2428:
[----:B------:R-:W2:Y:S02]  /*20e0*/  LDG.E.U8 R2, [R4.64] ;  /* 0x0000002404027981 */ /* 0x000ea4000c1e1100 */
[----:B--2---:R-:W0:Y:S01]  /*20f0*/  I2F.F64.U16 R2, R2 ;  /* 0x0000000200027312 */ /* 0x004e220000101800 */
[----:B------:R-:W-:Y:S05]  /*2100*/  BRA `(.L_x_2430) ;  /* 0x00000df000007947 */ /* 0x000fea0003800000 */
.L_x_2427:
        /* <DEDUP_REMOVED lines=9> */
.L_x_2432:
[----:B------:R-:W2:Y:S02]  /*21a0*/  LDG.E R2, [R4.64] ;  /* 0x0000002404027981 */ /* 0x000ea4000c1e1900 */
[----:B--2---:R-:W0:Y:S01]  /*21b0*/  I2F.F64 R2, R2 ;  /* 0x0000000200027312 */ /* 0x004e220000201c00 */
[----:B------:R-:W-:Y:S05]  /*21c0*/  BRA `(.L_x_2430) ;  /* 0x00000d3000007947 */ /* 0x000fea0003800000 */
.L_x_2431:
[----:B------:R-:W2:Y:S02]  /*21d0*/  LDG.E.U16 R2, [R4.64] ;  /* 0x0000002404027981 */ /* 0x000ea4000c1e1500 */
[----:B--2---:R-:W0:Y:S01]  /*21e0*/  I2F.F64.S16 R2, R2 ;  /* 0x0000000200027312 */ /* 0x004e220000101c00 */
[----:B------:R-:W-:Y:S05]  /*21f0*/  BRA `(.L_x_2430) ;  /* 0x00000d0000007947 */ /* 0x000fea0003800000 */
.L_x_2426:
        /* <DEDUP_REMOVED lines=10> */
.L_x_2434:
[----:B------:R-:W2:Y:S02]  /*22a0*/  LDG.E.U16 R0, [R4.64] ;  /* 0x0000002404007981 */ /* 0x000ea4000c1e1500 */
[----:B--2---:R-:W-:-:S05]  /*22b0*/  HADD2.F32 R0, -RZ, R0.H0_H0 ;  /* 0x20000000ff007230 */ /* 0x004fca0000004100 */
[----:B------:R-:W-:-:S04]  /*22c0*/  FMUL.FTZ R0, R0, 1 ;  /* 0x3f80000000007820 */ /* 0x000fc80000410000 */
[----:B------:R0:W2:Y:S01]  /*22d0*/  F2F.F64.F32 R2, R0 ;  /* 0x0000000000027310 */ /* 0x0000a20000201800 */
[----:B------:R-:W-:Y:S05]  /*22e0*/  BRA `(.L_x_2430) ;  /* 0x00000c1000007947 */ /* 0x000fea0003800000 */
.L_x_2433:
        /* <DEDUP_REMOVED lines=10> */
.L_x_2436:
[----:B------:R-:W2:Y:S02]  /*2390*/  LDG.E.U16 R4, [R4.64] ;  /* 0x0000002404047981 */ /* 0x000ea4000c1e1500 */
[----:B--2---:R-:W-:-:S05]  /*23a0*/  HADD2.F32 R0, -RZ, R4.H0_H0 ;  /* 0x20000004ff007230 */ /* 0x004fca0000004100 */
[----:B------:R-:W-:-:S04]  /*23b0*/  FMUL.FTZ R0, R0, 1 ;  /* 0x3f80000000007820 */ /* 0x000fc80000410000 */
[----:B------:R0:W2:Y:S01]  /*23c0*/  F2F.F64.F32 R2, R0 ;  /* 0x0000000000027310 */ /* 0x0000a20000201800 */
[----:B------:R-:W-:Y:S05]  /*23d0*/  BRA `(.L_x_2430) ;  /* 0x00000b2000007947 */ /* 0x000fea0003800000 */
.L_x_2435:
[----:B------:R0:W5:Y:S01]  /*23e0*/  LDG.E.64 R2, [R4.64] ;  /* 0x0000002404027981 */ /* 0x000162000c1e1b00 */
[----:B------:R-:W-:Y:S05]  /*23f0*/  BRA `(.L_x_2430) ;  /* 0x00000b0000007947 */ /* 0x000fea0003800000 */
.L_x_2425:
        /* <DEDUP_REMOVED lines=13> */
.L_x_2439:
[----:B------:R0:W5:Y:S01]  /*24d0*/  LDG.E.64 R2, [R4.64] ;  /* 0x0000002404027981 */ /* 0x000162000c1e1b00 */
[----:B------:R-:W-:Y:S05]  /*24e0*/  BRA `(.L_x_2430) ;  /* 0x00000a1000007947 */ /* 0x000fea0003800000 */
.L_x_2438:
        /* <DEDUP_REMOVED lines=24> */
[----:B------:R-:W-:-:S05]  /*2670*/  LOP3.LUT R3, R3, 0x80000000, R0, 0xf8, !PT ;  /* 0x8000000003037812 */ /* 0x000fca00078ef800 */
[----:B------:R-:W-:-:S06]  /*2680*/  FMUL.FTZ R3, R3, 1 ;  /* 0x3f80000003037820 */ /* 0x000fcc0000410000 */
[----:B------:R-:W0:Y:S01]  /*2690*/  F2F.F64.F32 R2, R3 ;  /* 0x0000000300027310 */ /* 0x000e220000201800 */
[----:B------:R-:W-:Y:S05]  /*26a0*/  BRA `(.L_x_2430) ;  /* 0x0000085000007947 */ /* 0x000fea0003800000 */
.L_x_2441:
        /* <DEDUP_REMOVED lines=11> */
[----:B------:R-:W-:-:S05]  /*2760*/  LOP3.LUT R2, R2, 0x80000000, R3, 0xf8, !PT ;  /* 0x8000000002027812 */ /* 0x000fca00078ef803 */
[----:B------:R-:W-:-:S06]  /*2770*/  FMUL.FTZ R2, R2, 1 ;  /* 0x3f80000002027820 */ /* 0x000fcc0000410000 */
[----:B------:R-:W0:Y:S01]  /*2780*/  F2F.F64.F32 R2, R2 ;  /* 0x0000000200027310 */ /* 0x000e220000201800 */
[----:B------:R-:W-:Y:S05]  /*2790*/  BRA `(.L_x_2430) ;  /* 0x0000076000007947 */ /* 0x000fea0003800000 */
.L_x_2440:
[----:B------:R-:W2:Y:S02]  /*27a0*/  LDG.E.U16 R0, [R4.64] ;  /* 0x0000002404007981 */ /* 0x000ea4000c1e1500 */
[----:B--2---:R-:W-:-:S05]  /*27b0*/  PRMT R0, RZ, 0x5410, R0 ;  /* 0x00005410ff007816 */ /* 0x004fca0000000000 */
[----:B------:R-:W-:-:S04]  /*27c0*/  FMUL.FTZ R0, R0, 1 ;  /* 0x3f80000000007820 */ /* 0x000fc80000410000 */
[----:B------:R0:W2:Y:S01]  /*27d0*/  F2F.F64.F32 R2, R0 ;  /* 0x0000000000027310 */ /* 0x0000a20000201800 */
[----:B------:R-:W-:Y:S05]  /*27e0*/  BRA `(.L_x_2430) ;  /* 0x0000071000007947 */ /* 0x000fea0003800000 */
.L_x_2437:
        /* <DEDUP_REMOVED lines=9> */
[----:B--2---:R-:W0:Y:S01]  /*2880*/  I2F.F64.U16 R2, R2 ;  /* 0x0000000200027312 */ /* 0x004e220000101800 */
[----:B------:R-:W-:Y:S05]  /*2890*/  BRA `(.L_x_2430) ;  /* 0x0000066000007947 */ /* 0x000fea0003800000 */
.L_x_2444:
        /* <DEDUP_REMOVED lines=21> */
.L_x_2448:
[----:B------:R-:W-:Y:S05]  /*29f0*/  BSYNC B1 ;  /* 0x0000000000017941 */ /* 0x000fea0003800000 */
.L_x_2447:
[----:B------:R-:W-:Y:S01]  /*2a00*/  LEA R3, R0, 0x3b800000, 0x17 ;  /* 0x3b80000000037811 */ /* 0x000fe200078eb8ff */
[----:B------:R-:W-:-:S05]  /*2a10*/  IMAD.SHL.U32 R0, R2, 0x100000, RZ ;  /* 0x0010000002007824 */ /* 0x000fca00078e00ff */
[----:B------:R-:W-:Y:S02]  /*2a20*/  LOP3.LUT R0, R3, R0, R4, 0xfe, !PT ;  /* 0x0000000003007212 */ /* 0x000fe400078efe04 */
.L_x_2446:
[----:B------:R-:W-:Y:S05]  /*2a30*/  BSYNC B0 ;  /* 0x0000000000007941 */ /* 0x000fea0003800000 */
.L_x_2445:
[----:B------:R-:W-:-:S04]  /*2a40*/  FMUL.FTZ R0, R0, 1 ;  /* 0x3f80000000007820 */ /* 0x000fc80000410000 */
[----:B------:R0:W2:Y:S01]  /*2a50*/  F2F.F64.F32 R2, R0 ;  /* 0x0000000000027310 */ /* 0x0000a20000201800 */
[----:B------:R-:W-:Y:S05]  /*2a60*/  BRA `(.L_x_2430) ;  /* 0x0000049000007947 */ /* 0x000fea0003800000 */
.L_x_2443:
        /* <DEDUP_REMOVED lines=21> */
.L_x_2452:
[----:B------:R-:W-:Y:S05]  /*2bc0*/  BSYNC B1 ;  /* 0x0000000000017941 */ /* 0x000fea0003800000 */
.L_x_2451:
[----:B------:R-:W-:Y:S01]  /*2bd0*/  LEA R3, R0, 0x37800000, 0x17 ;  /* 0x3780000000037811 */ /* 0x000fe200078eb8ff */
[----:B------:R-:W-:-:S05]  /*2be0*/  IMAD.SHL.U32 R0, R2, 0x200000, RZ ;  /* 0x0020000002007824 */ /* 0x000fca00078e00ff */
[----:B------:R-:W-:Y:S02]  /*2bf0*/  LOP3.LUT R0, R3, R0, R4, 0xfe, !PT ;  /* 0x0000000003007212 */ /* 0x000fe400078efe04 */
.L_x_2450:
[----:B------:R-:W-:Y:S05]  /*2c00*/  BSYNC B0 ;  /* 0x0000000000007941 */ /* 0x000fea0003800000 */
.L_x_2449:
[----:B------:R-:W-:-:S04]  /*2c10*/  FMUL.FTZ R0, R0, 1 ;  /* 0x3f80000000007820 */ /* 0x000fc80000410000 */
[----:B------:R0:W2:Y:S01]  /*2c20*/  F2F.F64.F32 R2, R0 ;  /* 0x0000000000027310 */ /* 0x0000a20000201800 */
[----:B------:R-:W-:Y:S05]  /*2c30*/  BRA `(.L_x_2430) ;  /* 0x000002c000007947 */ /* 0x000fea0003800000 */
.L_x_2442:
        /* <DEDUP_REMOVED lines=14> */
.L_x_2456:
[----:B------:R-:W-:Y:S05]  /*2d20*/  BSYNC B0 ;  /* 0x0000000000007941 */ /* 0x000fea0003800000 */
.L_x_2455:
[----:B------:R-:W-:-:S04]  /*2d30*/  FMUL.FTZ R0, R0, 1 ;  /* 0x3f80000000007820 */ /* 0x000fc80000410000 */
[----:B------:R0:W2:Y:S01]  /*2d40*/  F2F.F64.F32 R2, R0 ;  /* 0x0000000000027310 */ /* 0x0000a20000201800 */
[----:B------:R-:W-:Y:S05]  /*2d50*/  BRA `(.L_x_2430) ;  /* 0x000001a000007947 */ /* 0x000fea0003800000 */
.L_x_2429:
        /* <DEDUP_REMOVED lines=18> */
[----:B01---5:R-:W-:Y:S05]  /*2e80*/  CALL.ABS.NOINC R2 ;  /* 0x0000000002007343 */ /* 0x023fea0003c00000 */
[----:B------:R-:W-:Y:S01]  /*2e90*/  CS2R R2, SRZ ;  /* 0x0000000000027805 */ /* 0x000fe2000001ff00 */
[----:B------:R-:W-:Y:S05]  /*2ea0*/  BRA `(.L_x_2430) ;  /* 0x0000005000007947 */ /* 0x000fea0003800000 */
.L_x_2454:
[----:B------:R-:W2:Y:S02]  /*2eb0*/  LDG.E.64 R2, [R4.64] ;  /* 0x0000002404027981 */ /* 0x000ea4000c1e1b00 */
[----:B--2---:R-:W0:Y:S01]  /*2ec0*/  I2F.F64.U64 R2, R2 ;  /* 0x0000000200027312 */ /* 0x004e220000301800 */
[----:B------:R-:W-:Y:S05]  /*2ed0*/  BRA `(.L_x_2430) ;  /* 0x0000002000007947 */ /* 0x000fea0003800000 */
.L_x_2453:
[----:B------:R-:W2:Y:S02]  /*2ee0*/  LDG.E R2, [R4.64] ;  /* 0x0000002404027981 */ /* 0x000ea4000c1e1900 */
[----:B--2---:R-:W0:Y:S02]  /*2ef0*/  I2F.F64.U32 R2, R2 ;  /* 0x0000000200027312 */ /* 0x004e240000201800 */
.L_x_2430:
[----:B------:R-:W3:Y:S01]  /*2f00*/  LDC.U8 R6, c[0x0][0x3f8] ;  /* 0x0000fe00ff067b82 */ /* 0x000ee20000000000 */
[----:B0-2--5:R-:W0:-:S06]  /*2f10*/  DSETP.GE.AND P0, PT, R2, c[0x0][0x3e8], PT ;  /* 0x0000fa000200762a */ /* 0x025e0c0003f06000 */
[----:B0-----:R-:W0:-:S06]  /*2f20*/  DSETP.GTU.AND P0, PT, R2, c[0x0][0x3e0], !P0 ;  /* 0x0000f8000200762a */ /* 0x001e0c000470c000 */
[----:B01----:R-:W-:Y:S02]  /*2f30*/  FSEL R4, R18, RZ, P0 ;  /* 0x000000ff12047208 */ /* 0x003fe40000000000 */
[----:B------:R-:W-:Y:S02]  /*2f40*/  FSEL R5, R19, RZ, P0 ;  /* 0x000000ff13057208 */ /* 0x000fe40000000000 */
[----:B---3--:R-:W-:-:S04]  /*2f50*/  PRMT R0, R6, 0x9910, RZ ;  /* 0x0000991006007816 */ /* 0x008fc800000000ff */
        /* <DEDUP_REMOVED lines=10> */
[----:B------:R-:W0:Y:S02]  /*3000*/  F2I.F64.TRUNC R5, R4 ;  /* 0x0000000400057311 */ /* 0x000e24000030d100 */
[----:B0-----:R0:W-:Y:S01]  /*3010*/  STG.E.U8 [R16.64], R5 ;  /* 0x0000000510007986 */ /* 0x0011e2000c101124 */
[----:B------:R-:W-:Y:S05]  /*3020*/  BRA `(.L_x_2462) ;  /* 0x00000f1000007947 */ /* 0x000fea0003800000 */
.L_x_2460:
[----:B------:R-:W0:Y:S02]  /*3030*/  F2I.S64.F64.TRUNC R4, R4 ;  /* 0x0000000400047311 */ /* 0x000e24000030d900 */
[----:B0-----:R-:W-:-:S05]  /*3040*/  IMAD.MOV.U32 R3, RZ, RZ, R4 ;  /* 0x000000ffff037224 */ /* 0x001fca00078e0004 */
[----:B------:R0:W-:Y:S01]  /*3050*/  STG.E.U8 [R16.64], R3 ;  /* 0x0000000310007986 */ /* 0x0001e2000c101124 */
[----:B------:R-:W-:Y:S05]  /*3060*/  BRA `(.L_x_2462) ;  /* 0x00000ed000007947 */ /* 0x000fea0003800000 */
.L_x_2459:
[----:B------:R-:W-:-:S13]  /*3070*/  ISETP.NE.AND P0, PT, R0, 0x2, PT ;  /* 0x000000020000780c */ /* 0x000fda0003f05270 */
[----:B------:R-:W-:Y:S05]  /*3080*/  @!P0 BRA `(.L_x_2463) ;  /* 0x000000a000008947 */ /* 0x000fea0003800000 */
[----:B------:R-:W-:-:S13]  /*3090*/  ISETP.NE.AND P0, PT, R0, 0x3, PT ;  /* 0x000000030000780c */ /* 0x000fda0003f05270 */
[----:B------:R-:W-:Y:S05]  /*30a0*/  @!P0 BRA `(.L_x_2464) ;  /* 0x0000005000008947 */ /* 0x000fea0003800000 */
[----:B------:R-:W-:-:S13]  /*30b0*/  ISETP.NE.AND P0, PT, R0, 0x4, PT ;  /* 0x000000040000780c */ /* 0x000fda0003f05270 */
[----:B------:R-:W-:Y:S05]  /*30c0*/  @P0 BRA `(.L_x_2461) ;  /* 0x00000ce000000947 */ /* 0x000fea0003800000 */
[----:B------:R-:W0:Y:S02]  /*30d0*/  F2I.S64.F64.TRUNC R4, R4 ;  /* 0x0000000400047311 */ /* 0x000e24000030d900 */
[----:B0-----:R0:W-:Y:S01]  /*30e0*/  STG.E.64 [R16.64], R4 ;  /* 0x0000000410007986 */ /* 0x0011e2000c101b24 */
[----:B------:R-:W-:Y:S05]  /*30f0*/  BRA `(.L_x_2462) ;  /* 0x00000e4000007947 */ /* 0x000fea0003800000 */
.L_x_2464:
[----:B------:R-:W0:Y:S02]  /*3100*/  F2I.F64.TRUNC R5, R4 ;  /* 0x0000000400057311 */ /* 0x000e24000030d100 */
[----:B0-----:R0:W-:Y:S01]  /*3110*/  STG.E [R16.64], R5 ;  /* 0x0000000510007986 */ /* 0x0011e2000c101924 */
[----:B------:R-:W-:Y:S05]  /*3120*/  BRA `(.L_x_2462) ;  /* 0x00000e1000007947 */ /* 0x000fea0003800000 */
.L_x_2463:
[----:B------:R-:W0:Y:S02]  /*3130*/  F2I.F64.TRUNC R5, R4 ;  /* 0x0000000400057311 */ /* 0x000e24000030d100 */
[----:B0-----:R0:W-:Y:S01]  /*3140*/  STG.E.U16 [R16.64], R5 ;  /* 0x0000000510007986 */ /* 0x0011e2000c101524 */
[----:B------:R-:W-:Y:S05]  /*3150*/  BRA `(.L_x_2462) ;  /* 0x00000de000007947 */ /* 0x000fea0003800000 */
.L_x_2458:
[----:B------:R-:W-:-:S13]  /*3160*/  ISETP.GT.AND P0, PT, R0, 0x6, PT ;  /* 0x000000060000780c */ /* 0x000fda0003f04270 */
[----:B------:R-:W-:Y:S05]  /*3170*/  @P0 BRA `(.L_x_2465) ;  /* 0x000000f000000947 */ /* 0x000fea0003800000 */
[----:B------:R-:W-:-:S13]  /*3180*/  ISETP.NE.AND P0, PT, R0, 0x5, PT ;  /* 0x000000050000780c */ /* 0x000fda0003f05270 */
[----:B------:R-:W-:Y:S05]  /*3190*/  @!P0 BRA `(.L_x_2466) ;  /* 0x0000007000008947 */ /* 0x000fea0003800000 */
[----:B------:R-:W-:-:S13]  /*31a0*/  ISETP.NE.AND P0, PT, R0, 0x6, PT ;  /* 0x000000060000780c */ /* 0x000fda0003f05270 */
[----:B------:R-:W-:Y:S05]  /*31b0*/  @P0 BRA `(.L_x_2461) ;  /* 0x00000bf000000947 */ /* 0x000fea0003800000 */
[----:B------:R-:W0:Y:S01]  /*31c0*/  F2F.F32.F64 R3, R4 ;  /* 0x0000000400037310 */ /* 0x000e220000301000 */
[----:B------:R-:W0:-:S14]  /*31d0*/  DSETP.GEU.AND P0, PT, |R4|, c[0x2][0x0], PT ;  /* 0x008000000400762a */ /* 0x000e1c0003f0e200 */
[----:B0-----:R-:W-:-:S05]  /*31e0*/  @!P0 FMUL R3, R3, 1.175494350822287508e-38 ;  /* 0x0080000003038820 */ /* 0x001fca0000400000 */
[----:B------:R0:W-:Y:S01]  /*31f0*/  STG.E [R16.64], R3 ;  /* 0x0000000310007986 */ /* 0x0001e2000c101924 */
[----:B------:R-:W-:Y:S05]  /*3200*/  BRA `(.L_x_2462) ;  /* 0x00000d3000007947 */ /* 0x000fea0003800000 */
.L_x_2466:
[----:B------:R-:W0:Y:S01]  /*3210*/  F2F.F32.F64 R0, R4 ;  /* 0x0000000400007310 */ /* 0x000e220000301000 */
[----:B------:R-:W0:-:S14]  /*3220*/  DSETP.GEU.AND P0, PT, |R4|, c[0x2][0x0], PT ;  /* 0x008000000400762a */ /* 0x000e1c0003f0e200 */
[----:B0-----:R-:W-:-:S05]  /*3230*/  @!P0 FMUL R0, R0, 1.175494350822287508e-38 ;  /* 0x0080000000008820 */ /* 0x001fca0000400000 */
[----:B------:R-:W-:-:S05]  /*3240*/  F2FP.PACK_AB R0, RZ, R0 ;  /* 0x00000000ff00723e */ /* 0x000fca00000000ff */
[----:B------:R0:W-:Y:S01]  /*3250*/  STG.E.U16 [R16.64], R0 ;  /* 0x0000000010007986 */ /* 0x0001e2000c101524 */
[----:B------:R-:W-:Y:S05]  /*3260*/  BRA `(.L_x_2462) ;  /* 0x00000cd000007947 */ /* 0x000fea0003800000 */
.L_x_2465:
[----:B------:R-:W-:-:S13]  /*3270*/  ISETP.NE.AND P0, PT, R0, 0x7, PT ;  /* 0x000000070000780c */ /* 0x000fda0003f05270 */
[----:B------:R-:W-:Y:S05]  /*3280*/  @!P0 BRA `(.L_x_2467) ;  /* 0x0000011000008947 */ /* 0x000fea0003800000 */
[----:B------:R-:W-:-:S13]  /*3290*/  ISETP.NE.AND P0, PT, R0, 0x8, PT ;  /* 0x000000080000780c */ /* 0x000fda0003f05270 */
[----:B------:R-:W-:Y:S05]  /*32a0*/  @!P0 BRA `(.L_x_2468) ;  /* 0x0000008000008947 */ /* 0x000fea0003800000 */
[----:B------:R-:W-:-:S13]  /*32b0*/  ISETP.NE.AND P0, PT, R0, 0x9, PT ;  /* 0x000000090000780c */ /* 0x000fda0003f05270 */
[----:B------:R-:W-:Y:S05]  /*32c0*/  @P0 BRA `(.L_x_2461) ;  /* 0x00000ae000000947 */ /* 0x000fea0003800000 */
[----:B------:R-:W0:Y:S01]  /*32d0*/  F2F.F32.F64 R2, R4 ;  /* 0x0000000400027310 */ /* 0x000e220000301000 */
[----:B------:R-:W0:Y:S01]  /*32e0*/  DSETP.GEU.AND P0, PT, |R4|, c[0x2][0x0], PT ;  /* 0x008000000400762a */ /* 0x000e220003f0e200 */
[----:B------:R-:W-:-:S13]  /*32f0*/  IMAD.MOV.U32 R3, RZ, RZ, RZ ;  /* 0x000000ffff037224 */ /* 0x000fda00078e00ff */
[----:B0-----:R-:W-:-:S05]  /*3300*/  @!P0 FMUL R2, R2, 1.175494350822287508e-38 ;  /* 0x0080000002028820 */ /* 0x001fca0000400000 */
[----:B------:R0:W-:Y:S01]  /*3310*/  STG.E.64 [R16.64], R2 ;  /* 0x0000000210007986 */ /* 0x0001e2000c101b24 */
[----:B------:R-:W-:Y:S05]  /*3320*/  BRA `(.L_x_2462) ;  /* 0x00000c1000007947 */ /* 0x000fea0003800000 */
.L_x_2468:
[----:B------:R-:W0:Y:S01]  /*3330*/  F2F.F32.F64 R0, R4 ;  /* 0x0000000400007310 */ /* 0x000e220000301000 */
[----:B------:R-:W0:-:S14]  /*3340*/  DSETP.GEU.AND P0, PT, |R4|, c[0x2][0x0], PT ;  /* 0x008000000400762a */ /* 0x000e1c0003f0e200 */
[----:B0-----:R-:W-:-:S05]  /*3350*/  @!P0 FMUL R0, R0, 1.175494350822287508e-38 ;  /* 0x0080000000008820 */ /* 0x001fca0000400000 */
[----:B------:R-:W-:-:S04]  /*3360*/  F2FP.PACK_AB R3, RZ, R0 ;  /* 0x00000000ff03723e */ /* 0x000fc800000000ff */
[----:B------:R-:W-:-:S05]  /*3370*/  PRMT R3, R3, 0x5410, RZ ;  /* 0x0000541003037816 */ /* 0x000fca00000000ff */
[----:B------:R0:W-:Y:S01]  /*3380*/  STG.E [R16.64], R3 ;  /* 0x0000000310007986 */ /* 0x0001e2000c101924 */
[----:B------:R-:W-:Y:S05]  /*3390*/  BRA `(.L_x_2462) ;  /* 0x00000ba000007947 */ /* 0x000fea0003800000 */
.L_x_2467:
[----:B------:R0:W-:Y:S01]  /*33a0*/  STG.E.64 [R16.64], R4 ;  /* 0x0000000410007986 */ /* 0x0001e2000c101b24 */
[----:B------:R-:W-:Y:S05]  /*33b0*/  BRA `(.L_x_2462) ;  /* 0x00000b8000007947 */ /* 0x000fea0003800000 */
.L_x_2457:
        /* <DEDUP_REMOVED lines=8> */
[----:B------:R-:W0:-:S06]  /*3440*/  DSETP.NEU.AND P0, PT, R4, RZ, PT ;  /* 0x000000ff0400722a */ /* 0x000e0c0003f0d000 */
[----:B0-----:R-:W-:-:S05]  /*3450*/  SEL R3, RZ, 0x1, !P0 ;  /* 0x00000001ff037807 */ /* 0x001fca0004000000 */
[----:B------:R0:W-:Y:S01]  /*3460*/  STG.E.U8 [R16.64], R3 ;  /* 0x0000000310007986 */ /* 0x0001e2000c101124 */
[----:B------:R-:W-:Y:S05]  /*3470*/  BRA `(.L_x_2462) ;  /* 0x00000ac000007947 */ /* 0x000fea0003800000 */
.L_x_2471:
[----:B------:R-:W-:-:S05]  /*3480*/  CS2R R6, SRZ ;  /* 0x0000000000067805 */ /* 0x000fca000001ff00 */
[----:B------:R0:W-:Y:S01]  /*3490*/  STG.E.128 [R16.64], R4 ;  /* 0x0000000410007986 */ /* 0x0001e2000c101d24 */
[----:B------:R-:W-:Y:S05]  /*34a0*/  BRA `(.L_x_2462) ;  /* 0x00000a9000007947 */ /* 0x000fea0003800000 */
.L_x_2470:
        /* <DEDUP_REMOVED lines=8> */
[----:B------:R-:W-:-:S13]  /*3530*/  BSSY B0, `(.L_x_2474) ;  /* 0x000000f000007945 */ /* 0x000fda0003800000 */
[----:B0-----:R-:W-:-:S05]  /*3540*/  @!P0 FMUL R7, R7, 1.175494350822287508e-38 ;  /* 0x0080000007078820 */ /* 0x001fca0000400000 */
        /* <DEDUP_REMOVED lines=13> */
.L_x_2475:
[----:B------:R-:W-:Y:S05]  /*3620*/  BSYNC B0 ;  /* 0x0000000000007941 */ /* 0x000fea0003800000 */
.L_x_2474:
[----:B------:R-:W-:-:S05]  /*3630*/  LOP3.LUT R3, R0, R3, RZ, 0xfc, !PT ;  /* 0x0000000300037212 */ /* 0x000fca00078efcff */
[----:B------:R0:W-:Y:S01]  /*3640*/  STG.E.U8 [R16.64], R3 ;  /* 0x0000000310007986 */ /* 0x0001e2000c101124 */
[----:B------:R-:W-:Y:S05]  /*3650*/  BRA `(.L_x_2462) ;  /* 0x000008e000007947 */ /* 0x000fea0003800000 */
.L_x_2473:
[----:B------:R-:W0:Y:S01]  /*3660*/  F2F.F32.F64 R3, R4 ;  /* 0x0000000400037310 */ /* 0x000e220000301000 */
[----:B------:R-:W0:Y:S01]  /*3670*/  DSETP.GEU.AND P0, PT, |R4|, c[0x2][0x0], PT ;  /* 0x008000000400762a */ /* 0x000e220003f0e200 */
[----:B------:R-:W-:-:S13]  /*3680*/  BSSY B0, `(.L_x_2476) ;  /* 0x0000010000007945 */ /* 0x000fda0003800000 */
[----:B0-----:R-:W-:-:S05]  /*3690*/  @!P0 FMUL R3, R3, 1.175494350822287508e-38 ;  /* 0x0080000003038820 */ /* 0x001fca0000400000 */
        /* <DEDUP_REMOVED lines=11> */
.L_x_2477:
[----:B------:R-:W-:Y:S01]  /*3750*/  IMAD.MOV.U32 R0, RZ, RZ, 0x7f ;  /* 0x0000007fff007424 */ /* 0x000fe200078e00ff */
[----:B------:R-:W-:-:S04]  /*3760*/  ISETP.GT.U32.AND P0, PT, R2, 0x7f800000, PT ;  /* 0x7f8000000200780c */ /* 0x000fc80003f04070 */
[----:B------:R-:W-:-:S04]  /*3770*/  SEL R0, R0, 0x7c, P0 ;  /* 0x0000007c00007807 */ /* 0x000fc80000000000 */
.L_x_2478:
[----:B------:R-:W-:Y:S05]  /*3780*/  BSYNC B0 ;  /* 0x0000000000007941 */ /* 0x000fea0003800000 */
.L_x_2476:
[----:B------:R-:W-:-:S04]  /*3790*/  LOP3.LUT R2, R3, 0x80000000, RZ, 0xc0, !PT ;  /* 0x8000000003027812 */ /* 0x000fc800078ec0ff */
[----:B------:R-:W-:-:S04]  /*37a0*/  SHF.R.U32.HI R3, RZ, 0x18, R2 ;  /* 0x00000018ff037819 */ /* 0x000fc80000011602 */
[----:B------:R-:W-:-:S05]  /*37b0*/  LOP3.LUT R3, R0, R3, RZ, 0xfc, !PT ;  /* 0x0000000300037212 */ /* 0x000fca00078efcff */
[----:B------:R0:W-:Y:S01]  /*37c0*/  STG.E.U8 [R16.64], R3 ;  /* 0x0000000310007986 */ /* 0x0001e2000c101124 */
[----:B------:R-:W-:Y:S05]  /*37d0*/  BRA `(.L_x_2462) ;  /* 0x0000076000007947 */ /* 0x000fea0003800000 */
.L_x_2472:
[----:B------:R-:W0:Y:S01]  /*37e0*/  F2F.F32.F64 R0, R4 ;  /* 0x0000000400007310 */ /* 0x000e220000301000 */
[----:B------:R-:W0:-:S14]  /*37f0*/  DSETP.GEU.AND P0, PT, |R4|, c[0x2][0x0], PT ;  /* 0x008000000400762a */ /* 0x000e1c0003f0e200 */
[----:B0-----:R-:W-:-:S05]  /*3800*/  @!P0 FMUL R0, R0, 1.175494350822287508e-38 ;  /* 0x0080000000008820 */ /* 0x001fca0000400000 */
[----:B------:R-:W-:-:S05]  /*3810*/  F2FP.BF16.PACK_AB R0, RZ, R0 ;  /* 0x00000000ff00723e */ /* 0x000fca00000010ff */
[----:B------:R0:W-:Y:S01]  /*3820*/  STG.E.U16 [R16.64], R0 ;  /* 0x0000000010007986 */ /* 0x0001e2000c101524 */
[----:B------:R-:W-:Y:S05]  /*3830*/  BRA `(.L_x_2462) ;  /* 0x0000070000007947 */ /* 0x000fea0003800000 */
.L_x_2469:
        /* <DEDUP_REMOVED lines=8> */
[----:B------:R-:W0:Y:S02]  /*38c0*/  F2I.U32.F64.TRUNC R5, R4 ;  /* 0x0000000400057311 */ /* 0x000e24000030d000 */
[----:B0-----:R0:W-:Y:S01]  /*38d0*/  STG.E.U16 [R16.64], R5 ;  /* 0x0000000510007986 */ /* 0x0011e2000c101524 */
[----:B------:R-:W-:Y:S05]  /*38e0*/  BRA `(.L_x_2462) ;  /* 0x0000065000007947 */ /* 0x000fea0003800000 */
.L_x_2481:
[----:B------:R-:W0:Y:S01]  /*38f0*/  F2F.F32.F64 R3, R4 ;  /* 0x0000000400037310 */ /* 0x000e220000301000 */
[----:B------:R-:W0:Y:S01]  /*3900*/  DSETP.GEU.AND P0, PT, |R4|, c[0x2][0x0], PT ;  /* 0x008000000400762a */ /* 0x000e220003f0e200 */
[----:B------:R-:W-:Y:S01]  /*3910*/  BSSY B0, `(.L_x_2482) ;  /* 0x0000015000007945 */ /* 0x000fe20003800000 */
[----:B------:R-:W-:-:S12]  /*3920*/  IMAD.MOV.U32 R8, RZ, RZ, 0x80 ;  /* 0x00000080ff087424 */ /* 0x000fd800078e00ff */
[----:B0-----:R-:W-:-:S05]  /*3930*/  @!P0 FMUL R3, R3, 1.175494350822287508e-38 ;  /* 0x0080000003038820 */ /* 0x001fca0000400000 */
        /* <DEDUP_REMOVED lines=14> */
.L_x_2484:
[----:B------:R-:W-:-:S04]  /*3a20*/  LOP3.LUT R2, R3, 0x80000000, RZ, 0xc0, !PT ;  /* 0x8000000003027812 */ /* 0x000fc800078ec0ff */
[----:B------:R-:W-:-:S04]  /*3a30*/  SHF.R.U32.HI R3, RZ, 0x18, R2 ;  /* 0x00000018ff037819 */ /* 0x000fc80000011602 */
[----:B------:R-:W-:-:S04]  /*3a40*/  LOP3.LUT R0, R0, R3, RZ, 0xfc, !PT ;  /* 0x0000000300007212 */ /* 0x000fc800078efcff */
[----:B------:R-:W-:Y:S02]  /*3a50*/  PRMT R8, R0, 0x7610, R8 ;  /* 0x0000761000087816 */ /* 0x000fe40000000008 */
.L_x_2483:
[----:B------:R-:W-:Y:S05]  /*3a60*/  BSYNC B0 ;  /* 0x0000000000007941 */ /* 0x000fea0003800000 */
.L_x_2482:
[----:B------:R0:W-:Y:S01]  /*3a70*/  STG.E.U8 [R16.64], R8 ;  /* 0x0000000810007986 */ /* 0x0001e2000c101124 */
[----:B------:R-:W-:Y:S05]  /*3a80*/  BRA `(.L_x_2462) ;  /* 0x000004b000007947 */ /* 0x000fea0003800000 */
.L_x_2480:
        /* <DEDUP_REMOVED lines=19> */
.L_x_2487:
[----:B------:R-:W-:-:S04]  /*3bc0*/  LOP3.LUT R2, R3, 0x80000000, RZ, 0xc0, !PT ;  /* 0x8000000003027812 */ /* 0x000fc800078ec0ff */
[----:B------:R-:W-:-:S04]  /*3bd0*/  SHF.R.U32.HI R3, RZ, 0x18, R2 ;  /* 0x00000018ff037819 */ /* 0x000fc80000011602 */
[----:B------:R-:W-:-:S04]  /*3be0*/  LOP3.LUT R0, R0, R3, RZ, 0xfc, !PT ;  /* 0x0000000300007212 */ /* 0x000fc800078efcff */
[----:B------:R-:W-:Y:S02]  /*3bf0*/  PRMT R8, R0, 0x7610, R8 ;  /* 0x0000761000087816 */ /* 0x000fe40000000008 */
.L_x_2486:
[----:B------:R-:W-:Y:S05]  /*3c00*/  BSYNC B0 ;  /* 0x0000000000007941 */ /* 0x000fea0003800000 */
.L_x_2485:
[----:B------:R0:W-:Y:S01]  /*3c10*/  STG.E.U8 [R16.64], R8 ;  /* 0x0000000810007986 */ /* 0x0001e2000c101124 */
[----:B------:R-:W-:Y:S05]  /*3c20*/  BRA `(.L_x_2462) ;  /* 0x0000031000007947 */ /* 0x000fea0003800000 */
.L_x_2479:
[----:B------:R-:W-:-:S13]  /*3c30*/  ISETP.NE.AND P0, PT, R0, 0x1c, PT ;  /* 0x0000001c0000780c */ /* 0x000fda0003f05270 */
[----:B------:R-:W-:Y:S05]  /*3c40*/  @!P0 BRA `(.L_x_2488) ;  /* 0x000002d000008947 */ /* 0x000fea0003800000 */
[----:B------:R-:W-:-:S13]  /*3c50*/  ISETP.NE.AND P0, PT, R0, 0x1d, PT ;  /* 0x0000001d0000780c */ /* 0x000fda0003f05270 */
[----:B------:R-:W-:Y:S05]  /*3c60*/  @!P0 BRA `(.L_x_2489) ;  /* 0x0000028000008947 */ /* 0x000fea0003800000 */
[----:B------:R-:W-:-:S13]  /*3c70*/  ISETP.NE.AND P0, PT, R0, 0x2c, PT ;  /* 0x0000002c0000780c */ /* 0x000fda0003f05270 */
[----:B------:R-:W-:Y:S05]  /*3c80*/  @P0 BRA `(.L_x_2461) ;  /* 0x0000012000000947 */ /* 0x000fea0003800000 */
[----:B------:R-:W0:Y:S01]  /*3c90*/  F2F.F32.F64 R6, R4 ;  /* 0x0000000400067310 */ /* 0x000e220000301000 */
[----:B------:R-:W0:-:S14]  /*3ca0*/  DSETP.GEU.AND P0, PT, |R4|, c[0x2][0x0], PT ;  /* 0x008000000400762a */ /* 0x000e1c0003f0e200 */
[----:B0-----:R-:W-:Y:S01]  /*3cb0*/  @!P0 FMUL R6, R6, 1.175494350822287508e-38 ;  /* 0x0080000006068820 */ /* 0x001fe20000400000 */
        /* <DEDUP_REMOVED lines=15> */
.L_x_2461:
        /* <DEDUP_REMOVED lines=20> */
.L_x_2489:
[----:B------:R-:W0:Y:S02]  /*3ef0*/  F2I.U64.F64.TRUNC R4, R4 ;  /* 0x0000000400047311 */ /* 0x000e24000030d800 */
[----:B0-----:R0:W-:Y:S01]  /*3f00*/  STG.E.64 [R16.64], R4 ;  /* 0x0000000410007986 */ /* 0x0011e2000c101b24 */
[----:B------:R-:W-:Y:S05]  /*3f10*/  BRA `(.L_x_2462) ;  /* 0x0000002000007947 */ /* 0x000fea0003800000 */
.L_x_2488:
[----:B------:R-:W0:Y:S02]  /*3f20*/  F2I.U32.F64.TRUNC R5, R4 ;  /* 0x0000000400057311 */ /* 0x000e24000030d000 */
[----:B0-----:R0:W-:Y:S02]  /*3f30*/  STG.E [R16.64], R5 ;  /* 0x0000000510007986 */ /* 0x0011e4000c101924 */
.L_x_2462:
[----:B------:R-:W-:-:S05]  /*3f40*/  IMAD R22, R22, 0x200, R25 ;  /* 0x0000020016167824 */ /* 0x000fca00078e0219 */
[----:B------:R-:W-:Y:S02]  /*3f50*/  IADD3 R23, R22, 0x80, RZ ;  /* 0x0000008016177810 */ /* 0x000fe40007ffe0ff */
.L_x_2391:
[----:B------:R-:W-:Y:S05]  /*3f60*/  BSYNC B6 ;  /* 0x0000000000067941 */ /* 0x000fea0003800000 */
.L_x_2390:
[----:B------:R-:W-:Y:S01]  /*3f70*/  ISETP.GE.AND P0, PT, R23, c[0x0][0x160], PT ;  /* 0x0000580017007a0c */ /* 0x000fe20003f06270 */
[----:B------:R-:W-:-:S12]  /*3f80*/  BSSY B6, `(.L_x_2490) ;  /* 0x00007dc000067945 */ /* 0x000fd80003800000 */
        /* <DEDUP_REMOVED lines=256> */
.L_x_2492:
        /* <DEDUP_REMOVED lines=19> */
.L_x_2496:
[----:B------:R-:W2:Y:S02]  /*50c0*/  LDG.E.U8 R2, [R2.64] ;  /* 0x0000002402027981 */ /* 0x000ea4000c1e1100 */
[----:B--2---:R0:W1:Y:S01]  /*50d0*/  I2F.F64.U16 R18, R2 ;  /* 0x0000000200127312 */ /* 0x0040620000101800 */
[----:B------:R-:W-:Y:S05]  /*50e0*/  BRA `(.L_x_2498) ;  /* 0x00000df000007947 */ /* 0x000fea0003800000 */
.L_x_2495:
        /* <DEDUP_REMOVED lines=9> */
.L_x_2500:
[----:B------:R-:W2:Y:S02]  /*5180*/  LDG.E R2, [R2.64] ;  /* 0x0000002402027981 */ /* 0x000ea4000c1e1900 */
[----:B--2---:R0:W1:Y:S01]  /*5190*/  I2F.F64 R18, R2 ;  /* 0x0000000200127312 */ /* 0x0040620000201c00 */
[----:B------:R-:W-:Y:S05]  /*51a0*/  BRA `(.L_x_2498) ;  /* 0x00000d3000007947 */ /* 0x000fea0003800000 */
.L_x_2499:
[----:B------:R-:W2:Y:S02]  /*51b0*/  LDG.E.U16 R2, [R2.64] ;  /* 0x0000002402027981 */ /* 0x000ea4000c1e1500 */
[----:B--2---:R0:W1:Y:S01]  /*51c0*/  I2F.F64.S16 R18, R2 ;  /* 0x0000000200127312 */ /* 0x0040620000101c00 */
[----:B------:R-:W-:Y:S05]  /*51d0*/  BRA `(.L_x_2498) ;  /* 0x00000d0000007947 */ /* 0x000fea0003800000 */
.L_x_2494:
        /* <DEDUP_REMOVED lines=10> */
.L_x_2502:
[----:B------:R-:W2:Y:S02]  /*5280*/  LDG.E.U16 R0, [R2.64] ;  /* 0x0000002402007981 */ /* 0x000ea4000c1e1500 */
[----:B--2---:R-:W-:-:S05]  /*5290*/  HADD2.F32 R0, -RZ, R0.H0_H0 ;  /* 0x20000000ff007230 */ /* 0x004fca0000004100 */
[----:B------:R-:W-:-:S04]  /*52a0*/  FMUL.FTZ R0, R0, 1 ;  /* 0x3f80000000007820 */ /* 0x000fc80000410000 */
[----:B------:R0:W1:Y:S01]  /*52b0*/  F2F.F64.F32 R18, R0 ;  /* 0x0000000000127310 */ /* 0x0000620000201800 */
[----:B------:R-:W-:Y:S05]  /*52c0*/  BRA `(.L_x_2498) ;  /* 0x00000c1000007947 */ /* 0x000fea0003800000 */
.L_x_2501:
        /* <DEDUP_REMOVED lines=10> */
.L_x_2504:
[----:B------:R-:W2:Y:S02]  /*5370*/  LDG.E.U16 R2, [R2.64] ;  /* 0x0000002402027981 */ /* 0x000ea4000c1e1500 */
[----:B--2---:R-:W-:-:S05]  /*5380*/  HADD2.F32 R0, -RZ, R2.H0_H0 ;  /* 0x20000002ff007230 */ /* 0x004fca0000004100 */
[----:B------:R-:W-:-:S04]  /*5390*/  FMUL.FTZ R0, R0, 1 ;  /* 0x3f80000000007820 */ /* 0x000fc80000410000 */
[----:B------:R0:W1:Y:S01]  /*53a0*/  F2F.F64.F32 R18, R0 ;  /* 0x0000000000127310 */ /* 0x0000620000201800 */
[----:B------:R-:W-:Y:S05]  /*53b0*/  BRA `(.L_x_2498) ;  /* 0x00000b2000007947 */ /* 0x000fea0003800000 */
.L_x_2503:
[----:B------:R0:W5:Y:S01]  /*53c0*/  LDG.E.64 R18, [R2.64] ;  /* 0x0000002402127981 */ /* 0x000162000c1e1b00 */
[----:B------:R-:W-:Y:S05]  /*53d0*/  BRA `(.L_x_2498) ;  /* 0x00000b0000007947 */ /* 0x000fea0003800000 */
.L_x_2493:
        /* <DEDUP_REMOVED lines=13> */
.L_x_2507:
[----:B------:R0:W5:Y:S01]  /*54b0*/  LDG.E.64 R18, [R2.64] ;  /* 0x0000002402127981 */ /* 0x000162000c1e1b00 */
[----:B------:R-:W-:Y:S05]  /*54c0*/  BRA `(.L_x_2498) ;  /* 0x00000a1000007947 */ /* 0x000fea0003800000 */
.L_x_2506:
        /* <DEDUP_REMOVED lines=28> */
.L_x_2509:
        /* <DEDUP_REMOVED lines=15> */
.L_x_2508:
[----:B------:R-:W2:Y:S02]  /*5780*/  LDG.E.U16 R0, [R2.64] ;  /* 0x0000002402007981 */ /* 0x000ea4000c1e1500 */
[----:B--2---:R-:W-:-:S05]  /*5790*/  PRMT R0, RZ, 0x5410, R0 ;  /* 0x00005410ff007816 */ /* 0x004fca0000000000 */
[----:B------:R-:W-:-:S04]  /*57a0*/  FMUL.FTZ R0, R0, 1 ;  /* 0x3f80000000007820 */ /* 0x000fc80000410000 */
[----:B------:R0:W1:Y:S01]  /*57b0*/  F2F.F64.F32 R18, R0 ;  /* 0x0000000000127310 */ /* 0x0000620000201800 */
[----:B------:R-:W-:Y:S05]  /*57c0*/  BRA `(.L_x_2498) ;  /* 0x0000071000007947 */ /* 0x000fea0003800000 */
.L_x_2505:
        /* <DEDUP_REMOVED lines=11> */
.L_x_2512:
        /* <DEDUP_REMOVED lines=21> */
.L_x_2516:
[----:B------:R-:W-:Y:S05]  /*59d0*/  BSYNC B1 ;  /* 0x0000000000017941 */ /* 0x000fea0003800000 */
.L_x_2515:
[----:B------:R-:W-:Y:S01]  /*59e0*/  LEA R3, R0, 0x3b800000, 0x17 ;  /* 0x3b80000000037811 */ /* 0x000fe200078eb8ff */
[----:B------:R-:W-:-:S05]  /*59f0*/  IMAD.SHL.U32 R0, R2, 0x100000, RZ ;  /* 0x0010000002007824 */ /* 0x000fca00078e00ff */
[----:B------:R-:W-:Y:S02]  /*5a00*/  LOP3.LUT R0, R3, R0, R4, 0xfe, !PT ;  /* 0x0000000003007212 */ /* 0x000fe400078efe04 */
.L_x_2514:
[----:B------:R-:W-:Y:S05]  /*5a10*/  BSYNC B0 ;  /* 0x0000000000007941 */ /* 0x000fea0003800000 */
.L_x_2513:
[----:B------:R-:W-:-:S04]  /*5a20*/  FMUL.FTZ R0, R0, 1 ;  /* 0x3f80000000007820 */ /* 0x000fc80000410000 */
[----:B------:R0:W1:Y:S01]  /*5a30*/  F2F.F64.F32 R18, R0 ;  /* 0x0000000000127310 */ /* 0x0000620000201800 */
[----:B------:R-:W-:Y:S05]  /*5a40*/  BRA `(.L_x_2498) ;  /* 0x0000049000007947 */ /* 0x000fea0003800000 */
.L_x_2511:
        /* <DEDUP_REMOVED lines=21> */
.L_x_2520:
[----:B------:R-:W-:Y:S05]  /*5ba0*/  BSYNC B1 ;  /* 0x0000000000017941 */ /* 0x000fea0003800000 */
.L_x_2519:
[----:B------:R-:W-:Y:S01]  /*5bb0*/  LEA R3, R0, 0x37800000, 0x17 ;  /* 0x3780000000037811 */ /* 0x000fe200078eb8ff */
[----:B------:R-:W-:-:S05]  /*5bc0*/  IMAD.SHL.U32 R0, R2, 0x200000, RZ ;  /* 0x0020000002007824 */ /* 0x000fca00078e00ff */
[----:B------:R-:W-:Y:S02]  /*5bd0*/  LOP3.LUT R0, R3, R0, R4, 0xfe, !PT ;  /* 0x0000000003007212 */ /* 0x000fe400078efe04 */
.L_x_2518:
[----:B------:R-:W-:Y:S05]  /*5be0*/  BSYNC B0 ;  /* 0x0000000000007941 */ /* 0x000fea0003800000 */
.L_x_2517:
[----:B------:R-:W-:-:S04]  /*5bf0*/  FMUL.FTZ R0, R0, 1 ;  /* 0x3f80000000007820 */ /* 0x000fc80000410000 */
[----:B------:R0:W1:Y:S01]  /*5c00*/  F2F.F64.F32 R18, R0 ;  /* 0x0000000000127310 */ /* 0x0000620000201800 */
[----:B------:R-:W-:Y:S05]  /*5c10*/  BRA `(.L_x_2498) ;  /* 0x000002c000007947 */ /* 0x000fea0003800000 */
.L_x_2510:
        /* <DEDUP_REMOVED lines=14> */
.L_x_2524:
[----:B------:R-:W-:Y:S05]  /*5d00*/  BSYNC B0 ;  /* 0x0000000000007941 */ /* 0x000fea0003800000 */
.L_x_2523:
[----:B------:R-:W-:-:S04]  /*5d10*/  FMUL.FTZ R0, R0, 1 ;  /* 0x3f80000000007820 */ /* 0x000fc80000410000 */
[----:B------:R0:W1:Y:S01]  /*5d20*/  F2F.F64.F32 R18, R0 ;  /* 0x0000000000127310 */ /* 0x0000620000201800 */
[----:B------:R-:W-:Y:S05]  /*5d30*/  BRA `(.L_x_2498) ;  /* 0x000001a000007947 */ /* 0x000fea0003800000 */
.L_x_2497:
        /* <DEDUP_REMOVED lines=21> */
.L_x_2522:
[----:B------:R-:W2:Y:S02]  /*5e90*/  LDG.E.64 R18, [R2.64] ;  /* 0x0000002402127981 */ /* 0x000ea4000c1e1b00 */
[----:B--2---:R-:W0:Y:S01]  /*5ea0*/  I2F.F64.U64 R18, R18 ;  /* 0x0000001200127312 */ /* 0x004e220000301800 */
[----:B------:R-:W-:Y:S05]  /*5eb0*/  BRA `(.L_x_2498) ;  /* 0x0000002000007947 */ /* 0x000fea0003800000 */
.L_x_2521:
[----:B------:R-:W2:Y:S02]  /*5ec0*/  LDG.E R2, [R2.64] ;  /* 0x0000002402027981 */ /* 0x000ea4000c1e1900 */
[----:B--2---:R0:W1:Y:S02]  /*5ed0*/  I2F.F64.U32 R18, R2 ;  /* 0x0000000200127312 */ /* 0x0040640000201800 */
.L_x_2498:
        /* <DEDUP_REMOVED lines=17> */
.L_x_2528:
[----:B------:R-:W2:Y:S02]  /*5ff0*/  LDG.E.U8 R2, [R4.64] ;  /* 0x0000002404027981 */ /* 0x000ea4000c1e1100 */
[----:B--2---:R-:W0:Y:S01]  /*6000*/  I2F.F64.U16 R2, R2 ;  /* 0x0000000200027312 */ /* 0x004e220000101800 */
[----:B------:R-:W-:Y:S05]  /*6010*/  BRA `(.L_x_2530) ;  /* 0x00000df000007947 */ /* 0x000fea0003800000 */
.L_x_2527:
        /* <DEDUP_REMOVED lines=9> */
.L_x_2532:
[----:B------:R-:W2:Y:S02]  /*60b0*/  LDG.E R2, [R4.64] ;  /* 0x0000002404027981 */ /* 0x000ea4000c1e1900 */
[----:B--2---:R-:W0:Y:S01]  /*60c0*/  I2F.F64 R2, R2 ;  /* 0x0000000200027312 */ /* 0x004e220000201c00 */
[----:B------:R-:W-:Y:S05]  /*60d0*/  BRA `(.L_x_2530) ;  /* 0x00000d3000007947 */ /* 0x000fea0003800000 */
.L_x_2531:
[----:B------:R-:W2:Y:S02]  /*60e0*/  LDG.E.U16 R2, [R4.64] ;  /* 0x0000002404027981 */ /* 0x000ea4000c1e1500 */
[----:B--2---:R-:W0:Y:S01]  /*60f0*/  I2F.F64.S16 R2, R2 ;  /* 0x0000000200027312 */ /* 0x004e220000101c00 */
[----:B------:R-:W-:Y:S05]  /*6100*/  BRA `(.L_x_2530) ;  /* 0x00000d0000007947 */ /* 0x000fea0003800000 */
.L_x_2526:
        /* <DEDUP_REMOVED lines=10> */
.L_x_2534:
[----:B------:R-:W2:Y:S02]  /*61b0*/  LDG.E.U16 R0, [R4.64] ;  /* 0x0000002404007981 */ /* 0x000ea4000c1e1500 */
[----:B--2---:R-:W-:-:S05]  /*61c0*/  HADD2.F32 R0, -RZ, R0.H0_H0 ;  /* 0x20000000ff007230 */ /* 0x004fca0000004100 */
[----:B------:R-:W-:-:S04]  /*61d0*/  FMUL.FTZ R0, R0, 1 ;  /* 0x3f80000000007820 */ /* 0x000fc80000410000 */
[----:B------:R0:W2:Y:S01]  /*61e0*/  F2F.F64.F32 R2, R0 ;  /* 0x0000000000027310 */ /* 0x0000a20000201800 */
[----:B------:R-:W-:Y:S05]  /*61f0*/  BRA `(.L_x_2530) ;  /* 0x00000c1000007947 */ /* 0x000fea0003800000 */
.L_x_2533:
        /* <DEDUP_REMOVED lines=10> */
.L_x_2536:
[----:B------:R-:W2:Y:S02]  /*62a0*/  LDG.E.U16 R4, [R4.64] ;  /* 0x0000002404047981 */ /* 0x000ea4000c1e1500 */
[----:B--2---:R-:W-:-:S05]  /*62b0*/  HADD2.F32 R0, -RZ, R4.H0_H0 ;  /* 0x20000004ff007230 */ /* 0x004fca0000004100 */
[----:B------:R-:W-:-:S04]  /*62c0*/  FMUL.FTZ R0, R0, 1 ;  /* 0x3f80000000007820 */ /* 0x000fc80000410000 */
[----:B------:R0:W2:Y:S01]  /*62d0*/  F2F.F64.F32 R2, R0 ;  /* 0x0000000000027310 */ /* 0x0000a20000201800 */
[----:B------:R-:W-:Y:S05]  /*62e0*/  BRA `(.L_x_2530) ;  /* 0x00000b2000007947 */ /* 0x000fea0003800000 */
.L_x_2535:
[----:B------:R0:W5:Y:S01]  /*62f0*/  LDG.E.64 R2, [R4.64] ;  /* 0x0000002404027981 */ /* 0x000162000c1e1b00 */
[----:B------:R-:W-:Y:S05]  /*6300*/  BRA `(.L_x_2530) ;  /* 0x00000b0000007947 */ /* 0x000fea0003800000 */
.L_x_2525:
        /* <DEDUP_REMOVED lines=13> */
.L_x_2539:
[----:B------:R0:W5:Y:S01]  /*63e0*/  LDG.E.64 R2, [R4.64] ;  /* 0x0000002404027981 */ /* 0x000162000c1e1b00 */
[----:B------:R-:W-:Y:S05]  /*63f0*/  BRA `(.L_x_2530) ;  /* 0x00000a1000007947 */ /* 0x000fea0003800000 */
.L_x_2538:
        /* <DEDUP_REMOVED lines=28> */
.L_x_2541:
        /* <DEDUP_REMOVED lines=15> */
.L_x_2540:
[----:B------:R-:W2:Y:S02]  /*66b0*/  LDG.E.U16 R0, [R4.64] ;  /* 0x0000002404007981 */ /* 0x000ea4000c1e1500 */
[----:B--2---:R-:W-:-:S05]  /*66c0*/  PRMT R0, RZ, 0x5410, R0 ;  /* 0x00005410ff007816 */ /* 0x004fca0000000000 */
[----:B------:R-:W-:-:S04]  /*66d0*/  FMUL.FTZ R0, R0, 1 ;  /* 0x3f80000000007820 */ /* 0x000fc80000410000 */
[----:B------:R0:W2:Y:S01]  /*66e0*/  F2F.F64.F32 R2, R0 ;  /* 0x0000000000027310 */ /* 0x0000a20000201800 */
[----:B------:R-:W-:Y:S05]  /*66f0*/  BRA `(.L_x_2530) ;  /* 0x0000071000007947 */ /* 0x000fea0003800000 */
.L_x_2537:
        /* <DEDUP_REMOVED lines=11> */
.L_x_2544:
        /* <DEDUP_REMOVED lines=21> */
.L_x_2548:
[----:B------:R-:W-:Y:S05]  /*6900*/  BSYNC B1 ;  /* 0x0000000000017941 */ /* 0x000fea0003800000 */
.L_x_2547:
[----:B------:R-:W-:Y:S01]  /*6910*/  LEA R3, R0, 0x3b800000, 0x17 ;  /* 0x3b80000000037811 */ /* 0x000fe200078eb8ff */
[----:B------:R-:W-:-:S05]  /*6920*/  IMAD.SHL.U32 R0, R2, 0x100000, RZ ;  /* 0x0010000002007824 */ /* 0x000fca00078e00ff */
[----:B------:R-:W-:Y:S02]  /*6930*/  LOP3.LUT R0, R3, R0, R4, 0xfe, !PT ;  /* 0x0000000003007212 */ /* 0x000fe400078efe04 */
.L_x_2546:
[----:B------:R-:W-:Y:S05]  /*6940*/  BSYNC B0 ;  /* 0x0000000000007941 */ /* 0x000fea0003800000 */
.L_x_2545:
[----:B------:R-:W-:-:S04]  /*6950*/  FMUL.FTZ R0, R0, 1 ;  /* 0x3f80000000007820 */ /* 0x000fc80000410000 */
[----:B------:R0:W2:Y:S01]  /*6960*/  F2F.F64.F32 R2, R0 ;  /* 0x0000000000027310 */ /* 0x0000a20000201800 */
[----:B------:R-:W-:Y:S05]  /*6970*/  BRA `(.L_x_2530) ;  /* 0x0000049000007947 */ /* 0x000fea0003800000 */
.L_x_2543:
        /* <DEDUP_REMOVED lines=21> */
.L_x_2552:
[----:B------:R-:W-:Y:S05]  /*6ad0*/  BSYNC B1 ;  /* 0x0000000000017941 */ /* 0x000fea0003800000 */
.L_x_2551:
[----:B------:R-:W-:Y:S01]  /*6ae0*/  LEA R3, R0, 0x37800000, 0x17 ;  /* 0x3780000000037811 */ /* 0x000fe200078eb8ff */
[----:B------:R-:W-:-:S05]  /*6af0*/  IMAD.SHL.U32 R0, R2, 0x200000, RZ ;  /* 0x0020000002007824 */ /* 0x000fca00078e00ff */
[----:B------:R-:W-:Y:S02]  /*6b00*/  LOP3.LUT R0, R3, R0, R4, 0xfe, !PT ;  /* 0x0000000003007212 */ /* 0x000fe400078efe04 */
.L_x_2550:
[----:B------:R-:W-:Y:S05]  /*6b10*/  BSYNC B0 ;  /* 0x0000000000007941 */ /* 0x000fea0003800000 */
.L_x_2549:
[----:B------:R-:W-:-:S04]  /*6b20*/  FMUL.FTZ R0, R0, 1 ;  /* 0x3f80000000007820 */ /* 0x000fc80000410000 */
[----:B------:R0:W2:Y:S01]  /*6b30*/  F2F.F64.F32 R2, R0 ;  /* 0x0000000000027310 */ /* 0x0000a20000201800 */
[----:B------:R-:W-:Y:S05]  /*6b40*/  BRA `(.L_x_2530) ;  /* 0x000002c000007947 */ /* 0x000fea0003800000 */
.L_x_2542:
        /* <DEDUP_REMOVED lines=14> */
.L_x_2556:
[----:B------:R-:W-:Y:S05]  /*6c30*/  BSYNC B0 ;  /* 0x0000000000007941 */ /* 0x000fea0003800000 */
.L_x_2555:
[----:B------:R-:W-:-:S04]  /*6c40*/  FMUL.FTZ R0, R0, 1 ;  /* 0x3f80000000007820 */ /* 0x000fc80000410000 */
[----:B------:R0:W2:Y:S01]  /*6c50*/  F2F.F64.F32 R2, R0 ;  /* 0x0000000000027310 */ /* 0x0000a20000201800 */
[----:B------:R-:W-:Y:S05]  /*6c60*/  BRA `(.L_x_2530) ;  /* 0x000001a000007947 */ /* 0x000fea0003800000 */
.L_x_2529:
        /* <DEDUP_REMOVED lines=21> */
.L_x_2554:
[----:B------:R-:W2:Y:S02]  /*6dc0*/  LDG.E.64 R2, [R4.64] ;  /* 0x0000002404027981 */ /* 0x000ea4000c1e1b00 */
[----:B--2---:R-:W0:Y:S01]  /*6dd0*/  I2F.F64.U64 R2, R2 ;  /* 0x0000000200027312 */ /* 0x004e220000301800 */
[----:B------:R-:W-:Y:S05]  /*6de0*/  BRA `(.L_x_2530) ;  /* 0x0000002000007947 */ /* 0x000fea0003800000 */
.L_x_2553:
[----:B------:R-:W2:Y:S02]  /*6df0*/  LDG.E R2, [R4.64] ;  /* 0x0000002404027981 */ /* 0x000ea4000c1e1900 */
[----:B--2---:R-:W0:Y:S02]  /*6e00*/  I2F.F64.U32 R2, R2 ;  /* 0x0000000200027312 */ /* 0x004e240000201800 */
.L_x_2530:
        /* <DEDUP_REMOVED lines=19> */
.L_x_2560:
[----:B------:R-:W0:Y:S02]  /*6f40*/  F2I.S64.F64.TRUNC R4, R4 ;  /* 0x0000000400047311 */ /* 0x000e24000030d900 */
[----:B0-----:R-:W-:-:S05]  /*6f50*/  IMAD.MOV.U32 R3, RZ, RZ, R4 ;  /* 0x000000ffff037224 */ /* 0x001fca00078e0004 */
[----:B------:R0:W-:Y:S01]  /*6f60*/  STG.E.U8 [R16.64], R3 ;  /* 0x0000000310007986 */ /* 0x0001e2000c101124 */
[----:B------:R-:W-:Y:S05]  /*6f70*/  BRA `(.L_x_2562) ;  /* 0x00000ed000007947 */ /* 0x000fea0003800000 */
.L_x_2559:
        /* <DEDUP_REMOVED lines=9> */
.L_x_2564:
[----:B------:R-:W0:Y:S02]  /*7010*/  F2I.F64.TRUNC R5, R4 ;  /* 0x0000000400057311 */ /* 0x000e24000030d100 */
[----:B0-----:R0:W-:Y:S01]  /*7020*/  STG.E [R16.64], R5 ;  /* 0x0000000510007986 */ /* 0x0011e2000c101924 */
[----:B------:R-:W-:Y:S05]  /*7030*/  BRA `(.L_x_2562) ;  /* 0x00000e1000007947 */ /* 0x000fea0003800000 */
.L_x_2563:
[----:B------:R-:W0:Y:S02]  /*7040*/  F2I.F64.TRUNC R5, R4 ;  /* 0x0000000400057311 */ /* 0x000e24000030d100 */
[----:B0-----:R0:W-:Y:S01]  /*7050*/  STG.E.U16 [R16.64], R5 ;  /* 0x0000000510007986 */ /* 0x0011e2000c101524 */
[----:B------:R-:W-:Y:S05]  /*7060*/  BRA `(.L_x_2562) ;  /* 0x00000de000007947 */ /* 0x000fea0003800000 */
.L_x_2558:
        /* <DEDUP_REMOVED lines=11> */
.L_x_2566:
[----:B------:R-:W0:Y:S01]  /*7120*/  F2F.F32.F64 R0, R4 ;  /* 0x0000000400007310 */ /* 0x000e220000301000 */
[----:B------:R-:W0:-:S14]  /*7130*/  DSETP.GEU.AND P0, PT, |R4|, c[0x2][0x0], PT ;  /* 0x008000000400762a */ /* 0x000e1c0003f0e200 */
[----:B0-----:R-:W-:-:S05]  /*7140*/  @!P0 FMUL R0, R0, 1.175494350822287508e-38 ;  /* 0x0080000000008820 */ /* 0x001fca0000400000 */
[----:B------:R-:W-:-:S05]  /*7150*/  F2FP.PACK_AB R0, RZ, R0 ;  /* 0x00000000ff00723e */ /* 0x000fca00000000ff */
[----:B------:R0:W-:Y:S01]  /*7160*/  STG.E.U16 [R16.64], R0 ;  /* 0x0000000010007986 */ /* 0x0001e2000c101524 */
[----:B------:R-:W-:Y:S05]  /*7170*/  BRA `(.L_x_2562) ;  /* 0x00000cd000007947 */ /* 0x000fea0003800000 */
.L_x_2565:
        /* <DEDUP_REMOVED lines=12> */
.L_x_2568:
[----:B------:R-:W0:Y:S01]  /*7240*/  F2F.F32.F64 R0, R4 ;  /* 0x0000000400007310 */ /* 0x000e220000301000 */
[----:B------:R-:W0:-:S14]  /*7250*/  DSETP.GEU.AND P0, PT, |R4|, c[0x2][0x0], PT ;  /* 0x008000000400762a */ /* 0x000e1c0003f0e200 */
[----:B0-----:R-:W-:-:S05]  /*7260*/  @!P0 FMUL R0, R0, 1.175494350822287508e-38 ;  /* 0x0080000000008820 */ /* 0x001fca0000400000 */
[----:B------:R-:W-:-:S04]  /*7270*/  F2FP.PACK_AB R3, RZ, R0 ;  /* 0x00000000ff03723e */ /* 0x000fc800000000ff */
[----:B------:R-:W-:-:S05]  /*7280*/  PRMT R3, R3, 0x5410, RZ ;  /* 0x0000541003037816 */ /* 0x000fca00000000ff */
[----:B------:R0:W-:Y:S01]  /*7290*/  STG.E [R16.64], R3 ;  /* 0x0000000310007986 */ /* 0x0001e2000c101924 */
[----:B------:R-:W-:Y:S05]  /*72a0*/  BRA `(.L_x_2562) ;  /* 0x00000ba000007947 */ /* 0x000fea0003800000 */
.L_x_2567:
[----:B------:R0:W-:Y:S01]  /*72b0*/  STG.E.64 [R16.64], R4 ;  /* 0x0000000410007986 */ /* 0x0001e2000c101b24 */
[----:B------:R-:W-:Y:S05]  /*72c0*/  BRA `(.L_x_2562) ;  /* 0x00000b8000007947 */ /* 0x000fea0003800000 */
.L_x_2557:
        /* <DEDUP_REMOVED lines=12> */
.L_x_2571:
[----:B------:R-:W-:-:S05]  /*7390*/  CS2R R6, SRZ ;  /* 0x0000000000067805 */ /* 0x000fca000001ff00 */
[----:B------:R0:W-:Y:S01]  /*73a0*/  STG.E.128 [R16.64], R4 ;  /* 0x0000000410007986 */ /* 0x0001e2000c101d24 */
[----:B------:R-:W-:Y:S05]  /*73b0*/  BRA `(.L_x_2562) ;  /* 0x00000a9000007947 */ /* 0x000fea0003800000 */
.L_x_2570:
        /* <DEDUP_REMOVED lines=23> */
.L_x_2575:
[----:B------:R-:W-:Y:S05]  /*7530*/  BSYNC B0 ;  /* 0x0000000000007941 */ /* 0x000fea0003800000 */
.L_x_2574:
[----:B------:R-:W-:-:S05]  /*7540*/  LOP3.LUT R3, R0, R3, RZ, 0xfc, !PT ;  /* 0x0000000300037212 */ /* 0x000fca00078efcff */
[----:B------:R0:W-:Y:S01]  /*7550*/  STG.E.U8 [R16.64], R3 ;  /* 0x0000000310007986 */ /* 0x0001e2000c101124 */
[----:B------:R-:W-:Y:S05]  /*7560*/  BRA `(.L_x_2562) ;  /* 0x000008e000007947 */ /* 0x000fea0003800000 */
.L_x_2573:
        /* <DEDUP_REMOVED lines=15> */
.L_x_2577:
[----:B------:R-:W-:Y:S01]  /*7660*/  IMAD.MOV.U32 R0, RZ, RZ, 0x7f ;  /* 0x0000007fff007424 */ /* 0x000fe200078e00ff */
[----:B------:R-:W-:-:S04]  /*7670*/  ISETP.GT.U32.AND P0, PT, R2, 0x7f800000, PT ;  /* 0x7f8000000200780c */ /* 0x000fc80003f04070 */
[----:B------:R-:W-:-:S04]  /*7680*/  SEL R0, R0, 0x7c, P0 ;  /* 0x0000007c00007807 */ /* 0x000fc80000000000 */
.L_x_2578:
[----:B------:R-:W-:Y:S05]  /*7690*/  BSYNC B0 ;  /* 0x0000000000007941 */ /* 0x000fea0003800000 */
.L_x_2576:
[----:B------:R-:W-:-:S04]  /*76a0*/  LOP3.LUT R2, R3, 0x80000000, RZ, 0xc0, !PT ;  /* 0x8000000003027812 */ /* 0x000fc800078ec0ff */
[----:B------:R-:W-:-:S04]  /*76b0*/  SHF.R.U32.HI R3, RZ, 0x18, R2 ;  /* 0x00000018ff037819 */ /* 0x000fc80000011602 */
[----:B------:R-:W-:-:S05]  /*76c0*/  LOP3.LUT R3, R0, R3, RZ, 0xfc, !PT ;  /* 0x0000000300037212 */ /* 0x000fca00078efcff */
[----:B------:R0:W-:Y:S01]  /*76d0*/  STG.E.U8 [R16.64], R3 ;  /* 0x0000000310007986 */ /* 0x0001e2000c101124 */
[----:B------:R-:W-:Y:S05]  /*76e0*/  BRA `(.L_x_2562) ;  /* 0x0000076000007947 */ /* 0x000fea0003800000 */
.L_x_2572:
[----:B------:R-:W0:Y:S01]  /*76f0*/  F2F.F32.F64 R0, R4 ;  /* 0x0000000400007310 */ /* 0x000e220000301000 */
[----:B------:R-:W0:-:S14]  /*7700*/  DSETP.GEU.AND P0, PT, |R4|, c[0x2][0x0], PT ;  /* 0x008000000400762a */ /* 0x000e1c0003f0e200 */
[----:B0-----:R-:W-:-:S05]  /*7710*/  @!P0 FMUL R0, R0, 1.175494350822287508e-38 ;  /* 0x0080000000008820 */ /* 0x001fca0000400000 */
[----:B------:R-:W-:-:S05]  /*7720*/  F2FP.BF16.PACK_AB R0, RZ, R0 ;  /* 0x00000000ff00723e */ /* 0x000fca00000010ff */
[----:B------:R0:W-:Y:S01]  /*7730*/  STG.E.U16 [R16.64], R0 ;  /* 0x0000000010007986 */ /* 0x0001e2000c101524 */
[----:B------:R-:W-:Y:S05]  /*7740*/  BRA `(.L_x_2562) ;  /* 0x0000070000007947 */ /* 0x000fea0003800000 */
.L_x_2569:
        /* <DEDUP_REMOVED lines=11> */
.L_x_2581:
        /* <DEDUP_REMOVED lines=19> */
.L_x_2584:
[----:B------:R-:W-:-:S04]  /*7930*/  LOP3.LUT R2, R3, 0x80000000, RZ, 0xc0, !PT ;  /* 0x8000000003027812 */ /* 0x000fc800078ec0ff */
[----:B------:R-:W-:-:S04]  /*7940*/  SHF.R.U32.HI R3, RZ, 0x18, R2 ;  /* 0x00000018ff037819 */ /* 0x000fc80000011602 */
[----:B------:R-:W-:-:S04]  /*7950*/  LOP3.LUT R0, R0, R3, RZ, 0xfc, !PT ;  /* 0x0000000300007212 */ /* 0x000fc800078efcff */
[----:B------:R-:W-:Y:S02]  /*7960*/  PRMT R8, R0, 0x7610, R8 ;  /* 0x0000761000087816 */ /* 0x000fe40000000008 */
.L_x_2583:
[----:B------:R-:W-:Y:S05]  /*7970*/  BSYNC B0 ;  /* 0x0000000000007941 */ /* 0x000fea0003800000 */
.L_x_2582:
[----:B------:R0:W-:Y:S01]  /*7980*/  STG.E.U8 [R16.64], R8 ;  /* 0x0000000810007986 */ /* 0x0001e2000c101124 */
[----:B------:R-:W-:Y:S05]  /*7990*/  BRA `(.L_x_2562) ;  /* 0x000004b000007947 */ /* 0x000fea0003800000 */
.L_x_2580:
        /* <DEDUP_REMOVED lines=19> */
.L_x_2587:
[----:B------:R-:W-:-:S04]  /*7ad0*/  LOP3.LUT R2, R3, 0x80000000, RZ, 0xc0, !PT ;  /* 0x8000000003027812 */ /* 0x000fc800078ec0ff */
[----:B------:R-:W-:-:S04]  /*7ae0*/  SHF.R.U32.HI R3, RZ, 0x18, R2 ;  /* 0x00000018ff037819 */ /* 0x000fc80000011602 */
[----:B------:R-:W-:-:S04]  /*7af0*/  LOP3.LUT R0, R0, R3, RZ, 0xfc, !PT ;  /* 0x0000000300007212 */ /* 0x000fc800078efcff */
[----:B------:R-:W-:Y:S02]  /*7b00*/  PRMT R8, R0, 0x7610, R8 ;  /* 0x0000761000087816 */ /* 0x000fe40000000008 */
.L_x_2586:
[----:B------:R-:W-:Y:S05]  /*7b10*/  BSYNC B0 ;  /* 0x0000000000007941 */ /* 0x000fea0003800000 */
.L_x_2585:
[----:B------:R0:W-:Y:S01]  /*7b20*/  STG.E.U8 [R16.64], R8 ;  /* 0x0000000810007986 */ /* 0x0001e2000c101124 */
[----:B------:R-:W-:Y:S05]  /*7b30*/  BRA `(.L_x_2562) ;  /* 0x0000031000007947 */ /* 0x000fea0003800000 */
.L_x_2579:
        /* <DEDUP_REMOVED lines=24> */
.L_x_2561:
        /* <DEDUP_REMOVED lines=20> */
.L_x_2589:
[----:B------:R-:W0:Y:S02]  /*7e00*/  F2I.U64.F64.TRUNC R4, R4 ;  /* 0x0000000400047311 */ /* 0x000e24000030d800 */
[----:B0-----:R0:W-:Y:S01]  /*7e10*/  STG.E.64 [R16.64], R4 ;  /* 0x0000000410007986 */ /* 0x0011e2000c101b24 */
[----:B------:R-:W-:Y:S05]  /*7e20*/  BRA `(.L_x_2562) ;  /* 0x0000002000007947 */ /* 0x000fea0003800000 */
.L_x_2588:
[----:B------:R-:W0:Y:S02]  /*7e30*/  F2I.U32.F64.TRUNC R5, R4 ;  /* 0x0000000400057311 */ /* 0x000e24000030d000 */
[----:B0-----:R0:W-:Y:S02]  /*7e40*/  STG.E [R16.64], R5 ;  /* 0x0000000510007986 */ /* 0x0011e4000c101924 */
.L_x_2562:
        /* <DEDUP_REMOVED lines=258> */
.L_x_2590:
        /* <DEDUP_REMOVED lines=19> */
.L_x_2594:
[----:B------:R-:W2:Y:S02]  /*8fa0*/  LDG.E.U8 R2, [R2.64] ;  /* 0x0000002402027981 */ /* 0x000ea4000c1e1100 */
[----:B--2---:R0:W1:Y:S01]  /*8fb0*/  I2F.F64.U16 R18, R2 ;  /* 0x0000000200127312 */ /* 0x0040620000101800 */
[----:B------:R-:W-:Y:S05]  /*8fc0*/  BRA `(.L_x_2596) ;  /* 0x00000df000007947 */ /* 0x000fea0003800000 */
.L_x_2593:
        /* <DEDUP_REMOVED lines=9> */
.L_x_2598:
[----:B------:R-:W2:Y:S02]  /*9060*/  LDG.E R2, [R2.64] ;  /* 0x0000002402027981 */ /* 0x000ea4000c1e1900 */
[----:B--2---:R0:W1:Y:S01]  /*9070*/  I2F.F64 R18, R2 ;  /* 0x0000000200127312 */ /* 0x0040620000201c00 */
[----:B------:R-:W-:Y:S05]  /*9080*/  BRA `(.L_x_2596) ;  /* 0x00000d3000007947 */ /* 0x000fea0003800000 */
.L_x_2597:
[----:B------:R-:W2:Y:S02]  /*9090*/  LDG.E.U16 R2, [R2.64] ;  /* 0x0000002402027981 */ /* 0x000ea4000c1e1500 */
[----:B--2---:R0:W1:Y:S01]  /*90a0*/  I2F.F64.S16 R18, R2 ;  /* 0x0000000200127312 */ /* 0x0040620000101c00 */
[----:B------:R-:W-:Y:S05]  /*90b0*/  BRA `(.L_x_2596) ;  /* 0x00000d0000007947 */ /* 0x000fea0003800000 */
.L_x_2592:
        /* <DEDUP_REMOVED lines=10> */
.L_x_2600:
[----:B------:R-:W2:Y:S02]  /*9160*/  LDG.E.U16 R0, [R2.64] ;  /* 0x0000002402007981 */ /* 0x000ea4000c1e1500 */
[----:B--2---:R-:W-:-:S05]  /*9170*/  HADD2.F32 R0, -RZ, R0.H0_H0 ;  /* 0x20000000ff007230 */ /* 0x004fca0000004100 */
[----:B------:R-:W-:-:S04]  /*9180*/  FMUL.FTZ R0, R0, 1 ;  /* 0x3f80000000007820 */ /* 0x000fc80000410000 */
[----:B------:R0:W1:Y:S01]  /*9190*/  F2F.F64.F32 R18, R0 ;  /* 0x0000000000127310 */ /* 0x0000620000201800 */
[----:B------:R-:W-:Y:S05]  /*91a0*/  BRA `(.L_x_2596) ;  /* 0x00000c1000007947 */ /* 0x000fea0003800000 */
.L_x_2599:
        /* <DEDUP_REMOVED lines=10> */
.L_x_2602:
[----:B------:R-:W2:Y:S02]  /*9250*/  LDG.E.U16 R2, [R2.64] ;  /* 0x0000002402027981 */ /* 0x000ea4000c1e1500 */
[----:B--2---:R-:W-:-:S05]  /*9260*/  HADD2.F32 R0, -RZ, R2.H0_H0 ;  /* 0x20000002ff007230 */ /* 0x004fca0000004100 */
[----:B------:R-:W-:-:S04]  /*9270*/  FMUL.FTZ R0, R0, 1 ;  /* 0x3f80000000007820 */ /* 0x000fc80000410000 */
[----:B------:R0:W1:Y:S01]  /*9280*/  F2F.F64.F32 R18, R0 ;  /* 0x0000000000127310 */ /* 0x0000620000201800 */
[----:B------:R-:W-:Y:S05]  /*9290*/  BRA `(.L_x_2596) ;  /* 0x00000b2000007947 */ /* 0x000fea0003800000 */
.L_x_2601:
[----:B------:R0:W5:Y:S01]  /*92a0*/  LDG.E.64 R18, [R2.64] ;  /* 0x0000002402127981 */ /* 0x000162000c1e1b00 */
[----:B------:R-:W-:Y:S05]  /*92b0*/  BRA `(.L_x_2596) ;  /* 0x00000b0000007947 */ /* 0x000fea0003800000 */
.L_x_2591:
        /* <DEDUP_REMOVED lines=13> */
.L_x_2605:
[----:B------:R0:W5:Y:S01]  /*9390*/  LDG.E.64 R18, [R2.64] ;  /* 0x0000002402127981 */ /* 0x000162000c1e1b00 */
[----:B------:R-:W-:Y:S05]  /*93a0*/  BRA `(.L_x_2596) ;  /* 0x00000a1000007947 */ /* 0x000fea0003800000 */
.L_x_2604:
        /* <DEDUP_REMOVED lines=28> */
.L_x_2607:
        /* <DEDUP_REMOVED lines=15> */
.L_x_2606:
[----:B------:R-:W2:Y:S02]  /*9660*/  LDG.E.U16 R0, [R2.64] ;  /* 0x0000002402007981 */ /* 0x000ea4000c1e1500 */
[----:B--2---:R-:W-:-:S05]  /*9670*/  PRMT R0, RZ, 0x5410, R0 ;  /* 0x00005410ff007816 */ /* 0x004fca0000000000 */
[----:B------:R-:W-:-:S04]  /*9680*/  FMUL.FTZ R0, R0, 1 ;  /* 0x3f80000000007820 */ /* 0x000fc80000410000 */
[----:B------:R0:W1:Y:S01]  /*9690*/  F2F.F64.F32 R18, R0 ;  /* 0x0000000000127310 */ /* 0x0000620000201800 */
[----:B------:R-:W-:Y:S05]  /*96a0*/  BRA `(.L_x_2596) ;  /* 0x0000071000007947 */ /* 0x000fea0003800000 */
.L_x_2603:
        /* <DEDUP_REMOVED lines=11> */
.L_x_2610:
        /* <DEDUP_REMOVED lines=21> */
.L_x_2614:
[----:B------:R-:W-:Y:S05]  /*98b0*/  BSYNC B1 ;  /* 0x0000000000017941 */ /* 0x000fea0003800000 */
.L_x_2613:
[----:B------:R-:W-:Y:S01]  /*98c0*/  LEA R3, R0, 0x3b800000, 0x17 ;  /* 0x3b80000000037811 */ /* 0x000fe200078eb8ff */
[----:B------:R-:W-:-:S05]  /*98d0*/  IMAD.SHL.U32 R0, R2, 0x100000, RZ ;  /* 0x0010000002007824 */ /* 0x000fca00078e00ff */
[----:B------:R-:W-:Y:S02]  /*98e0*/  LOP3.LUT R0, R3, R0, R4, 0xfe, !PT ;  /* 0x0000000003007212 */ /* 0x000fe400078efe04 */
.L_x_2612:
[----:B------:R-:W-:Y:S05]  /*98f0*/  BSYNC B0 ;  /* 0x0000000000007941 */ /* 0x000fea0003800000 */
.L_x_2611:
[----:B------:R-:W-:-:S04]  /*9900*/  FMUL.FTZ R0, R0, 1 ;  /* 0x3f80000000007820 */ /* 0x000fc80000410000 */
[----:B------:R0:W1:Y:S01]  /*9910*/  F2F.F64.F32 R18, R0 ;  /* 0x0000000000127310 */ /* 0x0000620000201800 */
[----:B------:R-:W-:Y:S05]  /*9920*/  BRA `(.L_x_2596) ;  /* 0x0000049000007947 */ /* 0x000fea0003800000 */
.L_x_2609:
        /* <DEDUP_REMOVED lines=21> */
.L_x_2618:
[----:B------:R-:W-:Y:S05]  /*9a80*/  BSYNC B1 ;  /* 0x0000000000017941 */ /* 0x000fea0003800000 */
.L_x_2617:
[----:B------:R-:W-:Y:S01]  /*9a90*/  LEA R3, R0, 0x37800000, 0x17 ;  /* 0x3780000000037811 */ /* 0x000fe200078eb8ff */
[----:B------:R-:W-:-:S05]  /*9aa0*/  IMAD.SHL.U32 R0, R2, 0x200000, RZ ;  /* 0x0020000002007824 */ /* 0x000fca00078e00ff */
[----:B------:R-:W-:Y:S02]  /*9ab0*/  LOP3.LUT R0, R3, R0, R4, 0xfe, !PT ;  /* 0x0000000003007212 */ /* 0x000fe400078efe04 */
.L_x_2616:
[----:B------:R-:W-:Y:S05]  /*9ac0*/  BSYNC B0 ;  /* 0x0000000000007941 */ /* 0x000fea0003800000 */
.L_x_2615:
[----:B------:R-:W-:-:S04]  /*9ad0*/  FMUL.FTZ R0, R0, 1 ;  /* 0x3f80000000007820 */ /* 0x000fc80000410000 */
[----:B------:R0:W1:Y:S01]  /*9ae0*/  F2F.F64.F32 R18, R0 ;  /* 0x0000000000127310 */ /* 0x0000620000201800 */
[----:B------:R-:W-:Y:S05]  /*9af0*/  BRA `(.L_x_2596) ;  /* 0x000002c000007947 */ /* 0x000fea0003800000 */
.L_x_2608:
        /* <DEDUP_REMOVED lines=14> */
.L_x_2622:
[----:B------:R-:W-:Y:S05]  /*9be0*/  BSYNC B0 ;  /* 0x0000000000007941 */ /* 0x000fea0003800000 */
.L_x_2621:
[----:B------:R-:W-:-:S04]  /*9bf0*/  FMUL.FTZ R0, R0, 1 ;  /* 0x3f80000000007820 */ /* 0x000fc80000410000 */
[----:B------:R0:W1:Y:S01]  /*9c00*/  F2F.F64.F32 R18, R0 ;  /* 0x0000000000127310 */ /* 0x0000620000201800 */
[----:B------:R-:W-:Y:S05]  /*9c10*/  BRA `(.L_x_2596) ;  /* 0x000001a000007947 */ /* 0x000fea0003800000 */
.L_x_2595:
        /* <DEDUP_REMOVED lines=21> */
.L_x_2620:
[----:B------:R-:W2:Y:S02]  /*9d70*/  LDG.E.64 R18, [R2.64] ;  /* 0x0000002402127981 */ /* 0x000ea4000c1e1b00 */
[----:B--2---:R-:W0:Y:S01]  /*9d80*/  I2F.F64.U64 R18, R18 ;  /* 0x0000001200127312 */ /* 0x004e220000301800 */
[----:B------:R-:W-:Y:S05]  /*9d90*/  BRA `(.L_x_2596) ;  /* 0x0000002000007947 */ /* 0x000fea0003800000 */
.L_x_2619:
[----:B------:R-:W2:Y:S02]  /*9da0*/  LDG.E R2, [R2.64] ;  /* 0x0000002402027981 */ /* 0x000ea4000c1e1900 */
[----:B--2---:R0:W1:Y:S02]  /*9db0*/  I2F.F64.U32 R18, R2 ;  /* 0x0000000200127312 */ /* 0x0040640000201800 */
.L_x_2596:
        /* <DEDUP_REMOVED lines=17> */
.L_x_2626:
[----:B------:R-:W2:Y:S02]  /*9ed0*/  LDG.E.U8 R2, [R4.64] ;  /* 0x0000002404027981 */ /* 0x000ea4000c1e1100 */
[----:B--2---:R-:W0:Y:S01]  /*9ee0*/  I2F.F64.U16 R2, R2 ;  /* 0x0000000200027312 */ /* 0x004e220000101800 */
[----:B------:R-:W-:Y:S05]  /*9ef0*/  BRA `(.L_x_2628) ;  /* 0x00000df000007947 */ /* 0x000fea0003800000 */
.L_x_2625:
        /* <DEDUP_REMOVED lines=9> */
.L_x_2630:
[----:B------:R-:W2:Y:S02]  /*9f90*/  LDG.E R2, [R4.64] ;  /* 0x0000002404027981 */ /* 0x000ea4000c1e1900 */
[----:B--2---:R-:W0:Y:S01]  /*9fa0*/  I2F.F64 R2, R2 ;  /* 0x0000000200027312 */ /* 0x004e220000201c00 */
[----:B------:R-:W-:Y:S05]  /*9fb0*/  BRA `(.L_x_2628) ;  /* 0x00000d3000007947 */ /* 0x000fea0003800000 */
.L_x_2629:
[----:B------:R-:W2:Y:S02]  /*9fc0*/  LDG.E.U16 R2, [R4.64] ;  /* 0x0000002404027981 */ /* 0x000ea4000c1e1500 */
[----:B--2---:R-:W0:Y:S01]  /*9fd0*/  I2F.F64.S16 R2, R2 ;  /* 0x0000000200027312 */ /* 0x004e220000101c00 */
[----:B------:R-:W-:Y:S05]  /*9fe0*/  BRA `(.L_x_2628) ;  /* 0x00000d0000007947 */ /* 0x000fea0003800000 */
.L_x_2624:
        /* <DEDUP_REMOVED lines=10> */
.L_x_2632:
[----:B------:R-:W2:Y:S02]  /*a090*/  LDG.E.U16 R0, [R4.64] ;  /* 0x0000002404007981 */ /* 0x000ea4000c1e1500 */
[----:B--2---:R-:W-:-:S05]  /*a0a0*/  HADD2.F32 R0, -RZ, R0.H0_H0 ;  /* 0x20000000ff007230 */ /* 0x004fca0000004100 */
[----:B------:R-:W-:-:S04]  /*a0b0*/  FMUL.FTZ R0, R0, 1 ;  /* 0x3f80000000007820 */ /* 0x000fc80000410000 */
[----:B------:R0:W2:Y:S01]  /*a0c0*/  F2F.F64.F32 R2, R0 ;  /* 0x0000000000027310 */ /* 0x0000a20000201800 */
[----:B------:R-:W-:Y:S05]  /*a0d0*/  BRA `(.L_x_2628) ;  /* 0x00000c1000007947 */ /* 0x000fea0003800000 */
.L_x_2631:
        /* <DEDUP_REMOVED lines=10> */
.L_x_2634:
[----:B------:R-:W2:Y:S02]  /*a180*/  LDG.E.U16 R4, [R4.64] ;  /* 0x0000002404047981 */ /* 0x000ea4000c1e1500 */
[----:B--2---:R-:W-:-:S05]  /*a190*/  HADD2.F32 R0, -RZ, R4.H0_H0 ;  /* 0x20000004ff007230 */ /* 0x004fca0000004100 */
[----:B------:R-:W-:-:S04]  /*a1a0*/  FMUL.FTZ R0, R0, 1 ;  /* 0x3f80000000007820 */ /* 0x000fc80000410000 */
[----:B------:R0:W2:Y:S01]  /*a1b0*/  F2F.F64.F32 R2, R0 ;  /* 0x0000000000027310 */ /* 0x0000a20000201800 */
[----:B------:R-:W-:Y:S05]  /*a1c0*/  BRA `(.L_x_2628) ;  /* 0x00000b2000007947 */ /* 0x000fea0003800000 */
.L_x_2633:
[----:B------:R0:W5:Y:S01]  /*a1d0*/  LDG.E.64 R2, [R4.64] ;  /* 0x0000002404027981 */ /* 0x000162000c1e1b00 */
[----:B------:R-:W-:Y:S05]  /*a1e0*/  BRA `(.L_x_2628) ;  /* 0x00000b0000007947 */ /* 0x000fea0003800000 */
.L_x_2623:
        /* <DEDUP_REMOVED lines=13> */
.L_x_2637:
[----:B------:R0:W5:Y:S01]  /*a2c0*/  LDG.E.64 R2, [R4.64] ;  /* 0x0000002404027981 */ /* 0x000162000c1e1b00 */
[----:B------:R-:W-:Y:S05]  /*a2d0*/  BRA `(.L_x_2628) ;  /* 0x00000a1000007947 */ /* 0x000fea0003800000 */
.L_x_2636:
        /* <DEDUP_REMOVED lines=28> */
.L_x_2639:
        /* <DEDUP_REMOVED lines=15> */
.L_x_2638:
[----:B------:R-:W2:Y:S02]  /*a590*/  LDG.E.U16 R0, [R4.64] ;  /* 0x0000002404007981 */ /* 0x000ea4000c1e1500 */
[----:B--2---:R-:W-:-:S05]  /*a5a0*/  PRMT R0, RZ, 0x5410, R0 ;  /* 0x00005410ff007816 */ /* 0x004fca0000000000 */
[----:B------:R-:W-:-:S04]  /*a5b0*/  FMUL.FTZ R0, R0, 1 ;  /* 0x3f80000000007820 */ /* 0x000fc80000410000 */
[----:B------:R0:W2:Y:S01]  /*a5c0*/  F2F.F64.F32 R2, R0 ;  /* 0x0000000000027310 */ /* 0x0000a20000201800 */
[----:B------:R-:W-:Y:S05]  /*a5d0*/  BRA `(.L_x_2628) ;  /* 0x0000071000007947 */ /* 0x000fea0003800000 */
.L_x_2635:
        /* <DEDUP_REMOVED lines=11> */
.L_x_2642:
        /* <DEDUP_REMOVED lines=21> */
.L_x_2646:
[----:B------:R-:W-:Y:S05]  /*a7e0*/  BSYNC B1 ;  /* 0x0000000000017941 */ /* 0x000fea0003800000 */
.L_x_2645:
[----:B------:R-:W-:Y:S01]  /*a7f0*/  LEA R3, R0, 0x3b800000, 0x17 ;  /* 0x3b80000000037811 */ /* 0x000fe200078eb8ff */
[----:B------:R-:W-:-:S05]  /*a800*/  IMAD.SHL.U32 R0, R2, 0x100000, RZ ;  /* 0x0010000002007824 */ /* 0x000fca00078e00ff */
[----:B------:R-:W-:Y:S02]  /*a810*/  LOP3.LUT R0, R3, R0, R4, 0xfe, !PT ;  /* 0x0000000003007212 */ /* 0x000fe400078efe04 */
.L_x_2644:
[----:B------:R-:W-:Y:S05]  /*a820*/  BSYNC B0 ;  /* 0x0000000000007941 */ /* 0x000fea0003800000 */
.L_x_2643:
[----:B------:R-:W-:-:S04]  /*a830*/  FMUL.FTZ R0, R0, 1 ;  /* 0x3f80000000007820 */ /* 0x000fc80000410000 */
[----:B------:R0:W2:Y:S01]  /*a840*/  F2F.F64.F32 R2, R0 ;  /* 0x0000000000027310 */ /* 0x0000a20000201800 */
[----:B------:R-:W-:Y:S05]  /*a850*/  BRA `(.L_x_2628) ;  /* 0x0000049000007947 */ /* 0x000fea0003800000 */
.L_x_2641:
        /* <DEDUP_REMOVED lines=21> */
.L_x_2650:
[----:B------:R-:W-:Y:S05]  /*a9b0*/  BSYNC B1 ;  /* 0x0000000000017941 */ /* 0x000fea0003800000 */
.L_x_2649:
[----:B------:R-:W-:Y:S01]  /*a9c0*/  LEA R3, R0, 0x37800000, 0x17 ;  /* 0x3780000000037811 */ /* 0x000fe200078eb8ff */
[----:B------:R-:W-:-:S05]  /*a9d0*/  IMAD.SHL.U32 R0, R2, 0x200000, RZ ;  /* 0x0020000002007824 */ /* 0x000fca00078e00ff */
[----:B------:R-:W-:Y:S02]  /*a9e0*/  LOP3.LUT R0, R3, R0, R4, 0xfe, !PT ;  /* 0x0000000003007212 */ /* 0x000fe400078efe04 */
.L_x_2648:
[----:B------:R-:W-:Y:S05]  /*a9f0*/  BSYNC B0 ;  /* 0x0000000000007941 */ /* 0x000fea0003800000 */
.L_x_2647:
[----:B------:R-:W-:-:S04]  /*aa00*/  FMUL.FTZ R0, R0, 1 ;  /* 0x3f80000000007820 */ /* 0x000fc80000410000 */
[----:B------:R0:W2:Y:S01]  /*aa10*/  F2F.F64.F32 R2, R0 ;  /* 0x0000000000027310 */ /* 0x0000a20000201800 */
[----:B------:R-:W-:Y:S05]  /*aa20*/  BRA `(.L_x_2628) ;  /* 0x000002c000007947 */ /* 0x000fea0003800000 */
.L_x_2640:
        /* <DEDUP_REMOVED lines=14> */
.L_x_2654:
[----:B------:R-:W-:Y:S05]  /*ab10*/  BSYNC B0 ;  /* 0x0000000000007941 */ /* 0x000fea0003800000 */
.L_x_2653:
[----:B------:R-:W-:-:S04]  /*ab20*/  FMUL.FTZ R0, R0, 1 ;  /* 0x3f80000000007820 */ /* 0x000fc80000410000 */
[----:B------:R0:W2:Y:S01]  /*ab30*/  F2F.F64.F32 R2, R0 ;  /* 0x0000000000027310 */ /* 0x0000a20000201800 */
[----:B------:R-:W-:Y:S05]  /*ab40*/  BRA `(.L_x_2628) ;  /* 0x000001a000007947 */ /* 0x000fea0003800000 */
.L_x_2627:
        /* <DEDUP_REMOVED lines=21> */
.L_x_2652:
[----:B------:R-:W2:Y:S02]  /*aca0*/  LDG.E.64 R2, [R4.64] ;  /* 0x0000002404027981 */ /* 0x000ea4000c1e1b00 */
[----:B--2---:R-:W0:Y:S01]  /*acb0*/  I2F.F64.U64 R2, R2 ;  /* 0x0000000200027312 */ /* 0x004e220000301800 */
[----:B------:R-:W-:Y:S05]  /*acc0*/  BRA `(.L_x_2628) ;  /* 0x0000002000007947 */ /* 0x000fea0003800000 */
.L_x_2651:
[----:B------:R-:W2:Y:S02]  /*acd0*/  LDG.E R2, [R4.64] ;  /* 0x0000002404027981 */ /* 0x000ea4000c1e1900 */
[----:B--2---:R-:W0:Y:S02]  /*ace0*/  I2F.F64.U32 R2, R2 ;  /* 0x0000000200027312 */ /* 0x004e240000201800 */
.L_x_2628:
        /* <DEDUP_REMOVED lines=19> */
.L_x_2658:
[----:B------:R-:W0:Y:S02]  /*ae20*/  F2I.S64.F64.TRUNC R4, R4 ;  /* 0x0000000400047311 */ /* 0x000e24000030d900 */
[----:B0-----:R-:W-:-:S05]  /*ae30*/  IMAD.MOV.U32 R3, RZ, RZ, R4 ;  /* 0x000000ffff037224 */ /* 0x001fca00078e0004 */
[----:B------:R0:W-:Y:S01]  /*ae40*/  STG.E.U8 [R16.64], R3 ;  /* 0x0000000310007986 */ /* 0x0001e2000c101124 */
[----:B------:R-:W-:Y:S05]  /*ae50*/  BRA `(.L_x_2660) ;  /* 0x00000ed000007947 */ /* 0x000fea0003800000 */
.L_x_2657:
        /* <DEDUP_REMOVED lines=9> */
.L_x_2662:
[----:B------:R-:W0:Y:S02]  /*aef0*/  F2I.F64.TRUNC R5, R4 ;  /* 0x0000000400057311 */ /* 0x000e24000030d100 */
[----:B0-----:R0:W-:Y:S01]  /*af00*/  STG.E [R16.64], R5 ;  /* 0x0000000510007986 */ /* 0x0011e2000c101924 */
[----:B------:R-:W-:Y:S05]  /*af10*/  BRA `(.L_x_2660) ;  /* 0x00000e1000007947 */ /* 0x000fea0003800000 */
.L_x_2661:
[----:B------:R-:W0:Y:S02]  /*af20*/  F2I.F64.TRUNC R5, R4 ;  /* 0x0000000400057311 */ /* 0x000e24000030d100 */
[----:B0-----:R0:W-:Y:S01]  /*af30*/  STG.E.U16 [R16.64], R5 ;  /* 0x0000000510007986 */ /* 0x0011e2000c101524 */
[----:B------:R-:W-:Y:S05]  /*af40*/  BRA `(.L_x_2660) ;  /* 0x00000de000007947 */ /* 0x000fea0003800000 */
.L_x_2656:
        /* <DEDUP_REMOVED lines=11> */
.L_x_2664:
[----:B------:R-:W0:Y:S01]  /*b000*/  F2F.F32.F64 R0, R4 ;  /* 0x0000000400007310 */ /* 0x000e220000301000 */
[----:B------:R-:W0:-:S14]  /*b010*/  DSETP.GEU.AND P0, PT, |R4|, c[0x2][0x0], PT ;  /* 0x008000000400762a */ /* 0x000e1c0003f0e200 */
[----:B0-----:R-:W-:-:S05]  /*b020*/  @!P0 FMUL R0, R0, 1.175494350822287508e-38 ;  /* 0x0080000000008820 */ /* 0x001fca0000400000 */
[----:B------:R-:W-:-:S05]  /*b030*/  F2FP.PACK_AB R0, RZ, R0 ;  /* 0x00000000ff00723e */ /* 0x000fca00000000ff */
[----:B------:R0:W-:Y:S01]  /*b040*/  STG.E.U16 [R16.64], R0 ;  /* 0x0000000010007986 */ /* 0x0001e2000c101524 */
[----:B------:R-:W-:Y:S05]  /*b050*/  BRA `(.L_x_2660) ;  /* 0x00000cd000007947 */ /* 0x000fea0003800000 */
.L_x_2663:
        /* <DEDUP_REMOVED lines=12> */
.L_x_2666:
[----:B------:R-:W0:Y:S01]  /*b120*/  F2F.F32.F64 R0, R4 ;  /* 0x0000000400007310 */ /* 0x000e220000301000 */
[----:B------:R-:W0:-:S14]  /*b130*/  DSETP.GEU.AND P0, PT, |R4|, c[0x2][0x0], PT ;  /* 0x008000000400762a */ /* 0x000e1c0003f0e200 */
[----:B0-----:R-:W-:-:S05]  /*b140*/  @!P0 FMUL R0, R0, 1.175494350822287508e-38 ;  /* 0x0080000000008820 */ /* 0x001fca0000400000 */
[----:B------:R-:W-:-:S04]  /*b150*/  F2FP.PACK_AB R3, RZ, R0 ;  /* 0x00000000ff03723e */ /* 0x000fc800000000ff */
[----:B------:R-:W-:-:S05]  /*b160*/  PRMT R3, R3, 0x5410, RZ ;  /* 0x0000541003037816 */ /* 0x000fca00000000ff */
[----:B------:R0:W-:Y:S01]  /*b170*/  STG.E [R16.64], R3 ;  /* 0x0000000310007986 */ /* 0x0001e2000c101924 */
[----:B------:R-:W-:Y:S05]  /*b180*/  BRA `(.L_x_2660) ;  /* 0x00000ba000007947 */ /* 0x000fea0003800000 */
.L_x_2665:
[----:B------:R0:W-:Y:S01]  /*b190*/  STG.E.64 [R16.64], R4 ;  /* 0x0000000410007986 */ /* 0x0001e2000c101b24 */
[----:B------:R-:W-:Y:S05]  /*b1a0*/  BRA `(.L_x_2660) ;  /* 0x00000b8000007947 */ /* 0x000fea0003800000 */
.L_x_2655:
        /* <DEDUP_REMOVED lines=12> */
.L_x_2669:
[----:B------:R-:W-:-:S05]  /*b270*/  CS2R R6, SRZ ;  /* 0x0000000000067805 */ /* 0x000fca000001ff00 */
[----:B------:R0:W-:Y:S01]  /*b280*/  STG.E.128 [R16.64], R4 ;  /* 0x0000000410007986 */ /* 0x0001e2000c101d24 */
[----:B------:R-:W-:Y:S05]  /*b290*/  BRA `(.L_x_2660) ;  /* 0x00000a9000007947 */ /* 0x000fea0003800000 */
.L_x_2668:
        /* <DEDUP_REMOVED lines=23> */
.L_x_2673:
[----:B------:R-:W-:Y:S05]  /*b410*/  BSYNC B0 ;  /* 0x0000000000007941 */ /* 0x000fea0003800000 */
.L_x_2672:
[----:B------:R-:W-:-:S05]  /*b420*/  LOP3.LUT R3, R0, R3, RZ, 0xfc, !PT ;  /* 0x0000000300037212 */ /* 0x000fca00078efcff */
[----:B------:R0:W-:Y:S01]  /*b430*/  STG.E.U8 [R16.64], R3 ;  /* 0x0000000310007986 */ /* 0x0001e2000c101124 */
[----:B------:R-:W-:Y:S05]  /*b440*/  BRA `(.L_x_2660) ;  /* 0x000008e000007947 */ /* 0x000fea0003800000 */
.L_x_2671:
        /* <DEDUP_REMOVED lines=15> */
.L_x_2675:
[----:B------:R-:W-:Y:S01]  /*b540*/  IMAD.MOV.U32 R0, RZ, RZ, 0x7f ;  /* 0x0000007fff007424 */ /* 0x000fe200078e00ff */
[----:B------:R-:W-:-:S04]  /*b550*/  ISETP.GT.U32.AND P0, PT, R2, 0x7f800000, PT ;  /* 0x7f8000000200780c */ /* 0x000fc80003f04070 */
[----:B------:R-:W-:-:S04]  /*b560*/  SEL R0, R0, 0x7c, P0 ;  /* 0x0000007c00007807 */ /* 0x000fc80000000000 */
.L_x_2676:
[----:B------:R-:W-:Y:S05]  /*b570*/  BSYNC B0 ;  /* 0x0000000000007941 */ /* 0x000fea0003800000 */
.L_x_2674:
[----:B------:R-:W-:-:S04]  /*b580*/  LOP3.LUT R2, R3, 0x80000000, RZ, 0xc0, !PT ;  /* 0x8000000003027812 */ /* 0x000fc800078ec0ff */
[----:B------:R-:W-:-:S04]  /*b590*/  SHF.R.U32.HI R3, RZ, 0x18, R2 ;  /* 0x00000018ff037819 */ /* 0x000fc80000011602 */
[----:B------:R-:W-:-:S05]  /*b5a0*/  LOP3.LUT R3, R0, R3, RZ, 0xfc, !PT ;  /* 0x0000000300037212 */ /* 0x000fca00078efcff */
[----:B------:R0:W-:Y:S01]  /*b5b0*/  STG.E.U8 [R16.64], R3 ;  /* 0x0000000310007986 */ /* 0x0001e2000c101124 */
[----:B------:R-:W-:Y:S05]  /*b5c0*/  BRA `(.L_x_2660) ;  /* 0x0000076000007947 */ /* 0x000fea0003800000 */
.L_x_2670:
[----:B------:R-:W0:Y:S01]  /*b5d0*/  F2F.F32.F64 R0, R4 ;  /* 0x0000000400007310 */ /* 0x000e220000301000 */
[----:B------:R-:W0:-:S14]  /*b5e0*/  DSETP.GEU.AND P0, PT, |R4|, c[0x2][0x0], PT ;  /* 0x008000000400762a */ /* 0x000e1c0003f0e200 */
[----:B0-----:R-:W-:-:S05]  /*b5f0*/  @!P0 FMUL R0, R0, 1.175494350822287508e-38 ;  /* 0x0080000000008820 */ /* 0x001fca0000400000 */
[----:B------:R-:W-:-:S05]  /*b600*/  F2FP.BF16.PACK_AB R0, RZ, R0 ;  /* 0x00000000ff00723e */ /* 0x000fca00000010ff */
[----:B------:R0:W-:Y:S01]  /*b610*/  STG.E.U16 [R16.64], R0 ;  /* 0x0000000010007986 */ /* 0x0001e2000c101524 */
[----:B------:R-:W-:Y:S05]  /*b620*/  BRA `(.L_x_2660) ;  /* 0x0000070000007947 */ /* 0x000fea0003800000 */
.L_x_2667:
        /* <DEDUP_REMOVED lines=11> */
.L_x_2679:
        /* <DEDUP_REMOVED lines=19> */
.L_x_2682:
[----:B------:R-:W-:-:S04]  /*b810*/  LOP3.LUT R2, R3, 0x80000000, RZ, 0xc0, !PT ;  /* 0x8000000003027812 */ /* 0x000fc800078ec0ff */
[----:B------:R-:W-:-:S04]  /*b820*/  SHF.R.U32.HI R3, RZ, 0x18, R2 ;  /* 0x00000018ff037819 */ /* 0x000fc80000011602 */
[----:B------:R-:W-:-:S04]  /*b830*/  LOP3.LUT R0, R0, R3, RZ, 0xfc, !PT ;  /* 0x0000000300007212 */ /* 0x000fc800078efcff */
[----:B------:R-:W-:Y:S02]  /*b840*/  PRMT R8, R0, 0x7610, R8 ;  /* 0x0000761000087816 */ /* 0x000fe40000000008 */
.L_x_2681:
[----:B------:R-:W-:Y:S05]  /*b850*/  BSYNC B0 ;  /* 0x0000000000007941 */ /* 0x000fea0003800000 */
.L_x_2680:
[----:B------:R0:W-:Y:S01]  /*b860*/  STG.E.U8 [R16.64], R8 ;  /* 0x0000000810007986 */ /* 0x0001e2000c101124 */
[----:B------:R-:W-:Y:S05]  /*b870*/  BRA `(.L_x_2660) ;  /* 0x000004b000007947 */ /* 0x000fea0003800000 */
.L_x_2678:
        /* <DEDUP_REMOVED lines=19> */
.L_x_2685:
[----:B------:R-:W-:-:S04]  /*b9b0*/  LOP3.LUT R2, R3, 0x80000000, RZ, 0xc0, !PT ;  /* 0x8000000003027812 */ /* 0x000fc800078ec0ff */
[----:B------:R-:W-:-:S04]  /*b9c0*/  SHF.R.U32.HI R3, RZ, 0x18, R2 ;  /* 0x00000018ff037819 */ /* 0x000fc80000011602 */
[----:B------:R-:W-:-:S04]  /*b9d0*/  LOP3.LUT R0, R0, R3, RZ, 0xfc, !PT ;  /* 0x0000000300007212 */ /* 0x000fc800078efcff */
[----:B------:R-:W-:Y:S02]  /*b9e0*/  PRMT R8, R0, 0x7610, R8 ;  /* 0x0000761000087816 */ /* 0x000fe40000000008 */
.L_x_2684:
[----:B------:R-:W-:Y:S05]  /*b9f0*/  BSYNC B0 ;  /* 0x0000000000007941 */ /* 0x000fea0003800000 */
.L_x_2683:
[----:B------:R0:W-:Y:S01]  /*ba00*/  STG.E.U8 [R16.64], R8 ;  /* 0x0000000810007986 */ /* 0x0001e2000c101124 */
[----:B------:R-:W-:Y:S05]  /*ba10*/  BRA `(.L_x_2660) ;  /* 0x0000031000007947 */ /* 0x000fea0003800000 */
.L_x_2677:
        /* <DEDUP_REMOVED lines=24> */
.L_x_2659:
        /* <DEDUP_REMOVED lines=20> */
.L_x_2687:
[----:B------:R-:W0:Y:S02]  /*bce0*/  F2I.U64.F64.TRUNC R4, R4 ;  /* 0x0000000400047311 */ /* 0x000e24000030d800 */
[----:B0-----:R0:W-:Y:S01]  /*bcf0*/  STG.E.64 [R16.64], R4 ;  /* 0x0000000410007986 */ /* 0x0011e2000c101b24 */
[----:B------:R-:W-:Y:S05]  /*bd00*/  BRA `(.L_x_2660) ;  /* 0x0000002000007947 */ /* 0x000fea0003800000 */
.L_x_2686:
[----:B------:R-:W0:Y:S02]  /*bd10*/  F2I.U32.F64.TRUNC R5, R4 ;  /* 0x0000000400057311 */ /* 0x000e24000030d000 */
[----:B0-----:R0:W-:Y:S02]  /*bd20*/  STG.E [R16.64], R5 ;  /* 0x0000000510007986 */ /* 0x0011e4000c101924 */
.L_x_2660:
[----:B------:R-:W-:Y:S02]  /*bd30*/  IADD3 R23, R23, 0x80, RZ ;  /* 0x0000008017177810 */ /* 0x000fe40007ffe0ff */
.L_x_2491:
[----:B------:R-:W-:Y:S05]  /*bd40*/  BSYNC B6 ;  /* 0x0000000000067941 */ /* 0x000fea0003800000 */
.L_x_2490:
        /* <DEDUP_REMOVED lines=257> */
.L_x_2688:
        /* <DEDUP_REMOVED lines=19> */
.L_x_2692:
[----:B------:R-:W2:Y:S02]  /*ce90*/  LDG.E.U8 R2, [R2.64] ;  /* 0x0000002402027981 */ /* 0x000ea4000c1e1100 */
[----:B--2---:R0:W1:Y:S01]  /*cea0*/  I2F.F64.U16 R18, R2 ;  /* 0x0000000200127312 */ /* 0x0040620000101800 */
[----:B------:R-:W-:Y:S05]  /*ceb0*/  BRA `(.L_x_2694) ;  /* 0x00000df000007947 */ /* 0x000fea0003800000 */
.L_x_2691:
        /* <DEDUP_REMOVED lines=9> */
.L_x_2696:
[----:B------:R-:W2:Y:S02]  /*cf50*/  LDG.E R2, [R2.64] ;  /* 0x0000002402027981 */ /* 0x000ea4000c1e1900 */
[----:B--2---:R0:W1:Y:S01]  /*cf60*/  I2F.F64 R18, R2 ;  /* 0x0000000200127312 */ /* 0x0040620000201c00 */
[----:B------:R-:W-:Y:S05]  /*cf70*/  BRA `(.L_x_2694) ;  /* 0x00000d3000007947 */ /* 0x000fea0003800000 */
.L_x_2695:
[----:B------:R-:W2:Y:S02]  /*cf80*/  LDG.E.U16 R2, [R2.64] ;  /* 0x0000002402027981 */ /* 0x000ea4000c1e1500 */
[----:B--2---:R0:W1:Y:S01]  /*cf90*/  I2F.F64.S16 R18, R2 ;  /* 0x0000000200127312 */ /* 0x0040620000101c00 */
[----:B------:R-:W-:Y:S05]  /*cfa0*/  BRA `(.L_x_2694) ;  /* 0x00000d0000007947 */ /* 0x000fea0003800000 */
.L_x_2690:
        /* <DEDUP_REMOVED lines=10> */
.L_x_2698:
[----:B------:R-:W2:Y:S02]  /*d050*/  LDG.E.U16 R0, [R2.64] ;  /* 0x0000002402007981 */ /* 0x000ea4000c1e1500 */
[----:B--2---:R-:W-:-:S05]  /*d060*/  HADD2.F32 R0, -RZ, R0.H0_H0 ;  /* 0x20000000ff007230 */ /* 0x004fca0000004100 */
[----:B------:R-:W-:-:S04]  /*d070*/  FMUL.FTZ R0, R0, 1 ;  /* 0x3f80000000007820 */ /* 0x000fc80000410000 */
[----:B------:R0:W1:Y:S01]  /*d080*/  F2F.F64.F32 R18, R0 ;  /* 0x0000000000127310 */ /* 0x0000620000201800 */
[----:B------:R-:W-:Y:S05]  /*d090*/  BRA `(.L_x_2694) ;  /* 0x00000c1000007947 */ /* 0x000fea0003800000 */
.L_x_2697:
        /* <DEDUP_REMOVED lines=10> */
.L_x_2700:
[----:B------:R-:W2:Y:S02]  /*d140*/  LDG.E.U16 R2, [R2.64] ;  /* 0x0000002402027981 */ /* 0x000ea4000c1e1500 */
[----:B--2---:R-:W-:-:S05]  /*d150*/  HADD2.F32 R0, -RZ, R2.H0_H0 ;  /* 0x20000002ff007230 */ /* 0x004fca0000004100 */
[----:B------:R-:W-:-:S04]  /*d160*/  FMUL.FTZ R0, R0, 1 ;  /* 0x3f80000000007820 */ /* 0x000fc80000410000 */
[----:B------:R0:W1:Y:S01]  /*d170*/  F2F.F64.F32 R18, R0 ;  /* 0x0000000000127310 */ /* 0x0000620000201800 */
[----:B------:R-:W-:Y:S05]  /*d180*/  BRA `(.L_x_2694) ;  /* 0x00000b2000007947 */ /* 0x000fea0003800000 */
.L_x_2699:
[----:B------:R0:W5:Y:S01]  /*d190*/  LDG.E.64 R18, [R2.64] ;  /* 0x0000002402127981 */ /* 0x000162000c1e1b00 */
[----:B------:R-:W-:Y:S05]  /*d1a0*/  BRA `(.L_x_2694) ;  /* 0x00000b0000007947 */ /* 0x000fea0003800000 */
.L_x_2689:
        /* <DEDUP_REMOVED lines=13> */
.L_x_2703:
[----:B------:R0:W5:Y:S01]  /*d280*/  LDG.E.64 R18, [R2.64] ;  /* 0x0000002402127981 */ /* 0x000162000c1e1b00 */
[----:B------:R-:W-:Y:S05]  /*d290*/  BRA `(.L_x_2694) ;  /* 0x00000a1000007947 */ /* 0x000fea0003800000 */
.L_x_2702:
        /* <DEDUP_REMOVED lines=28> */
.L_x_2705:
        /* <DEDUP_REMOVED lines=15> */
.L_x_2704:
[----:B------:R-:W2:Y:S02]  /*d550*/  LDG.E.U16 R0, [R2.64] ;  /* 0x0000002402007981 */ /* 0x000ea4000c1e1500 */
[----:B--2---:R-:W-:-:S05]  /*d560*/  PRMT R0, RZ, 0x5410, R0 ;  /* 0x00005410ff007816 */ /* 0x004fca0000000000 */
[----:B------:R-:W-:-:S04]  /*d570*/  FMUL.FTZ R0, R0, 1 ;  /* 0x3f80000000007820 */ /* 0x000fc80000410000 */
[----:B------:R0:W1:Y:S01]  /*d580*/  F2F.F64.F32 R18, R0 ;  /* 0x0000000000127310 */ /* 0x0000620000201800 */
[----:B------:R-:W-:Y:S05]  /*d590*/  BRA `(.L_x_2694) ;  /* 0x0000071000007947 */ /* 0x000fea0003800000 */
.L_x_2701:
        /* <DEDUP_REMOVED lines=11> */
.L_x_2708:
        /* <DEDUP_REMOVED lines=21> */
.L_x_2712:
[----:B------:R-:W-:Y:S05]  /*d7a0*/  BSYNC B1 ;  /* 0x0000000000017941 */ /* 0x000fea0003800000 */
.L_x_2711:
[----:B------:R-:W-:Y:S01]  /*d7b0*/  LEA R3, R0, 0x3b800000, 0x17 ;  /* 0x3b80000000037811 */ /* 0x000fe200078eb8ff */
[----:B------:R-:W-:-:S05]  /*d7c0*/  IMAD.SHL.U32 R0, R2, 0x100000, RZ ;  /* 0x0010000002007824 */ /* 0x000fca00078e00ff */
[----:B------:R-:W-:Y:S02]  /*d7d0*/  LOP3.LUT R0, R3, R0, R4, 0xfe, !PT ;  /* 0x0000000003007212 */ /* 0x000fe400078efe04 */
.L_x_2710:
[----:B------:R-:W-:Y:S05]  /*d7e0*/  BSYNC B0 ;  /* 0x0000000000007941 */ /* 0x000fea0003800000 */
.L_x_2709:
[----:B------:R-:W-:-:S04]  /*d7f0*/  FMUL.FTZ R0, R0, 1 ;  /* 0x3f80000000007820 */ /* 0x000fc80000410000 */
[----:B------:R0:W1:Y:S01]  /*d800*/  F2F.F64.F32 R18, R0 ;  /* 0x0000000000127310 */ /* 0x0000620000201800 */
[----:B------:R-:W-:Y:S05]  /*d810*/  BRA `(.L_x_2694) ;  /* 0x0000049000007947 */ /* 0x000fea0003800000 */
.L_x_2707:
        /* <DEDUP_REMOVED lines=21> */
.L_x_2716:
[----:B------:R-:W-:Y:S05]  /*d970*/  BSYNC B1 ;  /* 0x0000000000017941 */ /* 0x000fea0003800000 */
.L_x_2715:
[----:B------:R-:W-:Y:S01]  /*d980*/  LEA R3, R0, 0x37800000, 0x17 ;  /* 0x3780000000037811 */ /* 0x000fe200078eb8ff */
[----:B------:R-:W-:-:S05]  /*d990*/  IMAD.SHL.U32 R0, R2, 0x200000, RZ ;  /* 0x0020000002007824 */ /* 0x000fca00078e00ff */
[----:B------:R-:W-:Y:S02]  /*d9a0*/  LOP3.LUT R0, R3, R0, R4, 0xfe, !PT ;  /* 0x0000000003007212 */ /* 0x000fe400078efe04 */
.L_x_2714:
[----:B------:R-:W-:Y:S05]  /*d9b0*/  BSYNC B0 ;  /* 0x0000000000007941 */ /* 0x000fea0003800000 */
.L_x_2713:
[----:B------:R-:W-:-:S04]  /*d9c0*/  FMUL.FTZ R0, R0, 1 ;  /* 0x3f80000000007820 */ /* 0x000fc80000410000 */
[----:B------:R0:W1:Y:S01]  /*d9d0*/  F2F.F64.F32 R18, R0 ;  /* 0x0000000000127310 */ /* 0x0000620000201800 */
[----:B------:R-:W-:Y:S05]  /*d9e0*/  BRA `(.L_x_2694) ;  /* 0x000002c000007947 */ /* 0x000fea0003800000 */
.L_x_2706:
        /* <DEDUP_REMOVED lines=14> */
.L_x_2720:
[----:B------:R-:W-:Y:S05]  /*dad0*/  BSYNC B0 ;  /* 0x0000000000007941 */ /* 0x000fea0003800000 */
.L_x_2719:
[----:B------:R-:W-:-:S04]  /*dae0*/  FMUL.FTZ R0, R0, 1 ;  /* 0x3f80000000007820 */ /* 0x000fc80000410000 */
[----:B------:R0:W1:Y:S01]  /*daf0*/  F2F.F64.F32 R18, R0 ;  /* 0x0000000000127310 */ /* 0x0000620000201800 */
[----:B------:R-:W-:Y:S05]  /*db00*/  BRA `(.L_x_2694) ;  /* 0x000001a000007947 */ /* 0x000fea0003800000 */
.L_x_2693:
        /* <DEDUP_REMOVED lines=21> */
.L_x_2718:
[----:B------:R-:W2:Y:S02]  /*dc60*/  LDG.E.64 R18, [R2.64] ;  /* 0x0000002402127981 */ /* 0x000ea4000c1e1b00 */
[----:B--2---:R-:W0:Y:S01]  /*dc70*/  I2F.F64.U64 R18, R18 ;  /* 0x0000001200127312 */ /* 0x004e220000301800 */
[----:B------:R-:W-:Y:S05]  /*dc80*/  BRA `(.L_x_2694) ;  /* 0x0000002000007947 */ /* 0x000fea0003800000 */
.L_x_2717:
[----:B------:R-:W2:Y:S02]  /*dc90*/  LDG.E R2, [R2.64] ;  /* 0x0000002402027981 */ /* 0x000ea4000c1e1900 */
[----:B--2---:R0:W1:Y:S02]  /*dca0*/  I2F.F64.U32 R18, R2 ;  /* 0x0000000200127312 */ /* 0x0040640000201800 */
.L_x_2694:
        /* <DEDUP_REMOVED lines=17> */
.L_x_2724:
[----:B------:R-:W2:Y:S02]  /*ddc0*/  LDG.E.U8 R2, [R22.64] ;  /* 0x0000002416027981 */ /* 0x000ea4000c1e1100 */
[----:B--2---:R-:W0:Y:S01]  /*ddd0*/  I2F.F64.U16 R2, R2 ;  /* 0x0000000200027312 */ /* 0x004e220000101800 */
[----:B------:R-:W-:Y:S05]  /*dde0*/  BRA `(.L_x_2726) ;  /* 0x00000df000007947 */ /* 0x000fea0003800000 */
.L_x_2723:
        /* <DEDUP_REMOVED lines=9> */
.L_x_2728:
[----:B------:R-:W2:Y:S02]  /*de80*/  LDG.E R2, [R22.64] ;  /* 0x0000002416027981 */ /* 0x000ea4000c1e1900 */
[----:B--2---:R-:W0:Y:S01]  /*de90*/  I2F.F64 R2, R2 ;  /* 0x0000000200027312 */ /* 0x004e220000201c00 */
[----:B------:R-:W-:Y:S05]  /*dea0*/  BRA `(.L_x_2726) ;  /* 0x00000d3000007947 */ /* 0x000fea0003800000 */
.L_x_2727:
[----:B------:R-:W2:Y:S02]  /*deb0*/  LDG.E.U16 R2, [R22.64] ;  /* 0x0000002416027981 */ /* 0x000ea4000c1e1500 */
[----:B--2---:R-:W0:Y:S01]  /*dec0*/  I2F.F64.S16 R2, R2 ;  /* 0x0000000200027312 */ /* 0x004e220000101c00 */
[----:B------:R-:W-:Y:S05]  /*ded0*/  BRA `(.L_x_2726) ;  /* 0x00000d0000007947 */ /* 0x000fea0003800000 */
.L_x_2722:
        /* <DEDUP_REMOVED lines=10> */
.L_x_2730:
[----:B------:R-:W2:Y:S02]  /*df80*/  LDG.E.U16 R0, [R22.64] ;  /* 0x0000002416007981 */ /* 0x000ea4000c1e1500 */
[----:B--2---:R-:W-:-:S05]  /*df90*/  HADD2.F32 R0, -RZ, R0.H0_H0 ;  /* 0x20000000ff007230 */ /* 0x004fca0000004100 */
[----:B------:R-:W-:-:S04]  /*dfa0*/  FMUL.FTZ R0, R0, 1 ;  /* 0x3f80000000007820 */ /* 0x000fc80000410000 */
[----:B------:R0:W2:Y:S01]  /*dfb0*/  F2F.F64.F32 R2, R0 ;  /* 0x0000000000027310 */ /* 0x0000a20000201800 */
[----:B------:R-:W-:Y:S05]  /*dfc0*/  BRA `(.L_x_2726) ;  /* 0x00000c1000007947 */ /* 0x000fea0003800000 */
.L_x_2729:
        /* <DEDUP_REMOVED lines=10> */
.L_x_2732:
[----:B------:R-:W2:Y:S02]  /*e070*/  LDG.E.U16 R22, [R22.64] ;  /* 0x0000002416167981 */ /* 0x000ea4000c1e1500 */
[----:B--2---:R-:W-:-:S05]  /*e080*/  HADD2.F32 R0, -RZ, R22.H0_H0 ;  /* 0x20000016ff007230 */ /* 0x004fca0000004100 */
[----:B------:R-:W-:-:S04]  /*e090*/  FMUL.FTZ R0, R0, 1 ;  /* 0x3f80000000007820 */ /* 0x000fc80000410000 */
[----:B------:R0:W2:Y:S01]  /*e0a0*/  F2F.F64.F32 R2, R0 ;  /* 0x0000000000027310 */ /* 0x0000a20000201800 */
[----:B------:R-:W-:Y:S05]  /*e0b0*/  BRA `(.L_x_2726) ;  /* 0x00000b2000007947 */ /* 0x000fea0003800000 */
.L_x_2731:
[----:B------:R0:W5:Y:S01]  /*e0c0*/  LDG.E.64 R2, [R22.64] ;  /* 0x0000002416027981 */ /* 0x000162000c1e1b00 */
[----:B------:R-:W-:Y:S05]  /*e0d0*/  BRA `(.L_x_2726) ;  /* 0x00000b0000007947 */ /* 0x000fea0003800000 */
.L_x_2721:
        /* <DEDUP_REMOVED lines=13> */
.L_x_2735:
[----:B------:R0:W5:Y:S01]  /*e1b0*/  LDG.E.64 R2, [R22.64] ;  /* 0x0000002416027981 */ /* 0x000162000c1e1b00 */
[----:B------:R-:W-:Y:S05]  /*e1c0*/  BRA `(.L_x_2726) ;  /* 0x00000a1000007947 */ /* 0x000fea0003800000 */
.L_x_2734:
        /* <DEDUP_REMOVED lines=28> */
.L_x_2737:
        /* <DEDUP_REMOVED lines=15> */
.L_x_2736:
[----:B------:R-:W2:Y:S02]  /*e480*/  LDG.E.U16 R0, [R22.64] ;  /* 0x0000002416007981 */ /* 0x000ea4000c1e1500 */
[----:B--2---:R-:W-:-:S05]  /*e490*/  PRMT R0, RZ, 0x5410, R0 ;  /* 0x00005410ff007816 */ /* 0x004fca0000000000 */
[----:B------:R-:W-:-:S04]  /*e4a0*/  FMUL.FTZ R0, R0, 1 ;  /* 0x3f80000000007820 */ /* 0x000fc80000410000 */
[----:B------:R0:W2:Y:S01]  /*e4b0*/  F2F.F64.F32 R2, R0 ;  /* 0x0000000000027310 */ /* 0x0000a20000201800 */
[----:B------:R-:W-:Y:S05]  /*e4c0*/  BRA `(.L_x_2726) ;  /* 0x0000071000007947 */ /* 0x000fea0003800000 */
.L_x_2733:
        /* <DEDUP_REMOVED lines=11> */
.L_x_2740:
        /* <DEDUP_REMOVED lines=21> */
.L_x_2744:
[----:B------:R-:W-:Y:S05]  /*e6d0*/  BSYNC B1 ;  /* 0x0000000000017941 */ /* 0x000fea0003800000 */
.L_x_2743:
[----:B------:R-:W-:Y:S01]  /*e6e0*/  LEA R3, R0, 0x3b800000, 0x17 ;  /* 0x3b80000000037811 */ /* 0x000fe200078eb8ff */
[----:B------:R-:W-:-:S05]  /*e6f0*/  IMAD.SHL.U32 R0, R2, 0x100000, RZ ;  /* 0x0010000002007824 */ /* 0x000fca00078e00ff */
[----:B------:R-:W-:Y:S02]  /*e700*/  LOP3.LUT R0, R3, R0, R4, 0xfe, !PT ;  /* 0x0000000003007212 */ /* 0x000fe400078efe04 */
.L_x_2742:
[----:B------:R-:W-:Y:S05]  /*e710*/  BSYNC B0 ;  /* 0x0000000000007941 */ /* 0x000fea0003800000 */
.L_x_2741:
[----:B------:R-:W-:-:S04]  /*e720*/  FMUL.FTZ R0, R0, 1 ;  /* 0x3f80000000007820 */ /* 0x000fc80000410000 */
[----:B------:R0:W2:Y:S01]  /*e730*/  F2F.F64.F32 R2, R0 ;  /* 0x0000000000027310 */ /* 0x0000a20000201800 */
[----:B------:R-:W-:Y:S05]  /*e740*/  BRA `(.L_x_2726) ;  /* 0x0000049000007947 */ /* 0x000fea0003800000 */
.L_x_2739:
        /* <DEDUP_REMOVED lines=21> */
.L_x_2748:
[----:B------:R-:W-:Y:S05]  /*e8a0*/  BSYNC B1 ;  /* 0x0000000000017941 */ /* 0x000fea0003800000 */
.L_x_2747:
[----:B------:R-:W-:Y:S01]  /*e8b0*/  LEA R3, R0, 0x37800000, 0x17 ;  /* 0x3780000000037811 */ /* 0x000fe200078eb8ff */
[----:B------:R-:W-:-:S05]  /*e8c0*/  IMAD.SHL.U32 R0, R2, 0x200000, RZ ;  /* 0x0020000002007824 */ /* 0x000fca00078e00ff */
[----:B------:R-:W-:Y:S02]  /*e8d0*/  LOP3.LUT R0, R3, R0, R4, 0xfe, !PT ;  /* 0x0000000003007212 */ /* 0x000fe400078efe04 */
.L_x_2746:
[----:B------:R-:W-:Y:S05]  /*e8e0*/  BSYNC B0 ;  /* 0x0000000000007941 */ /* 0x000fea0003800000 */
.L_x_2745:
[----:B------:R-:W-:-:S04]  /*e8f0*/  FMUL.FTZ R0, R0, 1 ;  /* 0x3f80000000007820 */ /* 0x000fc80000410000 */
[----:B------:R0:W2:Y:S01]  /*e900*/  F2F.F64.F32 R2, R0 ;  /* 0x0000000000027310 */ /* 0x0000a20000201800 */
[----:B------:R-:W-:Y:S05]  /*e910*/  BRA `(.L_x_2726) ;  /* 0x000002c000007947 */ /* 0x000fea0003800000 */
.L_x_2738:
        /* <DEDUP_REMOVED lines=14> */
.L_x_2752:
[----:B------:R-:W-:Y:S05]  /*ea00*/  BSYNC B0 ;  /* 0x0000000000007941 */ /* 0x000fea0003800000 */
.L_x_2751:
[----:B------:R-:W-:-:S04]  /*ea10*/  FMUL.FTZ R0, R0, 1 ;  /* 0x3f80000000007820 */ /* 0x000fc80000410000 */
[----:B------:R0:W2:Y:S01]  /*ea20*/  F2F.F64.F32 R2, R0 ;  /* 0x0000000000027310 */ /* 0x0000a20000201800 */
[----:B------:R-:W-:Y:S05]  /*ea30*/  BRA `(.L_x_2726) ;  /* 0x000001a000007947 */ /* 0x000fea0003800000 */
.L_x_2725:
        /* <DEDUP_REMOVED lines=21> */
.L_x_2750:
[----:B------:R-:W2:Y:S02]  /*eb90*/  LDG.E.64 R2, [R22.64] ;  /* 0x0000002416027981 */ /* 0x000ea4000c1e1b00 */
[----:B--2---:R-:W0:Y:S01]  /*eba0*/  I2F.F64.U64 R2, R2 ;  /* 0x0000000200027312 */ /* 0x004e220000301800 */
[----:B------:R-:W-:Y:S05]  /*ebb0*/  BRA `(.L_x_2726) ;  /* 0x0000002000007947 */ /* 0x000fea0003800000 */
.L_x_2749:
[----:B------:R-:W2:Y:S02]  /*ebc0*/  LDG.E R2, [R22.64] ;  /* 0x0000002416027981 */ /* 0x000ea4000c1e1900 */
[----:B--2---:R-:W0:Y:S02]  /*ebd0*/  I2F.F64.U32 R2, R2 ;  /* 0x0000000200027312 */ /* 0x004e240000201800 */
.L_x_2726:
        /* <DEDUP_REMOVED lines=17> */
[----:B0-----:R-:W-:Y:S01]  /*ecf0*/  STG.E.U8 [R16.64], R5 ;  /* 0x0000000510007986 */ /* 0x001fe2000c101124 */
[----:B------:R-:W-:Y:S05]  /*ed00*/  EXIT ;  /* 0x000000000000794d */ /* 0x000fea0003800000 */
.L_x_2756:
[----:B------:R-:W0:Y:S02]  /*ed10*/  F2I.S64.F64.TRUNC R4, R4 ;  /* 0x0000000400047311 */ /* 0x000e24000030d900 */
[----:B0-----:R-:W-:-:S05]  /*ed20*/  IMAD.MOV.U32 R3, RZ, RZ, R4 ;  /* 0x000000ffff037224 */ /* 0x001fca00078e0004 */
[----:B------:R-:W-:Y:S01]  /*ed30*/  STG.E.U8 [R16.64], R3 ;  /* 0x0000000310007986 */ /* 0x000fe2000c101124 */
[----:B------:R-:W-:Y:S05]  /*ed40*/  EXIT ;  /* 0x000000000000794d */ /* 0x000fea0003800000 */
.L_x_2755:
[----:B------:R-:W-:-:S13]  /*ed50*/  ISETP.NE.AND P0, PT, R0, 0x2, PT ;  /* 0x000000020000780c */ /* 0x000fda0003f05270 */
[----:B------:R-:W-:Y:S05]  /*ed60*/  @!P0 BRA `(.L_x_2758) ;  /* 0x000000a000008947 */ /* 0x000fea0003800000 */
[----:B------:R-:W-:-:S13]  /*ed70*/  ISETP.NE.AND P0, PT, R0, 0x3, PT ;  /* 0x000000030000780c */ /* 0x000fda0003f05270 */
[----:B------:R-:W-:Y:S05]  /*ed80*/  @!P0 BRA `(.L_x_2759) ;  /* 0x0000005000008947 */ /* 0x000fea0003800000 */
[----:B------:R-:W-:-:S13]  /*ed90*/  ISETP.NE.AND P0, PT, R0, 0x4, PT ;  /* 0x000000040000780c */ /* 0x000fda0003f05270 */
[----:B------:R-:W-:Y:S05]  /*eda0*/  @P0 BRA `(.L_x_2757) ;  /* 0x00000ce000000947 */ /* 0x000fea0003800000 */
[----:B------:R-:W0:Y:S02]  /*edb0*/  F2I.S64.F64.TRUNC R4, R4 ;  /* 0x0000000400047311 */ /* 0x000e24000030d900 */
[----:B0-----:R-:W-:Y:S01]  /*edc0*/  STG.E.64 [R16.64], R4 ;  /* 0x0000000410007986 */ /* 0x001fe2000c101b24 */
[----:B------:R-:W-:Y:S05]  /*edd0*/  EXIT ;  /* 0x000000000000794d */ /* 0x000fea0003800000 */
.L_x_2759:
[----:B------:R-:W0:Y:S02]  /*ede0*/  F2I.F64.TRUNC R5, R4 ;  /* 0x0000000400057311 */ /* 0x000e24000030d100 */
[----:B0-----:R-:W-:Y:S01]  /*edf0*/  STG.E [R16.64], R5 ;  /* 0x0000000510007986 */ /* 0x001fe2000c101924 */
[----:B------:R-:W-:Y:S05]  /*ee00*/  EXIT ;  /* 0x000000000000794d */ /* 0x000fea0003800000 */
.L_x_2758:
[----:B------:R-:W0:Y:S02]  /*ee10*/  F2I.F64.TRUNC R5, R4 ;  /* 0x0000000400057311 */ /* 0x000e24000030d100 */
[----:B0-----:R-:W-:Y:S01]  /*ee20*/  STG.E.U16 [R16.64], R5 ;  /* 0x0000000510007986 */ /* 0x001fe2000c101524 */
[----:B------:R-:W-:Y:S05]  /*ee30*/  EXIT ;  /* 0x000000000000794d */ /* 0x000fea0003800000 */
.L_x_2754:
        /* <DEDUP_REMOVED lines=9> */
[----:B------:R-:W-:Y:S01]  /*eed0*/  STG.E [R16.64], R3 ;  /* 0x0000000310007986 */ /* 0x000fe2000c101924 */
[----:B------:R-:W-:Y:S05]  /*eee0*/  EXIT ;  /* 0x000000000000794d */ /* 0x000fea0003800000 */
.L_x_2761:
[----:B------:R-:W0:Y:S01]  /*eef0*/  F2F.F32.F64 R0, R4 ;  /* 0x0000000400007310 */ /* 0x000e220000301000 */
[----:B------:R-:W0:-:S14]  /*ef00*/  DSETP.GEU.AND P0, PT, |R4|, c[0x2][0x0], PT ;  /* 0x008000000400762a */ /* 0x000e1c0003f0e200 */
[----:B0-----:R-:W-:-:S05]  /*ef10*/  @!P0 FMUL R0, R0, 1.175494350822287508e-38 ;  /* 0x0080000000008820 */ /* 0x001fca0000400000 */
[----:B------:R-:W-:-:S05]  /*ef20*/  F2FP.PACK_AB R0, RZ, R0 ;  /* 0x00000000ff00723e */ /* 0x000fca00000000ff */
[----:B------:R-:W-:Y:S01]  /*ef30*/  STG.E.U16 [R16.64], R0 ;  /* 0x0000000010007986 */ /* 0x000fe2000c101524 */
[----:B------:R-:W-:Y:S05]  /*ef40*/  EXIT ;  /* 0x000000000000794d */ /* 0x000fea0003800000 */
.L_x_2760:
        /* <DEDUP_REMOVED lines=10> */
[----:B------:R-:W-:Y:S01]  /*eff0*/  STG.E.64 [R16.64], R2 ;  /* 0x0000000210007986 */ /* 0x000fe2000c101b24 */
[----:B------:R-:W-:Y:S05]  /*f000*/  EXIT ;  /* 0x000000000000794d */ /* 0x000fea0003800000 */
.L_x_2763:
[----:B------:R-:W0:Y:S01]  /*f010*/  F2F.F32.F64 R0, R4 ;  /* 0x0000000400007310 */ /* 0x000e220000301000 */
[----:B------:R-:W0:-:S14]  /*f020*/  DSETP.GEU.AND P0, PT, |R4|, c[0x2][0x0], PT ;  /* 0x008000000400762a */ /* 0x000e1c0003f0e200 */
[----:B0-----:R-:W-:-:S05]  /*f030*/  @!P0 FMUL R0, R0, 1.175494350822287508e-38 ;  /* 0x0080000000008820 */ /* 0x001fca0000400000 */
[----:B------:R-:W-:-:S04]  /*f040*/  F2FP.PACK_AB R3, RZ, R0 ;  /* 0x00000000ff03723e */ /* 0x000fc800000000ff */
[----:B------:R-:W-:-:S05]  /*f050*/  PRMT R3, R3, 0x5410, RZ ;  /* 0x0000541003037816 */ /* 0x000fca00000000ff */
[----:B------:R-:W-:Y:S01]  /*f060*/  STG.E [R16.64], R3 ;  /* 0x0000000310007986 */ /* 0x000fe2000c101924 */
[----:B------:R-:W-:Y:S05]  /*f070*/  EXIT ;  /* 0x000000000000794d */ /* 0x000fea0003800000 */
.L_x_2762:
[----:B------:R-:W-:Y:S01]  /*f080*/  STG.E.64 [R16.64], R4 ;  /* 0x0000000410007986 */ /* 0x000fe2000c101b24 */
[----:B------:R-:W-:Y:S05]  /*f090*/  EXIT ;  /* 0x000000000000794d */ /* 0x000fea0003800000 */
.L_x_2753:
        /* <DEDUP_REMOVED lines=10> */
[----:B------:R-:W-:Y:S01]  /*f140*/  STG.E.U8 [R16.64], R3 ;  /* 0x0000000310007986 */ /* 0x000fe2000c101124 */
[----:B------:R-:W-:Y:S05]  /*f150*/  EXIT ;  /* 0x000000000000794d */ /* 0x000fea0003800000 */
.L_x_2766:
[----:B------:R-:W-:-:S05]  /*f160*/  CS2R R6, SRZ ;  /* 0x0000000000067805 */ /* 0x000fca000001ff00 */
[----:B------:R-:W-:Y:S01]  /*f170*/  STG.E.128 [R16.64], R4 ;  /* 0x0000000410007986 */ /* 0x000fe2000c101d24 */
[----:B------:R-:W-:Y:S05]  /*f180*/  EXIT ;  /* 0x000000000000794d */ /* 0x000fea0003800000 */
.L_x_2765:
        /* <DEDUP_REMOVED lines=23> */
.L_x_2770:
[----:B------:R-:W-:Y:S05]  /*f300*/  BSYNC B0 ;  /* 0x0000000000007941 */ /* 0x000fea0003800000 */
.L_x_2769:
[----:B------:R-:W-:-:S05]  /*f310*/  LOP3.LUT R3, R0, R3, RZ, 0xfc, !PT ;  /* 0x0000000300037212 */ /* 0x000fca00078efcff */
[----:B------:R-:W-:Y:S01]  /*f320*/  STG.E.U8 [R16.64], R3 ;  /* 0x0000000310007986 */ /* 0x000fe2000c101124 */
[----:B------:R-:W-:Y:S05]  /*f330*/  EXIT ;  /* 0x000000000000794d */ /* 0x000fea0003800000 */
.L_x_2768:
        /* <DEDUP_REMOVED lines=15> */
.L_x_2772:
[----:B------:R-:W-:Y:S01]  /*f430*/  IMAD.MOV.U32 R0, RZ, RZ, 0x7f ;  /* 0x0000007fff007424 */ /* 0x000fe200078e00ff */
[----:B------:R-:W-:-:S04]  /*f440*/  ISETP.GT.U32.AND P0, PT, R2, 0x7f800000, PT ;  /* 0x7f8000000200780c */ /* 0x000fc80003f04070 */
[----:B------:R-:W-:-:S04]  /*f450*/  SEL R0, R0, 0x7c, P0 ;  /* 0x0000007c00007807 */ /* 0x000fc80000000000 */
.L_x_2773:
[----:B------:R-:W-:Y:S05]  /*f460*/  BSYNC B0 ;  /* 0x0000000000007941 */ /* 0x000fea0003800000 */
.L_x_2771:
[----:B------:R-:W-:-:S04]  /*f470*/  LOP3.LUT R2, R3, 0x80000000, RZ, 0xc0, !PT ;  /* 0x8000000003027812 */ /* 0x000fc800078ec0ff */
[----:B------:R-:W-:-:S04]  /*f480*/  SHF.R.U32.HI R3, RZ, 0x18, R2 ;  /* 0x00000018ff037819 */ /* 0x000fc80000011602 */
[----:B------:R-:W-:-:S05]  /*f490*/  LOP3.LUT R3, R0, R3, RZ, 0xfc, !PT ;  /* 0x0000000300037212 */ /* 0x000fca00078efcff */
[----:B------:R-:W-:Y:S01]  /*f4a0*/  STG.E.U8 [R16.64], R3 ;  /* 0x0000000310007986 */ /* 0x000fe2000c101124 */
[----:B------:R-:W-:Y:S05]  /*f4b0*/  EXIT ;  /* 0x000000000000794d */ /* 0x000fea0003800000 */
.L_x_2767:
[----:B------:R-:W0:Y:S01]  /*f4c0*/  F2F.F32.F64 R0, R4 ;  /* 0x0000000400007310 */ /* 0x000e220000301000 */
[----:B------:R-:W0:-:S14]  /*f4d0*/  DSETP.GEU.AND P0, PT, |R4|, c[0x2][0x0], PT ;  /* 0x008000000400762a */ /* 0x000e1c0003f0e200 */
[----:B0-----:R-:W-:-:S05]  /*f4e0*/  @!P0 FMUL R0, R0, 1.175494350822287508e-38 ;  /* 0x0080000000008820 */ /* 0x001fca0000400000 */
[----:B------:R-:W-:-:S05]  /*f4f0*/  F2FP.BF16.PACK_AB R0, RZ, R0 ;  /* 0x00000000ff00723e */ /* 0x000fca00000010ff */
[----:B------:R-:W-:Y:S01]  /*f500*/  STG.E.U16 [R16.64], R0 ;  /* 0x0000000010007986 */ /* 0x000fe2000c101524 */
[----:B------:R-:W-:Y:S05]  /*f510*/  EXIT ;  /* 0x000000000000794d */ /* 0x000fea0003800000 */
.L_x_2764:
        /* <DEDUP_REMOVED lines=9> */
[----:B0-----:R-:W-:Y:S01]  /*f5b0*/  STG.E.U16 [R16.64], R5 ;  /* 0x0000000510007986 */ /* 0x001fe2000c101524 */
[----:B------:R-:W-:Y:S05]  /*f5c0*/  EXIT ;  /* 0x000000000000794d */ /* 0x000fea0003800000 */
.L_x_2776:
        /* <DEDUP_REMOVED lines=19> */
.L_x_2779:
[----:B------:R-:W-:-:S04]  /*f700*/  LOP3.LUT R2, R3, 0x80000000, RZ, 0xc0, !PT ;  /* 0x8000000003027812 */ /* 0x000fc800078ec0ff */
[----:B------:R-:W-:-:S04]  /*f710*/  SHF.R.U32.HI R3, RZ, 0x18, R2 ;  /* 0x00000018ff037819 */ /* 0x000fc80000011602 */
[----:B------:R-:W-:-:S04]  /*f720*/  LOP3.LUT R0, R0, R3, RZ, 0xfc, !PT ;  /* 0x0000000300007212 */ /* 0x000fc800078efcff */
[----:B------:R-:W-:Y:S02]  /*f730*/  PRMT R8, R0, 0x7610, R8 ;  /* 0x0000761000087816 */ /* 0x000fe40000000008 */
.L_x_2778:
[----:B------:R-:W-:Y:S05]  /*f740*/  BSYNC B0 ;  /* 0x0000000000007941 */ /* 0x000fea0003800000 */
.L_x_2777:
[----:B------:R-:W-:Y:S01]  /*f750*/  STG.E.U8 [R16.64], R8 ;  /* 0x0000000810007986 */ /* 0x000fe2000c101124 */
[----:B------:R-:W-:Y:S05]  /*f760*/  EXIT ;  /* 0x000000000000794d */ /* 0x000fea0003800000 */
.L_x_2775:
        /* <DEDUP_REMOVED lines=19> */
.L_x_2782:
[----:B------:R-:W-:-:S04]  /*f8a0*/  LOP3.LUT R2, R3, 0x80000000, RZ, 0xc0, !PT ;  /* 0x8000000003027812 */ /* 0x000fc800078ec0ff */
[----:B------:R-:W-:-:S04]  /*f8b0*/  SHF.R.U32.HI R3, RZ, 0x18, R2 ;  /* 0x00000018ff037819 */ /* 0x000fc80000011602 */
[----:B------:R-:W-:-:S04]  /*f8c0*/  LOP3.LUT R0, R0, R3, RZ, 0xfc, !PT ;  /* 0x0000000300007212 */ /* 0x000fc800078efcff */
[----:B------:R-:W-:Y:S02]  /*f8d0*/  PRMT R8, R0, 0x7610, R8 ;  /* 0x0000761000087816 */ /* 0x000fe40000000008 */
.L_x_2781:
[----:B------:R-:W-:Y:S05]  /*f8e0*/  BSYNC B0 ;  /* 0x0000000000007941 */ /* 0x000fea0003800000 */
.L_x_2780:
[----:B------:R-:W-:Y:S01]  /*f8f0*/  STG.E.U8 [R16.64], R8 ;  /* 0x0000000810007986 */ /* 0x000fe2000c101124 */
[----:B------:R-:W-:Y:S05]  /*f900*/  EXIT ;  /* 0x000000000000794d */ /* 0x000fea0003800000 */
.L_x_2774:
        /* <DEDUP_REMOVED lines=24> */
.L_x_2757:
        /* <DEDUP_REMOVED lines=20> */
.L_x_2784:
[----:B------:R-:W0:Y:S02]  /*fbd0*/  F2I.U64.F64.TRUNC R4, R4 ;  /* 0x0000000400047311 */ /* 0x000e24000030d800 */
[----:B0-----:R-:W-:Y:S01]  /*fbe0*/  STG.E.64 [R16.64], R4 ;  /* 0x0000000410007986 */ /* 0x001fe2000c101b24 */
[----:B------:R-:W-:Y:S05]  /*fbf0*/  EXIT ;  /* 0x000000000000794d */ /* 0x000fea0003800000 */
.L_x_2783:
[----:B------:R-:W0:Y:S02]  /*fc00*/  F2I.U32.F64.TRUNC R5, R4 ;  /* 0x0000000400057311 */ /* 0x000e24000030d000 */
[----:B0-----:R-:W-:Y:S01]  /*fc10*/  STG.E [R16.64], R5 ;  /* 0x0000000510007986 */ /* 0x001fe2000c101924 */
[----:B------:R-:W-:Y:S05]  /*fc20*/  EXIT ;  /* 0x000000000000794d */ /* 0x000fea0003800000 */
.L_x_2785:
        /* <DEDUP_REMOVED lines=13> */
.L_x_3232:


//--------------------- .text._ZN2at6native27unrolled_elementwise_kernelIZZZNS0_65_GLOBAL__N__eb3311e5_27_ActivationHardtanhKernel_cu_9e10b42f_292624hardtanh_backward_kernelERNS_14TensorIteratorERKN3c106ScalarES8_ENKUlvE_clEvENKUlvE_clEvEUlddE_St5arrayIPcLm3EELi4E23TrivialOffsetCalculatorILi2EjESF_ILi1EjENS0_6memory12LoadWithCastILi2EEENSI_13StoreWithCastILi1EEEEEviT_T0_T2_T3_T4_T5_ --------------------------
	.section	.text._ZN2at6native27unrolled_elementwise_kernelIZZZNS0_65_GLOBAL__N__eb3311e5_27_ActivationHardtanhKernel_cu_9e10b42f_292624hardtanh_backward_kernelERNS_14TensorIteratorERKN3c106ScalarES8_ENKUlvE_clEvENKUlvE_clEvEUlddE_St5arrayIPcLm3EELi4E23TrivialOffsetCalculatorILi2EjESF_ILi1EjENS0_6memory12LoadWithCastILi2EEENSI_13StoreWithCastILi1EEEEEviT_T0_T2_T3_T4_T5_,"ax",@progbits
	.sectioninfo	@"SHI_REGISTERS=40"
	.align	128
        .global         _ZN2at6native27unrolled_elementwise_kernelIZZZNS0_65_GLOBAL__N__eb3311e5_27_ActivationHardtanhKernel_cu_9e10b42f_292624hardtanh_backward_kernelERNS_14TensorIteratorERKN3c106ScalarES8_ENKUlvE_clEvENKUlvE_clEvEUlddE_St5arrayIPcLm3EELi4E23TrivialOffsetCalculatorILi2EjESF_ILi1EjENS0_6memory12LoadWithCastILi2EEENSI_13StoreWithCastILi1EEEEEviT_T0_T2_T3_T4_T5_
        .type           _ZN2at6native27unrolled_elementwise_kernelIZZZNS0_65_GLOBAL__N__eb3311e5_27_ActivationHardtanhKernel_cu_9e10b42f_292624hardtanh_backward_kernelERNS_14TensorIteratorERKN3c106ScalarES8_ENKUlvE_clEvENKUlvE_clEvEUlddE_St5arrayIPcLm3EELi4E23TrivialOffsetCalculatorILi2EjESF_ILi1EjENS0_6memory12LoadWithCastILi2EEENSI_13StoreWithCastILi1EEEEEviT_T0_T2_T3_T4_T5_,@function
        .size           _ZN2at6native27unrolled_elementwise_kernelIZZZNS0_65_GLOBAL__N__eb3311e5_27_ActivationHardtanhKernel_cu_9e10b42f_292624hardtanh_backward_kernelERNS_14TensorIteratorERKN3c106ScalarES8_ENKUlvE_clEvENKUlvE_clEvEUlddE_St5arrayIPcLm3EELi4E23TrivialOffsetCalculatorILi2EjESF_ILi1EjENS0_6memory12LoadWithCastILi2EEENSI_13StoreWithCastILi1EEEEEviT_T0_T2_T3_T4_T5_,(.L_x_3233 - _ZN2at6native27unrolled_elementwise_kernelIZZZNS0_65_GLOBAL__N__eb3311e5_27_ActivationHardtanhKernel_cu_9e10b42f_292624hardtanh_backward_kernelERNS_14TensorIteratorERKN3c106ScalarES8_ENKUlvE_clEvENKUlvE_clEvEUlddE_St5arrayIPcLm3EELi4E23TrivialOffsetCalculatorILi2EjESF_ILi1EjENS0_6memory12LoadWithCastILi2EEENSI_13StoreWithCastILi1EEEEEviT_T0_T2_T3_T4_T5_)
        .other          _ZN2at6native27unrolled_elementwise_kernelIZZZNS0_65_GLOBAL__N__eb3311e5_27_ActivationHardtanhKernel_cu_9e10b42f_292624hardtanh_backward_kernelERNS_14TensorIteratorERKN3c106ScalarES8_ENKUlvE_clEvENKUlvE_clEvEUlddE_St5arrayIPcLm3EELi4E23TrivialOffsetCalculatorILi2EjESF_ILi1EjENS0_6memory12LoadWithCastILi2EEENSI_13StoreWithCastILi1EEEEEviT_T0_T2_T3_T4_T5_,@"STO_CUDA_ENTRY STV_DEFAULT"
_ZN2at6native27unrolled_elementwise_kernelIZZZNS0_65_GLOBAL__N__eb3311e5_27_ActivationHardtanhKernel_cu_9e10b42f_292624hardtanh_backward_kernelERNS_14TensorIteratorERKN3c106ScalarES8_ENKUlvE_clEvENKUlvE_clEvEUlddE_St5arrayIPcLm3EELi4E23TrivialOffsetCalculatorILi2EjESF_ILi1EjENS0_6memory12LoadWithCastILi2EEENSI_13StoreWithCastILi1EEEEEviT_T0_T2_T3_T4_T5_:
.text._ZN2at6native27unrolled_elementwise_kernelIZZZNS0_65_GLOBAL__N__eb3311e5_27_ActivationHardtanhKernel_cu_9e10b42f_292624hardtanh_backward_kernelERNS_14TensorIteratorERKN3c106ScalarES8_ENKUlvE_clEvENKUlvE_clEvEUlddE_St5arrayIPcLm3EELi4E23TrivialOffsetCalculatorILi2EjESF_ILi1EjENS0_6memory12LoadWithCastILi2EEENSI_13StoreWithCastILi1EEEEEviT_T0_T2_T3_T4_T5_:
        /* <DEDUP_REMOVED lines=8> */
[----:B------:R-:W-:Y:S01]  /*0080*/  CS2R R26, SRZ ;  /* 0x00000000001a7805 */ /* 0x000fe2000001ff00 */
[----:B------:R-:W-:Y:S02]  /*0090*/  CS2R R34, SRZ ;  /* 0x0000000000227805 */ /* 0x000fe4000001ff00 */
[----:B------:R-:W3:Y:S01]  /*00a0*/  LDC.U8 R36, c[0x0][0x19d] ;  /* 0x00006740ff247b82 */ /* 0x000ee20000000000 */
        /* <DEDUP_REMOVED lines=21> */
.L_x_2791:
[----:B------:R-:W2:Y:S02]  /*0200*/  LDG.E.U8 R4, [R4.64] ;  /* 0x0000002404047981 */ /* 0x000ea4000c1e1100 */
[----:B--2---:R0:W1:Y:S01]  /*0210*/  I2F.F64.U16 R26, R4 ;  /* 0x00000004001a7312 */ /* 0x0040620000101800 */
[----:B------:R-:W-:Y:S05]  /*0220*/  BRA `(.L_x_2793) ;  /* 0x00000e0000007947 */ /* 0x000fea0003800000 */
.L_x_2790:
        /* <DEDUP_REMOVED lines=9> */
.L_x_2795:
[----:B------:R-:W2:Y:S02]  /*02c0*/  LDG.E R4, [R4.64] ;  /* 0x0000002404047981 */ /* 0x000ea4000c1e1900 */
[----:B--2---:R0:W1:Y:S01]  /*02d0*/  I2F.F64 R26, R4 ;  /* 0x00000004001a7312 */ /* 0x0040620000201c00 */
[----:B------:R-:W-:Y:S05]  /*02e0*/  BRA `(.L_x_2793) ;  /* 0x00000d4000007947 */ /* 0x000fea0003800000 */
.L_x_2794:
[----:B------:R-:W2:Y:S02]  /*02f0*/  LDG.E.U16 R4, [R4.64] ;  /* 0x0000002404047981 */ /* 0x000ea4000c1e1500 */
[----:B--2---:R0:W1:Y:S01]  /*0300*/  I2F.F64.S16 R26, R4 ;  /* 0x00000004001a7312 */ /* 0x0040620000101c00 */
[----:B------:R-:W-:Y:S05]  /*0310*/  BRA `(.L_x_2793) ;  /* 0x00000d1000007947 */ /* 0x000fea0003800000 */
.L_x_2789:
        /* <DEDUP_REMOVED lines=10> */
.L_x_2797:
[----:B------:R-:W2:Y:S02]  /*03c0*/  LDG.E.U16 R0, [R4.64] ;  /* 0x0000002404007981 */ /* 0x000ea4000c1e1500 */
[----:B--2---:R-:W-:-:S05]  /*03d0*/  HADD2.F32 R0, -RZ, R0.H0_H0 ;  /* 0x20000000ff007230 */ /* 0x004fca0000004100 */
[----:B------:R-:W-:-:S04]  /*03e0*/  FMUL.FTZ R0, R0, 1 ;  /* 0x3f80000000007820 */ /* 0x000fc80000410000 */
[----:B------:R0:W1:Y:S01]  /*03f0*/  F2F.F64.F32 R26, R0 ;  /* 0x00000000001a7310 */ /* 0x0000620000201800 */
[----:B------:R-:W-:Y:S05]  /*0400*/  BRA `(.L_x_2793) ;  /* 0x00000c2000007947 */ /* 0x000fea0003800000 */
.L_x_2796:
        /* <DEDUP_REMOVED lines=10> */
.L_x_2799:
[----:B------:R-:W2:Y:S02]  /*04b0*/  LDG.E.U16 R4, [R4.64] ;  /* 0x0000002404047981 */ /* 0x000ea4000c1e1500 */
[----:B--2---:R-:W-:-:S05]  /*04c0*/  HADD2.F32 R0, -RZ, R4.H0_H0 ;  /* 0x20000004ff007230 */ /* 0x004fca0000004100 */
[----:B------:R-:W-:-:S04]  /*04d0*/  FMUL.FTZ R0, R0, 1 ;  /* 0x3f80000000007820 */ /* 0x000fc80000410000 */
[----:B------:R0:W1:Y:S01]  /*04e0*/  F2F.F64.F32 R26, R0 ;  /* 0x00000000001a7310 */ /* 0x0000620000201800 */
[----:B------:R-:W-:Y:S05]  /*04f0*/  BRA `(.L_x_2793) ;  /* 0x00000b3000007947 */ /* 0x000fea0003800000 */
.L_x_2798:
[----:B------:R0:W5:Y:S01]  /*0500*/  LDG.E.64 R26, [R4.64] ;  /* 0x00000024041a7981 */ /* 0x000162000c1e1b00 */
[----:B------:R-:W-:Y:S05]  /*0510*/  BRA `(.L_x_2793) ;  /* 0x00000b1000007947 */ /* 0x000fea0003800000 */
.L_x_2788:
        /* <DEDUP_REMOVED lines=13> */
.L_x_2802:
[----:B------:R0:W5:Y:S01]  /*05f0*/  LDG.E.64 R26, [R4.64] ;  /* 0x00000024041a7981 */ /* 0x000162000c1e1b00 */
[----:B------:R-:W-:Y:S05]  /*0600*/  BRA `(.L_x_2793) ;  /* 0x00000a2000007947 */ /* 0x000fea0003800000 */
.L_x_2801:
        /* <DEDUP_REMOVED lines=28> */
.L_x_2804:
        /* <DEDUP_REMOVED lines=12> */
[----:B------:R-:W-:-:S05]  /*0890*/  LOP3.LUT R0, R3, 0x80000000, R0, 0xf8, !PT ;  /* 0x8000000003007812 */ /* 0x000fca00078ef800 */
[----:B------:R-:W-:-:S04]  /*08a0*/  FMUL.FTZ R0, R0, 1 ;  /* 0x3f80000000007820 */ /* 0x000fc80000410000 */
[----:B------:R0:W1:Y:S01]  /*08b0*/  F2F.F64.F32 R26, R0 ;  /* 0x00000000001a7310 */ /* 0x0000620000201800 */
[----:B------:R-:W-:Y:S05]  /*08c0*/  BRA `(.L_x_2793) ;  /* 0x0000076000007947 */ /* 0x000fea0003800000 */
.L_x_2803:
[----:B------:R-:W2:Y:S02]  /*08d0*/  LDG.E.U16 R0, [R4.64] ;  /* 0x0000002404007981 */ /* 0x000ea4000c1e1500 */
[----:B--2---:R-:W-:-:S05]  /*08e0*/  PRMT R0, RZ, 0x5410, R0 ;  /* 0x00005410ff007816 */ /* 0x004fca0000000000 */
[----:B------:R-:W-:-:S04]  /*08f0*/  FMUL.FTZ R0, R0, 1 ;  /* 0x3f80000000007820 */ /* 0x000fc80000410000 */
[----:B------:R0:W1:Y:S01]  /*0900*/  F2F.F64.F32 R26, R0 ;  /* 0x00000000001a7310 */ /* 0x0000620000201800 */
[----:B------:R-:W-:Y:S05]  /*0910*/  BRA `(.L_x_2793) ;  /* 0x0000071000007947 */ /* 0x000fea0003800000 */
.L_x_2800:
        /* <DEDUP_REMOVED lines=11> */
.L_x_2807:
        /* <DEDUP_REMOVED lines=21> */
.L_x_2811:
[----:B------:R-:W-:Y:S05]  /*0b20*/  BSYNC B1 ;  /* 0x0000000000017941 */ /* 0x000fea0003800000 */
.L_x_2810:
[----:B------:R-:W-:Y:S01]  /*0b30*/  LEA R5, R0, 0x3b800000, 0x17 ;  /* 0x3b80000000057811 */ /* 0x000fe200078eb8ff */
[----:B------:R-:W-:-:S05]  /*0b40*/  IMAD.SHL.U32 R0, R3, 0x100000, RZ ;  /* 0x0010000003007824 */ /* 0x000fca00078e00ff */
[----:B------:R-:W-:Y:S02]  /*0b50*/  LOP3.LUT R0, R5, R0, R6, 0xfe, !PT ;  /* 0x0000000005007212 */ /* 0x000fe400078efe06 */
.L_x_2809:
[----:B------:R-:W-:Y:S05]  /*0b60*/  BSYNC B0 ;  /* 0x0000000000007941 */ /* 0x000fea0003800000 */
.L_x_2808:
[----:B------:R-:W-:-:S04]  /*0b70*/  FMUL.FTZ R0, R0, 1 ;  /* 0x3f80000000007820 */ /* 0x000fc80000410000 */
[----:B------:R0:W1:Y:S01]  /*0b80*/  F2F.F64.F32 R26, R0 ;  /* 0x00000000001a7310 */ /* 0x0000620000201800 */
[----:B------:R-:W-:Y:S05]  /*0b90*/  BRA `(.L_x_2793) ;  /* 0x0000049000007947 */ /* 0x000fea0003800000 */
.L_x_2806:
        /* <DEDUP_REMOVED lines=21> */
.L_x_2815:
[----:B------:R-:W-:Y:S05]  /*0cf0*/  BSYNC B1 ;  /* 0x0000000000017941 */ /* 0x000fea0003800000 */
.L_x_2814:
[----:B------:R-:W-:Y:S01]  /*0d00*/  LEA R5, R0, 0x37800000, 0x17 ;  /* 0x3780000000057811 */ /* 0x000fe200078eb8ff */
[----:B------:R-:W-:-:S05]  /*0d10*/  IMAD.SHL.U32 R0, R3, 0x200000, RZ ;  /* 0x0020000003007824 */ /* 0x000fca00078e00ff */
[----:B------:R-:W-:Y:S02]  /*0d20*/  LOP3.LUT R0, R5, R0, R6, 0xfe, !PT ;  /* 0x0000000005007212 */ /* 0x000fe400078efe06 */
.L_x_2813:
[----:B------:R-:W-:Y:S05]  /*0d30*/  BSYNC B0 ;  /* 0x0000000000007941 */ /* 0x000fea0003800000 */
.L_x_2812:
[----:B------:R-:W-:-:S04]  /*0d40*/  FMUL.FTZ R0, R0, 1 ;  /* 0x3f80000000007820 */ /* 0x000fc80000410000 */
[----:B------:R0:W1:Y:S01]  /*0d50*/  F2F.F64.F32 R26, R0 ;  /* 0x00000000001a7310 */ /* 0x0000620000201800 */
[----:B------:R-:W-:Y:S05]  /*0d60*/  BRA `(.L_x_2793) ;  /* 0x000002c000007947 */ /* 0x000fea0003800000 */
.L_x_2805:
        /* <DEDUP_REMOVED lines=14> */
.L_x_2819:
[----:B------:R-:W-:Y:S05]  /*0e50*/  BSYNC B0 ;  /* 0x0000000000007941 */ /* 0x000fea0003800000 */
.L_x_2818:
[----:B------:R-:W-:-:S04]  /*0e60*/  FMUL.FTZ R0, R0, 1 ;  /* 0x3f80000000007820 */ /* 0x000fc80000410000 */
[----:B------:R0:W1:Y:S01]  /*0e70*/  F2F.F64.F32 R26, R0 ;  /* 0x00000000001a7310 */ /* 0x0000620000201800 */
[----:B------:R-:W-:Y:S05]  /*0e80*/  BRA `(.L_x_2793) ;  /* 0x000001a000007947 */ /* 0x000fea0003800000 */
.L_x_2792:
        /* <DEDUP_REMOVED lines=21> */
.L_x_2817:
[----:B------:R-:W2:Y:S02]  /*0fe0*/  LDG.E.64 R26, [R4.64] ;  /* 0x00000024041a7981 */ /* 0x000ea4000c1e1b00 */
[----:B--2---:R-:W0:Y:S01]  /*0ff0*/  I2F.F64.U64 R26, R26 ;  /* 0x0000001a001a7312 */ /* 0x004e220000301800 */
[----:B------:R-:W-:Y:S05]  /*1000*/  BRA `(.L_x_2793) ;  /* 0x0000002000007947 */ /* 0x000fea0003800000 */
.L_x_2816:
[----:B------:R-:W2:Y:S02]  /*1010*/  LDG.E R4, [R4.64] ;  /* 0x0000002404047981 */ /* 0x000ea4000c1e1900 */
[----:B--2---:R0:W1:Y:S02]  /*1020*/  I2F.F64.U32 R26, R4 ;  /* 0x00000004001a7312 */ /* 0x0040640000201800 */
.L_x_2793:
[----:B0-----:R-:W-:Y:S01]  /*1030*/  PRMT R0, R36, 0x9910, RZ ;  /* 0x0000991024007816 */ /* 0x001fe200000000ff */
[----:B------:R-:W-:-:S03]  /*1040*/  IMAD R4, R33, c[0x0][0x1a4], RZ ;  /* 0x0000690021047a24 */ /* 0x000fc600078e02ff */
        /* <DEDUP_REMOVED lines=13> */
[----:B--2---:R0:W2:Y:S01]  /*1120*/  I2F.F64.S16 R34, R4 ;  /* 0x0000000400227312 */ /* 0x0040a20000101c00 */
[----:B------:R-:W-:Y:S05]  /*1130*/  BRA `(.L_x_2825) ;  /* 0x00000e2000007947 */ /* 0x000fea0003800000 */
.L_x_2823:
[----:B------:R-:W2:Y:S02]  /*1140*/  LDG.E.U8 R4, [R4.64] ;  /* 0x0000002404047981 */ /* 0x000ea4000c1e1100 */
[----:B--2---:R0:W2:Y:S01]  /*1150*/  I2F.F64.U16 R34, R4 ;  /* 0x0000000400227312 */ /* 0x0040a20000101800 */
[----:B------:R-:W-:Y:S05]  /*1160*/  BRA `(.L_x_2825) ;  /* 0x00000df000007947 */ /* 0x000fea0003800000 */
.L_x_2822:
        /* <DEDUP_REMOVED lines=9> */
.L_x_2827:
[----:B------:R-:W2:Y:S02]  /*1200*/  LDG.E R4, [R4.64] ;  /* 0x0000002404047981 */ /* 0x000ea4000c1e1900 */
[----:B--2---:R0:W2:Y:S01]  /*1210*/  I2F.F64 R34, R4 ;  /* 0x0000000400227312 */ /* 0x0040a20000201c00 */
[----:B------:R-:W-:Y:S05]  /*1220*/  BRA `(.L_x_2825) ;  /* 0x00000d3000007947 */ /* 0x000fea0003800000 */
.L_x_2826:
[----:B------:R-:W2:Y:S02]  /*1230*/  LDG.E.U16 R4, [R4.64] ;  /* 0x0000002404047981 */ /* 0x000ea4000c1e1500 */
[----:B--2---:R0:W2:Y:S01]  /*1240*/  I2F.F64.S16 R34, R4 ;  /* 0x0000000400227312 */ /* 0x0040a20000101c00 */
[----:B------:R-:W-:Y:S05]  /*1250*/  BRA `(.L_x_2825) ;  /* 0x00000d0000007947 */ /* 0x000fea0003800000 */
.L_x_2821:
        /* <DEDUP_REMOVED lines=10> */
.L_x_2829:
[----:B------:R-:W2:Y:S02]  /*1300*/  LDG.E.U16 R0, [R4.64] ;  /* 0x0000002404007981 */ /* 0x000ea4000c1e1500 */
[----:B--2---:R-:W-:-:S05]  /*1310*/  HADD2.F32 R0, -RZ, R0.H0_H0 ;  /* 0x20000000ff007230 */ /* 0x004fca0000004100 */
[----:B------:R-:W-:-:S04]  /*1320*/  FMUL.FTZ R0, R0, 1 ;  /* 0x3f80000000007820 */ /* 0x000fc80000410000 */
[----:B------:R0:W2:Y:S01]  /*1330*/  F2F.F64.F32 R34, R0 ;  /* 0x0000000000227310 */ /* 0x0000a20000201800 */
[----:B------:R-:W-:Y:S05]  /*1340*/  BRA `(.L_x_2825) ;  /* 0x00000c1000007947 */ /* 0x000fea0003800000 */
.L_x_2828:
        /* <DEDUP_REMOVED lines=10> */
.L_x_2831:
[----:B------:R-:W2:Y:S02]  /*13f0*/  LDG.E.U16 R4, [R4.64] ;  /* 0x0000002404047981 */ /* 0x000ea4000c1e1500 */
[----:B--2---:R-:W-:-:S05]  /*1400*/  HADD2.F32 R0, -RZ, R4.H0_H0 ;  /* 0x20000004ff007230 */ /* 0x004fca0000004100 */
[----:B------:R-:W-:-:S04]  /*1410*/  FMUL.FTZ R0, R0, 1 ;  /* 0x3f80000000007820 */ /* 0x000fc80000410000 */
[----:B------:R0:W2:Y:S01]  /*1420*/  F2F.F64.F32 R34, R0 ;  /* 0x0000000000227310 */ /* 0x0000a20000201800 */
[----:B------:R-:W-:Y:S05]  /*1430*/  BRA `(.L_x_2825) ;  /* 0x00000b2000007947 */ /* 0x000fea0003800000 */
.L_x_2830:
[----:B------:R0:W5:Y:S01]  /*1440*/  LDG.E.64 R34, [R4.64] ;  /* 0x0000002404227981 */ /* 0x000162000c1e1b00 */
[----:B------:R-:W-:Y:S05]  /*1450*/  BRA `(.L_x_2825) ;  /* 0x00000b0000007947 */ /* 0x000fea0003800000 */
.L_x_2820:
        /* <DEDUP_REMOVED lines=13> */
.L_x_2834:
[----:B------:R0:W5:Y:S01]  /*1530*/  LDG.E.64 R34, [R4.64] ;  /* 0x0000002404227981 */ /* 0x000162000c1e1b00 */
[----:B------:R-:W-:Y:S05]  /*1540*/  BRA `(.L_x_2825) ;  /* 0x00000a1000007947 */ /* 0x000fea0003800000 */
.L_x_2833:
        /* <DEDUP_REMOVED lines=26> */
[----:B------:R0:W2:Y:S01]  /*16f0*/  F2F.F64.F32 R34, R7 ;  /* 0x0000000700227310 */ /* 0x0000a20000201800 */
[----:B------:R-:W-:Y:S05]  /*1700*/  BRA `(.L_x_2825) ;  /* 0x0000085000007947 */ /* 0x000fea0003800000 */
.L_x_2836:
        /* <DEDUP_REMOVED lines=13> */
[----:B------:R0:W2:Y:S01]  /*17e0*/  F2F.F64.F32 R34, R0 ;  /* 0x0000000000227310 */ /* 0x0000a20000201800 */
[----:B------:R-:W-:Y:S05]  /*17f0*/  BRA `(.L_x_2825) ;  /* 0x0000076000007947 */ /* 0x000fea0003800000 */
.L_x_2835:
[----:B------:R-:W2:Y:S02]  /*1800*/  LDG.E.U16 R0, [R4.64] ;  /* 0x0000002404007981 */ /* 0x000ea4000c1e1500 */
[----:B--2---:R-:W-:-:S05]  /*1810*/  PRMT R0, RZ, 0x5410, R0 ;  /* 0x00005410ff007816 */ /* 0x004fca0000000000 */
[----:B------:R-:W-:-:S04]  /*1820*/  FMUL.FTZ R0, R0, 1 ;  /* 0x3f80000000007820 */ /* 0x000fc80000410000 */
[----:B------:R0:W2:Y:S01]  /*1830*/  F2F.F64.F32 R34, R0 ;  /* 0x0000000000227310 */ /* 0x0000a20000201800 */
[----:B------:R-:W-:Y:S05]  /*1840*/  BRA `(.L_x_2825) ;  /* 0x0000071000007947 */ /* 0x000fea0003800000 */
.L_x_2832:
        /* <DEDUP_REMOVED lines=9> */
[----:B--2---:R0:W2:Y:S01]  /*18e0*/  I2F.F64.U16 R34, R4 ;  /* 0x0000000400227312 */ /* 0x0040a20000101800 */
[----:B------:R-:W-:Y:S05]  /*18f0*/  BRA `(.L_x_2825) ;  /* 0x0000066000007947 */ /* 0x000fea0003800000 */
.L_x_2839:
        /* <DEDUP_REMOVED lines=21> */
.L_x_2843:
[----:B------:R-:W-:Y:S05]  /*1a50*/  BSYNC B1 ;  /* 0x0000000000017941 */ /* 0x000fea0003800000 */
.L_x_2842:
[----:B------:R-:W-:Y:S01]  /*1a60*/  LEA R5, R0, 0x3b800000, 0x17 ;  /* 0x3b80000000057811 */ /* 0x000fe200078eb8ff */
[----:B------:R-:W-:-:S05]  /*1a70*/  IMAD.SHL.U32 R0, R3, 0x100000, RZ ;  /* 0x0010000003007824 */ /* 0x000fca00078e00ff */
[----:B------:R-:W-:Y:S02]  /*1a80*/  LOP3.LUT R0, R5, R0, R6, 0xfe, !PT ;  /* 0x0000000005007212 */ /* 0x000fe400078efe06 */
.L_x_2841:
[----:B------:R-:W-:Y:S05]  /*1a90*/  BSYNC B0 ;  /* 0x0000000000007941 */ /* 0x000fea0003800000 */
.L_x_2840:
[----:B------:R-:W-:-:S04]  /*1aa0*/  FMUL.FTZ R0, R0, 1 ;  /* 0x3f80000000007820 */ /* 0x000fc80000410000 */
[----:B------:R0:W2:Y:S01]  /*1ab0*/  F2F.F64.F32 R34, R0 ;  /* 0x0000000000227310 */ /* 0x0000a20000201800 */
[----:B------:R-:W-:Y:S05]  /*1ac0*/  BRA `(.L_x_2825) ;  /* 0x0000049000007947 */ /* 0x000fea0003800000 */
.L_x_2838:
        /* <DEDUP_REMOVED lines=21> */
.L_x_2847:
[----:B------:R-:W-:Y:S05]  /*1c20*/  BSYNC B1 ;  /* 0x0000000000017941 */ /* 0x000fea0003800000 */
.L_x_2846:
[----:B------:R-:W-:Y:S01]  /*1c30*/  LEA R5, R0, 0x37800000, 0x17 ;  /* 0x3780000000057811 */ /* 0x000fe200078eb8ff */
[----:B------:R-:W-:-:S05]  /*1c40*/  IMAD.SHL.U32 R0, R3, 0x200000, RZ ;  /* 0x0020000003007824 */ /* 0x000fca00078e00ff */
[----:B------:R-:W-:Y:S02]  /*1c50*/  LOP3.LUT R0, R5, R0, R6, 0xfe, !PT ;  /* 0x0000000005007212 */ /* 0x000fe400078efe06 */
.L_x_2845:
[----:B------:R-:W-:Y:S05]  /*1c60*/  BSYNC B0 ;  /* 0x0000000000007941 */ /* 0x000fea0003800000 */
.L_x_2844:
[----:B------:R-:W-:-:S04]  /*1c70*/  FMUL.FTZ R0, R0, 1 ;  /* 0x3f80000000007820 */ /* 0x000fc80000410000 */
[----:B------:R0:W2:Y:S01]  /*1c80*/  F2F.F64.F32 R34, R0 ;  /* 0x0000000000227310 */ /* 0x0000a20000201800 */
[----:B------:R-:W-:Y:S05]  /*1c90*/  BRA `(.L_x_2825) ;  /* 0x000002c000007947 */ /* 0x000fea0003800000 */
.L_x_2837:
        /* <DEDUP_REMOVED lines=14> */
.L_x_2851:
[----:B------:R-:W-:Y:S05]  /*1d80*/  BSYNC B0 ;  /* 0x0000000000007941 */ /* 0x000fea0003800000 */
.L_x_2850:
[----:B------:R-:W-:-:S04]  /*1d90*/  FMUL.FTZ R0, R0, 1 ;  /* 0x3f80000000007820 */ /* 0x000fc80000410000 */
[----:B------:R0:W2:Y:S01]  /*1da0*/  F2F.F64.F32 R34, R0 ;  /* 0x0000000000227310 */ /* 0x0000a20000201800 */
[----:B------:R-:W-:Y:S05]  /*1db0*/  BRA `(.L_x_2825) ;  /* 0x000001a000007947 */ /* 0x000fea0003800000 */
.L_x_2824:
        /* <DEDUP_REMOVED lines=21> */
.L_x_2849:
[----:B------:R-:W2:Y:S02]  /*1f10*/  LDG.E.64 R34, [R4.64] ;  /* 0x0000002404227981 */ /* 0x000ea4000c1e1b00 */
[----:B--2---:R-:W0:Y:S01]  /*1f20*/  I2F.F64.U64 R34, R34 ;  /* 0x0000002200227312 */ /* 0x004e220000301800 */
[----:B------:R-:W-:Y:S05]  /*1f30*/  BRA `(.L_x_2825) ;  /* 0x0000002000007947 */ /* 0x000fea0003800000 */
.L_x_2848:
[----:B------:R-:W2:Y:S02]  /*1f40*/  LDG.E R4, [R4.64] ;  /* 0x0000002404047981 */ /* 0x000ea4000c1e1900 */
[----:B--2---:R0:W2:Y:S02]  /*1f50*/  I2F.F64.U32 R34, R4 ;  /* 0x0000000400227312 */ /* 0x0040a40000201800 */
.L_x_2825:
[----:B------:R-:W3:Y:S02]  /*1f60*/  S2R R33, SR_TID.X ;  /* 0x0000000000217919 */ /* 0x000ee40000002100 */
[----:B---3--:R-:W-:Y:S02]  /*1f70*/  IADD3 R33, R33, 0x80, RZ ;  /* 0x0000008021217810 */ /* 0x008fe40007ffe0ff */
.L_x_2787:
[----:B-1-3--:R-:W-:Y:S05]  /*1f80*/  BSYNC B6 ;  /* 0x0000000000067941 */ /* 0x00afea0003800000 */
.L_x_2786:
[----:B------:R-:W-:Y:S01]  /*1f90*/  ISETP.GE.AND P0, PT, R33, R2, PT ;  /* 0x000000022100720c */ /* 0x000fe20003f06270 */
[----:B------:R-:W-:Y:S01]  /*1fa0*/  BSSY B6, `(.L_x_2852) ;  /* 0x00001eb000067945 */ /* 0x000fe20003800000 */
[----:B------:R-:W-:-:S11]  /*1fb0*/  CS2R R30, SRZ ;  /* 0x00000000001e7805 */ /* 0x000fd6000001ff00 */
[----:B------:R-:W-:Y:S05]  /*1fc0*/  @P0 BRA `(.L_x_2853) ;  /* 0x00001e8000000947 */ /* 0x000fea0003800000 */
        /* <DEDUP_REMOVED lines=16> */
[----:B---3--:R0:W1:Y:S01]  /*20d0*/  I2F.F64.S16 R28, R4 ;  /* 0x00000004001c7312 */ /* 0x0080620000101c00 */
[----:B------:R-:W-:Y:S05]  /*20e0*/  BRA `(.L_x_2859) ;  /* 0x00000e2000007947 */ /* 0x000fea0003800000 */
.L_x_2857:
[----:B------:R-:W3:Y:S02]  /*20f0*/  LDG.E.U8 R4, [R4.64] ;  /* 0x0000002404047981 */ /* 0x000ee4000c1e1100 */
[----:B---3--:R0:W1:Y:S01]  /*2100*/  I2F.F64.U16 R28, R4 ;  /* 0x00000004001c7312 */ /* 0x0080620000101800 */
[----:B------:R-:W-:Y:S05]  /*2110*/  BRA `(.L_x_2859) ;  /* 0x00000df000007947 */ /* 0x000fea0003800000 */
.L_x_2856:
[----:B------:R-:W-:-:S13]  /*2120*/  ISETP.NE.AND P0, PT, R0, 0x2, PT ;  /* 0x000000020000780c */ /* 0x000fda0003f05270 */
[----:B------:R-:W-:Y:S05]  /*2130*/  @!P0 BRA `(.L_x_2860) ;  /* 0x000000a000008947 */ /* 0x000fea0003800000 */
[----:B------:R-:W-:-:S13]  /*2140*/  ISETP.NE.AND P0, PT, R0, 0x3, PT ;  /* 0x000000030000780c */ /* 0x000fda0003f05270 */
[----:B------:R-:W-:Y:S05]  /*2150*/  @!P0 BRA `(.L_x_2861) ;  /* 0x0000005000008947 */ /* 0x000fea0003800000 */
[----:B------:R-:W-:-:S13]  /*2160*/  ISETP.NE.AND P0, PT, R0, 0x4, PT ;  /* 0x000000040000780c */ /* 0x000fda0003f05270 */
[----:B------:R-:W-:Y:S05]  /*2170*/  @P0 BRA `(.L_x_2858) ;  /* 0x00000bf000000947 */ /* 0x000fea0003800000 */
[----:B------:R-:W3:Y:S02]  /*2180*/  LDG.E.64 R28, [R4.64] ;  /* 0x00000024041c7981 */ /* 0x000ee4000c1e1b00 */
[----:B---3--:R-:W0:Y:S01]  /*2190*/  I2F.F64.S64 R28, R28 ;  /* 0x0000001c001c7312 */ /* 0x008e220000301c00 */
[----:B------:R-:W-:Y:S05]  /*21a0*/  BRA `(.L_x_2859) ;  /* 0x00000d6000007947 */ /* 0x000fea0003800000 */
.L_x_2861:
[----:B------:R-:W3:Y:S02]  /*21b0*/  LDG.E R4, [R4.64] ;  /* 0x0000002404047981 */ /* 0x000ee4000c1e1900 */
[----:B---3--:R0:W1:Y:S01]  /*21c0*/  I2F.F64 R28, R4 ;  /* 0x00000004001c7312 */ /* 0x0080620000201c00 */
[----:B------:R-:W-:Y:S05]  /*21d0*/  BRA `(.L_x_2859) ;  /* 0x00000d3000007947 */ /* 0x000fea0003800000 */
.L_x_2860:
[----:B------:R-:W3:Y:S02]  /*21e0*/  LDG.E.U16 R4, [R4.64] ;  /* 0x0000002404047981 */ /* 0x000ee4000c1e1500 */
[----:B---3--:R0:W1:Y:S01]  /*21f0*/  I2F.F64.S16 R28, R4 ;  /* 0x00000004001c7312 */ /* 0x0080620000101c00 */
[----:B------:R-:W-:Y:S05]  /*2200*/  BRA `(.L_x_2859) ;  /* 0x00000d0000007947 */ /* 0x000fea0003800000 */
.L_x_2855:
[----:B------:R-:W-:-:S13]  /*2210*/  ISETP.GT.AND P0, PT, R0, 0x6, PT ;  /* 0x000000060000780c */ /* 0x000fda0003f04270 */
[----:B------:R-:W-:Y:S05]  /*2220*/  @P0 BRA `(.L_x_2862) ;  /* 0x000000d000000947 */ /* 0x000fea0003800000 */
[----:B------:R-:W-:-:S13]  /*2230*/  ISETP.NE.AND P0, PT, R0, 0x5, PT ;  /* 0x000000050000780c */ /* 0x000fda0003f05270 */
[----:B------:R-:W-:Y:S05]  /*2240*/  @!P0 BRA `(.L_x_2863) ;  /* 0x0000006000008947 */ /* 0x000fea0003800000 */
[----:B------:R-:W-:-:S13]  /*2250*/  ISETP.NE.AND P0, PT, R0, 0x6, PT ;  /* 0x000000060000780c */ /* 0x000fda0003f05270 */
[----:B------:R-:W-:Y:S05]  /*2260*/  @P0 BRA `(.L_x_2858) ;  /* 0x00000b0000000947 */ /* 0x000fea0003800000 */
[----:B------:R-:W3:Y:S02]  /*2270*/  LDG.E R28, [R4.64] ;  /* 0x00000024041c7981 */ /* 0x000ee4000c1e1900 */
[----:B---3--:R-:W-:-:S06]  /*2280*/  FMUL.FTZ R28, R28, 1 ;  /* 0x3f8000001c1c7820 */ /* 0x008fcc0000410000 */
[----:B------:R-:W0:Y:S01]  /*2290*/  F2F.F64.F32 R28, R28 ;  /* 0x0000001c001c7310 */ /* 0x000e220000201800 */
[----:B------:R-:W-:Y:S05]  /*22a0*/  BRA `(.L_x_2859) ;  /* 0x00000c6000007947 */ /* 0x000fea0003800000 */
.L_x_2863:
[----:B------:R-:W3:Y:S02]  /*22b0*/  LDG.E.U16 R0, [R4.64] ;  /* 0x0000002404007981 */ /* 0x000ee4000c1e1500 */
[----:B---3--:R-:W-:-:S05]  /*22c0*/  HADD2.F32 R0, -RZ, R0.H0_H0 ;  /* 0x20000000ff007230 */ /* 0x008fca0000004100 */
[----:B------:R-:W-:-:S04]  /*22d0*/  FMUL.FTZ R0, R0, 1 ;  /* 0x3f80000000007820 */ /* 0x000fc80000410000 */
[----:B------:R0:W1:Y:S01]  /*22e0*/  F2F.F64.F32 R28, R0 ;  /* 0x00000000001c7310 */ /* 0x0000620000201800 */
[----:B------:R-:W-:Y:S05]  /*22f0*/  BRA `(.L_x_2859) ;  /* 0x00000c1000007947 */ /* 0x000fea0003800000 */
.L_x_2862:
[----:B------:R-:W-:-:S13]  /*2300*/  ISETP.NE.AND P0, PT, R0, 0x7, PT ;  /* 0x000000070000780c */ /* 0x000fda0003f05270 */
[----:B------:R-:W-:Y:S05]  /*2310*/  @!P0 BRA `(.L_x_2864) ;  /* 0x000000d000008947 */ /* 0x000fea0003800000 */
        /* <DEDUP_REMOVED lines=8> */
.L_x_2865:
[----:B------:R-:W3:Y:S02]  /*23a0*/  LDG.E.U16 R4, [R4.64] ;  /* 0x0000002404047981 */ /* 0x000ee4000c1e1500 */
[----:B---3--:R-:W-:-:S05]  /*23b0*/  HADD2.F32 R0, -RZ, R4.H0_H0 ;  /* 0x20000004ff007230 */ /* 0x008fca0000004100 */
[----:B------:R-:W-:-:S04]  /*23c0*/  FMUL.FTZ R0, R0, 1 ;  /* 0x3f80000000007820 */ /* 0x000fc80000410000 */
[----:B------:R0:W1:Y:S01]  /*23d0*/  F2F.F64.F32 R28, R0 ;  /* 0x00000000001c7310 */ /* 0x0000620000201800 */
[----:B------:R-:W-:Y:S05]  /*23e0*/  BRA `(.L_x_2859) ;  /* 0x00000b2000007947 */ /* 0x000fea0003800000 */
.L_x_2864:
[----:B------:R0:W5:Y:S01]  /*23f0*/  LDG.E.64 R28, [R4.64] ;  /* 0x00000024041c7981 */ /* 0x000162000c1e1b00 */
[----:B------:R-:W-:Y:S05]  /*2400*/  BRA `(.L_x_2859) ;  /* 0x00000b0000007947 */ /* 0x000fea0003800000 */
.L_x_2854:
        /* <DEDUP_REMOVED lines=8> */
[----:B------:R-:W3:Y:S01]  /*2490*/  LDG.E.U8 R4, [R4.64] ;  /* 0x0000002404047981 */ /* 0x000ee2000c1e1100 */
[----:B------:R-:W-:Y:S01]  /*24a0*/  IMAD.MOV.U32 R28, RZ, RZ, RZ ;  /* 0x000000ffff1c7224 */ /* 0x000fe200078e00ff */
[----:B---3--:R-:W-:-:S04]  /*24b0*/  ISETP.NE.AND P0, PT, R4, RZ, PT ;  /* 0x000000ff0400720c */ /* 0x008fc80003f05270 */
[----:B------:R-:W-:Y:S01]  /*24c0*/  FSEL R29, RZ, 1.875, !P0 ;  /* 0x3ff00000ff1d7808 */ /* 0x000fe20004000000 */
[----:B------:R-:W-:Y:S05]  /*24d0*/  BRA `(.L_x_2859) ;  /* 0x00000a3000007947 */ /* 0x000fea0003800000 */
.L_x_2868:
[----:B------:R0:W5:Y:S01]  /*24e0*/  LDG.E.64 R28, [R4.64] ;  /* 0x00000024041c7981 */ /* 0x000162000c1e1b00 */
[----:B------:R-:W-:Y:S05]  /*24f0*/  BRA `(.L_x_2859) ;  /* 0x00000a1000007947 */ /* 0x000fea0003800000 */
.L_x_2867:
        /* <DEDUP_REMOVED lines=28> */
.L_x_2870:
        /* <DEDUP_REMOVED lines=15> */
.L_x_2869:
[----:B------:R-:W3:Y:S02]  /*27b0*/  LDG.E.U16 R0, [R4.64] ;  /* 0x0000002404007981 */ /* 0x000ee4000c1e1500 */
[----:B---3--:R-:W-:-:S05]  /*27c0*/  PRMT R0, RZ, 0x5410, R0 ;  /* 0x00005410ff007816 */ /* 0x008fca0000000000 */
[----:B------:R-:W-:-:S04]  /*27d0*/  FMUL.FTZ R0, R0, 1 ;  /* 0x3f80000000007820 */ /* 0x000fc80000410000 */
[----:B------:R0:W1:Y:S01]  /*27e0*/  F2F.F64.F32 R28, R0 ;  /* 0x00000000001c7310 */ /* 0x0000620000201800 */
[----:B------:R-:W-:Y:S05]  /*27f0*/  BRA `(.L_x_2859) ;  /* 0x0000071000007947 */ /* 0x000fea0003800000 */
.L_x_2866:
        /* <DEDUP_REMOVED lines=9> */
[----:B---3--:R0:W1:Y:S01]  /*2890*/  I2F.F64.U16 R28, R4 ;  /* 0x00000004001c7312 */ /* 0x0080620000101800 */
[----:B------:R-:W-:Y:S05]  /*28a0*/  BRA `(.L_x_2859) ;  /* 0x0000066000007947 */ /* 0x000fea0003800000 */
.L_x_2873:
[----:B------:R-:W3:Y:S01]  /*28b0*/  LDG.E.U8 R3, [R4.64] ;  /* 0x0000002404037981 */ /* 0x000ee2000c1e1100 */
[----:B------:R-:W-:Y:S01]  /*28c0*/  BSSY B0, `(.L_x_2874) ;  /* 0x0000018000007945 */ /* 0x000fe20003800000 */
        /* <DEDUP_REMOVED lines=19> */
.L_x_2877:
[----:B------:R-:W-:Y:S05]  /*2a00*/  BSYNC B1 ;  /* 0x0000000000017941 */ /* 0x000fea0003800000 */
.L_x_2876:
[----:B------:R-:W-:Y:S01]  /*2a10*/  LEA R5, R0, 0x3b800000, 0x17 ;  /* 0x3b80000000057811 */ /* 0x000fe200078eb8ff */
[----:B------:R-:W-:-:S05]  /*2a20*/  IMAD.SHL.U32 R0, R3, 0x100000, RZ ;  /* 0x0010000003007824 */ /* 0x000fca00078e00ff */
[----:B------:R-:W-:Y:S02]  /*2a30*/  LOP3.LUT R0, R5, R0, R6, 0xfe, !PT ;  /* 0x0000000005007212 */ /* 0x000fe400078efe06 */
.L_x_2875:
[----:B------:R-:W-:Y:S05]  /*2a40*/  BSYNC B0 ;  /* 0x0000000000007941 */ /* 0x000fea0003800000 */
.L_x_2874:
[----:B------:R-:W-:-:S04]  /*2a50*/  FMUL.FTZ R0, R0, 1 ;  /* 0x3f80000000007820 */ /* 0x000fc80000410000 */
[----:B------:R0:W1:Y:S01]  /*2a60*/  F2F.F64.F32 R28, R0 ;  /* 0x00000000001c7310 */ /* 0x0000620000201800 */
[----:B------:R-:W-:Y:S05]  /*2a70*/  BRA `(.L_x_2859) ;  /* 0x0000049000007947 */ /* 0x000fea0003800000 */
.L_x_2872:
        /* <DEDUP_REMOVED lines=21> */
.L_x_2881:
[----:B------:R-:W-:Y:S05]  /*2bd0*/  BSYNC B1 ;  /* 0x0000000000017941 */ /* 0x000fea0003800000 */
.L_x_2880:
[----:B------:R-:W-:Y:S01]  /*2be0*/  LEA R5, R0, 0x37800000, 0x17 ;  /* 0x3780000000057811 */ /* 0x000fe200078eb8ff */
[----:B------:R-:W-:-:S05]  /*2bf0*/  IMAD.SHL.U32 R0, R3, 0x200000, RZ ;  /* 0x0020000003007824 */ /* 0x000fca00078e00ff */
[----:B------:R-:W-:Y:S02]  /*2c00*/  LOP3.LUT R0, R5, R0, R6, 0xfe, !PT ;  /* 0x0000000005007212 */ /* 0x000fe400078efe06 */
.L_x_2879:
[----:B------:R-:W-:Y:S05]  /*2c10*/  BSYNC B0 ;  /* 0x0000000000007941 */ /* 0x000fea0003800000 */
.L_x_2878:
[----:B------:R-:W-:-:S04]  /*2c20*/  FMUL.FTZ R0, R0, 1 ;  /* 0x3f80000000007820 */ /* 0x000fc80000410000 */
[----:B------:R0:W1:Y:S01]  /*2c30*/  F2F.F64.F32 R28, R0 ;  /* 0x00000000001c7310 */ /* 0x0000620000201800 */
[----:B------:R-:W-:Y:S05]  /*2c40*/  BRA `(.L_x_2859) ;  /* 0x000002c000007947 */ /* 0x000fea0003800000 */
.L_x_2871:
[----:B------:R-:W-:-:S13]  /*2c50*/  ISETP.NE.AND P0, PT, R0, 0x1c, PT ;  /* 0x0000001c0000780c */ /* 0x000fda0003f05270 */
[----:B------:R-:W-:Y:S05]  /*2c60*/  @!P0 BRA `(.L_x_2882) ;  /* 0x0000028000008947 */ /* 0x000fea0003800000 */
[----:B------:R-:W-:-:S13]  /*2c70*/  ISETP.NE.AND P0, PT, R0, 0x1d, PT ;  /* 0x0000001d0000780c */ /* 0x000fda0003f05270 */
[----:B------:R-:W-:Y:S05]  /*2c80*/  @!P0 BRA `(.L_x_2883) ;  /* 0x0000023000008947 */ /* 0x000fea0003800000 */
[----:B------:R-:W-:-:S13]  /*2c90*/  ISETP.NE.AND P0, PT, R0, 0x2c, PT ;  /* 0x0000002c0000780c */ /* 0x000fda0003f05270 */
[----:B------:R-:W-:Y:S05]  /*2ca0*/  @P0 BRA `(.L_x_2858) ;  /* 0x000000c000000947 */ /* 0x000fea0003800000 */
[----:B------:R-:W3:Y:S01]  /*2cb0*/  LDG.E.U8 R4, [R4.64] ;  /* 0x0000002404047981 */ /* 0x000ee2000c1e1100 */
[----:B------:R-:W-:Y:S01]  /*2cc0*/  BSSY B0, `(.L_x_2884) ;  /* 0x0000007000007945 */ /* 0x000fe20003800000 */
[----:B------:R-:W-:Y:S01]  /*2cd0*/  IMAD.MOV.U32 R0, RZ, RZ, 0x400000 ;  /* 0x00400000ff007424 */ /* 0x000fe200078e00ff */
[----:B---3--:R-:W-:-:S13]  /*2ce0*/  ISETP.NE.AND P0, PT, R4, RZ, PT ;  /* 0x000000ff0400720c */ /* 0x008fda0003f05270 */
[----:B------:R-:W-:Y:S05]  /*2cf0*/  @!P0 BRA `(.L_x_2885) ;  /* 0x0000003000008947 */ /* 0x000fea0003800000 */
[----:B------:R-:W-:-:S13]  /*2d00*/  ISETP.NE.AND P0, PT, R4, 0xff, PT ;  /* 0x000000ff0400780c */ /* 0x000fda0003f05270 */
[----:B------:R-:W-:Y:S02]  /*2d10*/  @!P0 IMAD.MOV.U32 R0, RZ, RZ, 0x7f800001 ;  /* 0x7f800001ff008424 */ /* 0x000fe400078e00ff */
[----:B------:R-:W-:Y:S02]  /*2d20*/  @P0 IMAD.SHL.U32 R0, R4, 0x800000, RZ ;  /* 0x0080000004000824 */ /* 0x000fe400078e00ff */
.L_x_2885:
[----:B------:R-:W-:Y:S05]  /*2d30*/  BSYNC B0 ;  /* 0x0000000000007941 */ /* 0x000fea0003800000 */
.L_x_2884:
[----:B------:R-:W-:-:S04]  /*2d40*/  FMUL.FTZ R0, R0, 1 ;  /* 0x3f80000000007820 */ /* 0x000fc80000410000 */
[----:B------:R0:W1:Y:S01]  /*2d50*/  F2F.F64.F32 R28, R0 ;  /* 0x00000000001c7310 */ /* 0x0000620000201800 */
[----:B------:R-:W-:Y:S05]  /*2d60*/  BRA `(.L_x_2859) ;  /* 0x000001a000007947 */ /* 0x000fea0003800000 */
.L_x_2858:
        /* <DEDUP_REMOVED lines=18> */
[----:B0-2--5:R-:W-:Y:S05]  /*2e90*/  CALL.ABS.NOINC R14 ;  /* 0x000000000e007343 */ /* 0x025fea0003c00000 */
[----:B------:R-:W-:Y:S01]  /*2ea0*/  CS2R R28, SRZ ;  /* 0x00000000001c7805 */ /* 0x000fe2000001ff00 */
[----:B------:R-:W-:Y:S05]  /*2eb0*/  BRA `(.L_x_2859) ;  /* 0x0000005000007947 */ /* 0x000fea0003800000 */
.L_x_2883:
[----:B------:R-:W3:Y:S02]  /*2ec0*/  LDG.E.64 R28, [R4.64] ;  /* 0x00000024041c7981 */ /* 0x000ee4000c1e1b00 */
[----:B---3--:R-:W0:Y:S01]  /*2ed0*/  I2F.F64.U64 R28, R28 ;  /* 0x0000001c001c7312 */ /* 0x008e220000301800 */
[----:B------:R-:W-:Y:S05]  /*2ee0*/  BRA `(.L_x_2859) ;  /* 0x0000002000007947 */ /* 0x000fea0003800000 */
.L_x_2882:
[----:B------:R-:W3:Y:S02]  /*2ef0*/  LDG.E R4, [R4.64] ;  /* 0x0000002404047981 */ /* 0x000ee4000c1e1900 */
[----:B---3--:R0:W1:Y:S02]  /*2f00*/  I2F.F64.U32 R28, R4 ;  /* 0x00000004001c7312 */ /* 0x0080640000201800 */
.L_x_2859:
        /* <DEDUP_REMOVED lines=15> */
[----:B---3--:R0:W3:Y:S01]  /*3000*/  I2F.F64.S16 R30, R4 ;  /* 0x00000004001e7312 */ /* 0x0080e20000101c00 */
[----:B------:R-:W-:Y:S05]  /*3010*/  BRA `(.L_x_2891) ;  /* 0x00000e2000007947 */ /* 0x000fea0003800000 */
.L_x_2889:
[----:B------:R-:W3:Y:S02]  /*3020*/  LDG.E.U8 R4, [R4.64] ;  /* 0x0000002404047981 */ /* 0x000ee4000c1e1100 */
[----:B---3--:R0:W3:Y:S01]  /*3030*/  I2F.F64.U16 R30, R4 ;  /* 0x00000004001e7312 */ /* 0x0080e20000101800 */
[----:B------:R-:W-:Y:S05]  /*3040*/  BRA `(.L_x_2891) ;  /* 0x00000df000007947 */ /* 0x000fea0003800000 */
.L_x_2888:
        /* <DEDUP_REMOVED lines=9> */
.L_x_2893:
[----:B------:R-:W3:Y:S02]  /*30e0*/  LDG.E R4, [R4.64] ;  /* 0x0000002404047981 */ /* 0x000ee4000c1e1900 */
[----:B---3--:R0:W3:Y:S01]  /*30f0*/  I2F.F64 R30, R4 ;  /* 0x00000004001e7312 */ /* 0x0080e20000201c00 */
[----:B------:R-:W-:Y:S05]  /*3100*/  BRA `(.L_x_2891) ;  /* 0x00000d3000007947 */ /* 0x000fea0003800000 */
.L_x_2892:
[----:B------:R-:W3:Y:S02]  /*3110*/  LDG.E.U16 R4, [R4.64] ;  /* 0x0000002404047981 */ /* 0x000ee4000c1e1500 */
[----:B---3--:R0:W3:Y:S01]  /*3120*/  I2F.F64.S16 R30, R4 ;  /* 0x00000004001e7312 */ /* 0x0080e20000101c00 */
[----:B------:R-:W-:Y:S05]  /*3130*/  BRA `(.L_x_2891) ;  /* 0x00000d0000007947 */ /* 0x000fea0003800000 */
.L_x_2887:
        /* <DEDUP_REMOVED lines=10> */
.L_x_2895:
[----:B------:R-:W3:Y:S02]  /*31e0*/  LDG.E.U16 R0, [R4.64] ;  /* 0x0000002404007981 */ /* 0x000ee4000c1e1500 */
[----:B---3--:R-:W-:-:S05]  /*31f0*/  HADD2.F32 R0, -RZ, R0.H0_H0 ;  /* 0x20000000ff007230 */ /* 0x008fca0000004100 */
[----:B------:R-:W-:-:S04]  /*3200*/  FMUL.FTZ R0, R0, 1 ;  /* 0x3f80000000007820 */ /* 0x000fc80000410000 */
[----:B------:R0:W3:Y:S01]  /*3210*/  F2F.F64.F32 R30, R0 ;  /* 0x00000000001e7310 */ /* 0x0000e20000201800 */
[----:B------:R-:W-:Y:S05]  /*3220*/  BRA `(.L_x_2891) ;  /* 0x00000c1000007947 */ /* 0x000fea0003800000 */
.L_x_2894:
        /* <DEDUP_REMOVED lines=10> */
.L_x_2897:
[----:B------:R-:W3:Y:S02]  /*32d0*/  LDG.E.U16 R4, [R4.64] ;  /* 0x0000002404047981 */ /* 0x000ee4000c1e1500 */
[----:B---3--:R-:W-:-:S05]  /*32e0*/  HADD2.F32 R0, -RZ, R4.H0_H0 ;  /* 0x20000004ff007230 */ /* 0x008fca0000004100 */
[----:B------:R-:W-:-:S04]  /*32f0*/  FMUL.FTZ R0, R0, 1 ;  /* 0x3f80000000007820 */ /* 0x000fc80000410000 */
[----:B------:R0:W3:Y:S01]  /*3300*/  F2F.F64.F32 R30, R0 ;  /* 0x00000000001e7310 */ /* 0x0000e20000201800 */
[----:B------:R-:W-:Y:S05]  /*3310*/  BRA `(.L_x_2891) ;  /* 0x00000b2000007947 */ /* 0x000fea0003800000 */
.L_x_2896:
[----:B------:R0:W5:Y:S01]  /*3320*/  LDG.E.64 R30, [R4.64] ;  /* 0x00000024041e7981 */ /* 0x000162000c1e1b00 */
[----:B------:R-:W-:Y:S05]  /*3330*/  BRA `(.L_x_2891) ;  /* 0x00000b0000007947 */ /* 0x000fea0003800000 */
.L_x_2886:
        /* <DEDUP_REMOVED lines=13> */
.L_x_2900:
[----:B------:R0:W5:Y:S01]  /*3410*/  LDG.E.64 R30, [R4.64] ;  /* 0x00000024041e7981 */ /* 0x000162000c1e1b00 */
[----:B------:R-:W-:Y:S05]  /*3420*/  BRA `(.L_x_2891) ;  /* 0x00000a1000007947 */ /* 0x000fea0003800000 */
.L_x_2899:
        /* <DEDUP_REMOVED lines=26> */
[----:B------:R0:W3:Y:S01]  /*35d0*/  F2F.F64.F32 R30, R7 ;  /* 0x00000007001e7310 */ /* 0x0000e20000201800 */
[----:B------:R-:W-:Y:S05]  /*35e0*/  BRA `(.L_x_2891) ;  /* 0x0000085000007947 */ /* 0x000fea0003800000 */
.L_x_2902:
        /* <DEDUP_REMOVED lines=13> */
[----:B------:R0:W3:Y:S01]  /*36c0*/  F2F.F64.F32 R30, R0 ;  /* 0x00000000001e7310 */ /* 0x0000e20000201800 */
[----:B------:R-:W-:Y:S05]  /*36d0*/  BRA `(.L_x_2891) ;  /* 0x0000076000007947 */ /* 0x000fea0003800000 */
.L_x_2901:
[----:B------:R-:W3:Y:S02]  /*36e0*/  LDG.E.U16 R0, [R4.64] ;  /* 0x0000002404007981 */ /* 0x000ee4000c1e1500 */
[----:B---3--:R-:W-:-:S05]  /*36f0*/  PRMT R0, RZ, 0x5410, R0 ;  /* 0x00005410ff007816 */ /* 0x008fca0000000000 */
[----:B------:R-:W-:-:S04]  /*3700*/  FMUL.FTZ R0, R0, 1 ;  /* 0x3f80000000007820 */ /* 0x000fc80000410000 */
[----:B------:R0:W3:Y:S01]  /*3710*/  F2F.F64.F32 R30, R0 ;  /* 0x00000000001e7310 */ /* 0x0000e20000201800 */
[----:B------:R-:W-:Y:S05]  /*3720*/  BRA `(.L_x_2891) ;  /* 0x0000071000007947 */ /* 0x000fea0003800000 */
.L_x_2898:
        /* <DEDUP_REMOVED lines=9> */
[----:B---3--:R0:W3:Y:S01]  /*37c0*/  I2F.F64.U16 R30, R4 ;  /* 0x00000004001e7312 */ /* 0x0080e20000101800 */
[----:B------:R-:W-:Y:S05]  /*37d0*/  BRA `(.L_x_2891) ;  /* 0x0000066000007947 */ /* 0x000fea0003800000 */
.L_x_2905:
        /* <DEDUP_REMOVED lines=21> */
.L_x_2909:
[----:B------:R-:W-:Y:S05]  /*3930*/  BSYNC B1 ;  /* 0x0000000000017941 */ /* 0x000fea0003800000 */
.L_x_2908:
[----:B------:R-:W-:Y:S01]  /*3940*/  LEA R5, R0, 0x3b800000, 0x17 ;  /* 0x3b80000000057811 */ /* 0x000fe200078eb8ff */
[----:B------:R-:W-:-:S05]  /*3950*/  IMAD.SHL.U32 R0, R3, 0x100000, RZ ;  /* 0x0010000003007824 */ /* 0x000fca00078e00ff */
[----:B------:R-:W-:Y:S02]  /*3960*/  LOP3.LUT R0, R5, R0, R6, 0xfe, !PT ;  /* 0x0000000005007212 */ /* 0x000fe400078efe06 */
.L_x_2907:
[----:B------:R-:W-:Y:S05]  /*3970*/  BSYNC B0 ;  /* 0x0000000000007941 */ /* 0x000fea0003800000 */
.L_x_2906:
[----:B------:R-:W-:-:S04]  /*3980*/  FMUL.FTZ R0, R0, 1 ;  /* 0x3f80000000007820 */ /* 0x000fc80000410000 */
[----:B------:R0:W3:Y:S01]  /*3990*/  F2F.F64.F32 R30, R0 ;  /* 0x00000000001e7310 */ /* 0x0000e20000201800 */
[----:B------:R-:W-:Y:S05]  /*39a0*/  BRA `(.L_x_2891) ;  /* 0x0000049000007947 */ /* 0x000fea0003800000 */
.L_x_2904:
        /* <DEDUP_REMOVED lines=21> */
.L_x_2913:
[----:B------:R-:W-:Y:S05]  /*3b00*/  BSYNC B1 ;  /* 0x0000000000017941 */ /* 0x000fea0003800000 */
.L_x_2912:
[----:B------:R-:W-:Y:S01]  /*3b10*/  LEA R5, R0, 0x37800000, 0x17 ;  /* 0x3780000000057811 */ /* 0x000fe200078eb8ff */
[----:B------:R-:W-:-:S05]  /*3b20*/  IMAD.SHL.U32 R0, R3, 0x200000, RZ ;  /* 0x0020000003007824 */ /* 0x000fca00078e00ff */
[----:B------:R-:W-:Y:S02]  /*3b30*/  LOP3.LUT R0, R5, R0, R6, 0xfe, !PT ;  /* 0x0000000005007212 */ /* 0x000fe400078efe06 */
.L_x_2911:
[----:B------:R-:W-:Y:S05]  /*3b40*/  BSYNC B0 ;  /* 0x0000000000007941 */ /* 0x000fea0003800000 */
.L_x_2910:
[----:B------:R-:W-:-:S04]  /*3b50*/  FMUL.FTZ R0, R0, 1 ;  /* 0x3f80000000007820 */ /* 0x000fc80000410000 */
[----:B------:R0:W3:Y:S01]  /*3b60*/  F2F.F64.F32 R30, R0 ;  /* 0x00000000001e7310 */ /* 0x0000e20000201800 */
[----:B------:R-:W-:Y:S05]  /*3b70*/  BRA `(.L_x_2891) ;  /* 0x000002c000007947 */ /* 0x000fea0003800000 */
.L_x_2903:
        /* <DEDUP_REMOVED lines=14> */
.L_x_2917:
[----:B------:R-:W-:Y:S05]  /*3c60*/  BSYNC B0 ;  /* 0x0000000000007941 */ /* 0x000fea0003800000 */
.L_x_2916:
[----:B------:R-:W-:-:S04]  /*3c70*/  FMUL.FTZ R0, R0, 1 ;  /* 0x3f80000000007820 */ /* 0x000fc80000410000 */
[----:B------:R0:W3:Y:S01]  /*3c80*/  F2F.F64.F32 R30, R0 ;  /* 0x00000000001e7310 */ /* 0x0000e20000201800 */
[----:B------:R-:W-:Y:S05]  /*3c90*/  BRA `(.L_x_2891) ;  /* 0x000001a000007947 */ /* 0x000fea0003800000 */
.L_x_2890:
        /* <DEDUP_REMOVED lines=18> */
[----:B012--5:R-:W-:Y:S05]  /*3dc0*/  CALL.ABS.NOINC R14 ;  /* 0x000000000e007343 */ /* 0x027fea0003c00000 */
[----:B------:R-:W-:Y:S01]  /*3dd0*/  CS2R R30, SRZ ;  /* 0x00000000001e7805 */ /* 0x000fe2000001ff00 */
[----:B------:R-:W-:Y:S05]  /*3de0*/  BRA `(.L_x_2891) ;  /* 0x0000005000007947 */ /* 0x000fea0003800000 */
.L_x_2915:
[----:B------:R-:W3:Y:S02]  /*3df0*/  LDG.E.64 R30, [R4.64] ;  /* 0x00000024041e7981 */ /* 0x000ee4000c1e1b00 */
[----:B---3--:R-:W0:Y:S01]  /*3e00*/  I2F.F64.U64 R30, R30 ;  /* 0x0000001e001e7312 */ /* 0x008e220000301800 */
[----:B------:R-:W-:Y:S05]  /*3e10*/  BRA `(.L_x_2891) ;  /* 0x0000002000007947 */ /* 0x000fea0003800000 */
.L_x_2914:
[----:B------:R-:W3:Y:S02]  /*3e20*/  LDG.E R4, [R4.64] ;  /* 0x0000002404047981 */ /* 0x000ee4000c1e1900 */
[----:B---3--:R0:W3:Y:S02]  /*3e30*/  I2F.F64.U32 R30, R4 ;  /* 0x00000004001e7312 */ /* 0x0080e40000201800 */
.L_x_2891:
[----:B------:R-:W-:-:S03]  /*3e40*/  IADD3 R33, R33, 0x80, RZ ;  /* 0x0000008021217810 */ /* 0x000fc60007ffe0ff */
.L_x_2853:
[----:B------:R-:W-:Y:S05]  /*3e50*/  BSYNC B6 ;  /* 0x0000000000067941 */ /* 0x000fea0003800000 */
.L_x_2852:
[----:B------:R-:W-:Y:S01]  /*3e60*/  ISETP.GE.AND P0, PT, R33, R2, PT ;  /* 0x000000022100720c */ /* 0x000fe20003f06270 */
[----:B------:R-:W-:Y:S01]  /*3e70*/  BSSY B6, `(.L_x_2918) ;  /* 0x00001ed000067945 */ /* 0x000fe20003800000 */
[----:B------:R-:W-:Y:S01]  /*3e80*/  CS2R R24, SRZ ;  /* 0x0000000000187805 */ /* 0x000fe2000001ff00 */
[----:B------:R-:W-:Y:S01]  /*3e90*/  CS2R R22, SRZ ;  /* 0x0000000000167805 */ /* 0x000fe2000001ff00 */
[----:B------:R-:W-:-:S09]  /*3ea0*/  CS2R R16, SRZ ;  /* 0x0000000000107805 */ /* 0x000fd2000001ff00 */
        /* <DEDUP_REMOVED lines=17> */
[----:B----4-:R0:W4:Y:S01]  /*3fc0*/  I2F.F64.S16 R22, R4 ;  /* 0x0000000400167312 */ /* 0x0101220000101c00 */
[----:B------:R-:W-:Y:S05]  /*3fd0*/  BRA `(.L_x_2925) ;  /* 0x00000e2000007947 */ /* 0x000fea0003800000 */
.L_x_2923:
[----:B------:R-:W4:Y:S02]  /*3fe0*/  LDG.E.U8 R4, [R4.64] ;  /* 0x0000002404047981 */ /* 0x000f24000c1e1100 */
[----:B----4-:R0:W4:Y:S01]  /*3ff0*/  I2F.F64.U16 R22, R4 ;  /* 0x0000000400167312 */ /* 0x0101220000101800 */
[----:B------:R-:W-:Y:S05]  /*4000*/  BRA `(.L_x_2925) ;  /* 0x00000df000007947 */ /* 0x000fea0003800000 */
.L_x_2922:
[----:B------:R-:W-:-:S13]  /*4010*/  ISETP.NE.AND P0, PT, R0, 0x2, PT ;  /* 0x000000020000780c */ /* 0x000fda0003f05270 */
[----:B------:R-:W-:Y:S05]  /*4020*/  @!P0 BRA `(.L_x_2926) ;  /* 0x000000a000008947 */ /* 0x000fea0003800000 */
[----:B------:R-:W-:-:S13]  /*4030*/  ISETP.NE.AND P0, PT, R0, 0x3, PT ;  /* 0x000000030000780c */ /* 0x000fda0003f05270 */
[----:B------:R-:W-:Y:S05]  /*4040*/  @!P0 BRA `(.L_x_2927) ;  /* 0x0000005000008947 */ /* 0x000fea0003800000 */
[----:B------:R-:W-:-:S13]  /*4050*/  ISETP.NE.AND P0, PT, R0, 0x4, PT ;  /* 0x000000040000780c */ /* 0x000fda0003f05270 */
[----:B------:R-:W-:Y:S05]  /*4060*/  @P0 BRA `(.L_x_2924) ;  /* 0x00000bf000000947 */ /* 0x000fea0003800000 */
[----:B------:R-:W4:Y:S02]  /*4070*/  LDG.E.64 R22, [R4.64] ;  /* 0x0000002404167981 */ /* 0x000f24000c1e1b00 */
[----:B----4-:R-:W0:Y:S01]  /*4080*/  I2F.F64.S64 R22, R22 ;  /* 0x0000001600167312 */ /* 0x010e220000301c00 */
[----:B------:R-:W-:Y:S05]  /*4090*/  BRA `(.L_x_2925) ;  /* 0x00000d6000007947 */ /* 0x000fea0003800000 */
.L_x_2927:
[----:B------:R-:W4:Y:S02]  /*40a0*/  LDG.E R4, [R4.64] ;  /* 0x0000002404047981 */ /* 0x000f24000c1e1900 */
[----:B----4-:R0:W4:Y:S01]  /*40b0*/  I2F.F64 R22, R4 ;  /* 0x0000000400167312 */ /* 0x0101220000201c00 */
[----:B------:R-:W-:Y:S05]  /*40c0*/  BRA `(.L_x_2925) ;  /* 0x00000d3000007947 */ /* 0x000fea0003800000 */
.L_x_2926:
[----:B------:R-:W4:Y:S02]  /*40d0*/  LDG.E.U16 R4, [R4.64] ;  /* 0x0000002404047981 */ /* 0x000f24000c1e1500 */
[----:B----4-:R0:W4:Y:S01]  /*40e0*/  I2F.F64.S16 R22, R4 ;  /* 0x0000000400167312 */ /* 0x0101220000101c00 */
[----:B------:R-:W-:Y:S05]  /*40f0*/  BRA `(.L_x_2925) ;  /* 0x00000d0000007947 */ /* 0x000fea0003800000 */
.L_x_2921:
[----:B------:R-:W-:-:S13]  /*4100*/  ISETP.GT.AND P0, PT, R0, 0x6, PT ;  /* 0x000000060000780c */ /* 0x000fda0003f04270 */
[----:B------:R-:W-:Y:S05]  /*4110*/  @P0 BRA `(.L_x_2928) ;  /* 0x000000d000000947 */ /* 0x000fea0003800000 */
[----:B------:R-:W-:-:S13]  /*4120*/  ISETP.NE.AND P0, PT, R0, 0x5, PT ;  /* 0x000000050000780c */ /* 0x000fda0003f05270 */
[----:B------:R-:W-:Y:S05]  /*4130*/  @!P0 BRA `(.L_x_2929) ;  /* 0x0000006000008947 */ /* 0x000fea0003800000 */
[----:B------:R-:W-:-:S13]  /*4140*/  ISETP.NE.AND P0, PT, R0, 0x6, PT ;  /* 0x000000060000780c */ /* 0x000fda0003f05270 */
[----:B------:R-:W-:Y:S05]  /*4150*/  @P0 BRA `(.L_x_2924) ;  /* 0x00000b0000000947 */ /* 0x000fea0003800000 */
[----:B------:R-:W4:Y:S02]  /*4160*/  LDG.E R22, [R4.64] ;  /* 0x0000002404167981 */ /* 0x000f24000c1e1900 */
[----:B----4-:R-:W-:-:S06]  /*4170*/  FMUL.FTZ R22, R22, 1 ;  /* 0x3f80000016167820 */ /* 0x010fcc0000410000 */
[----:B------:R-:W0:Y:S01]  /*4180*/  F2F.F64.F32 R22, R22 ;  /* 0x0000001600167310 */ /* 0x000e220000201800 */
[----:B------:R-:W-:Y:S05]  /*4190*/  BRA `(.L_x_2925) ;  /* 0x00000c6000007947 */ /* 0x000fea0003800000 */
.L_x_2929:
[----:B------:R-:W4:Y:S02]  /*41a0*/  LDG.E.U16 R0, [R4.64] ;  /* 0x0000002404007981 */ /* 0x000f24000c1e1500 */
[----:B----4-:R-:W-:-:S05]  /*41b0*/  HADD2.F32 R0, -RZ, R0.H0_H0 ;  /* 0x20000000ff007230 */ /* 0x010fca0000004100 */
[----:B------:R-:W-:-:S04]  /*41c0*/  FMUL.FTZ R0, R0, 1 ;  /* 0x3f80000000007820 */ /* 0x000fc80000410000 */
[----:B------:R0:W4:Y:S01]  /*41d0*/  F2F.F64.F32 R22, R0 ;  /* 0x0000000000167310 */ /* 0x0001220000201800 */
[----:B------:R-:W-:Y:S05]  /*41e0*/  BRA `(.L_x_2925) ;  /* 0x00000c1000007947 */ /* 0x000fea0003800000 */
.L_x_2928:
[----:B------:R-:W-:-:S13]  /*41f0*/  ISETP.NE.AND P0, PT, R0, 0x7, PT ;  /* 0x000000070000780c */ /* 0x000fda0003f05270 */
[----:B------:R-:W-:Y:S05]  /*4200*/  @!P0 BRA `(.L_x_2930) ;  /* 0x000000d000008947 */ /* 0x000fea0003800000 */
        /* <DEDUP_REMOVED lines=8> */
.L_x_2931:
[----:B------:R-:W4:Y:S02]  /*4290*/  LDG.E.U16 R4, [R4.64] ;  /* 0x0000002404047981 */ /* 0x000f24000c1e1500 */
[----:B----4-:R-:W-:-:S05]  /*42a0*/  HADD2.F32 R0, -RZ, R4.H0_H0 ;  /* 0x20000004ff007230 */ /* 0x010fca0000004100 */
[----:B------:R-:W-:-:S04]  /*42b0*/  FMUL.FTZ R0, R0, 1 ;  /* 0x3f80000000007820 */ /* 0x000fc80000410000 */
[----:B------:R0:W4:Y:S01]  /*42c0*/  F2F.F64.F32 R22, R0 ;  /* 0x0000000000167310 */ /* 0x0001220000201800 */
[----:B------:R-:W-:Y:S05]  /*42d0*/  BRA `(.L_x_2925) ;  /* 0x00000b2000007947 */ /* 0x000fea0003800000 */
.L_x_2930:
[----:B------:R0:W5:Y:S01]  /*42e0*/  LDG.E.64 R22, [R4.64] ;  /* 0x0000002404167981 */ /* 0x000162000c1e1b00 */
[----:B------:R-:W-:Y:S05]  /*42f0*/  BRA `(.L_x_2925) ;  /* 0x00000b0000007947 */ /* 0x000fea0003800000 */
.L_x_2920:
        /* <DEDUP_REMOVED lines=8> */
[----:B------:R-:W4:Y:S01]  /*4380*/  LDG.E.U8 R4, [R4.64] ;  /* 0x0000002404047981 */ /* 0x000f22000c1e1100 */
[----:B------:R-:W-:Y:S01]  /*4390*/  IMAD.MOV.U32 R22, RZ, RZ, RZ ;  /* 0x000000ffff167224 */ /* 0x000fe200078e00ff */
[----:B----4-:R-:W-:-:S04]  /*43a0*/  ISETP.NE.AND P0, PT, R4, RZ, PT ;  /* 0x000000ff0400720c */ /* 0x010fc80003f05270 */
[----:B------:R-:W-:Y:S01]  /*43b0*/  FSEL R23, RZ, 1.875, !P0 ;  /* 0x3ff00000ff177808 */ /* 0x000fe20004000000 */
[----:B------:R-:W-:Y:S05]  /*43c0*/  BRA `(.L_x_2925) ;  /* 0x00000a3000007947 */ /* 0x000fea0003800000 */
.L_x_2934:
[----:B------:R0:W5:Y:S01]  /*43d0*/  LDG.E.64 R22, [R4.64] ;  /* 0x0000002404167981 */ /* 0x000162000c1e1b00 */
[----:B------:R-:W-:Y:S05]  /*43e0*/  BRA `(.L_x_2925) ;  /* 0x00000a1000007947 */ /* 0x000fea0003800000 */
.L_x_2933:
        /* <DEDUP_REMOVED lines=26> */
[----:B------:R0:W4:Y:S01]  /*4590*/  F2F.F64.F32 R22, R7 ;  /* 0x0000000700167310 */ /* 0x0001220000201800 */
[----:B------:R-:W-:Y:S05]  /*45a0*/  BRA `(.L_x_2925) ;  /* 0x0000085000007947 */ /* 0x000fea0003800000 */
.L_x_2936:
        /* <DEDUP_REMOVED lines=13> */
[----:B------:R0:W4:Y:S01]  /*4680*/  F2F.F64.F32 R22, R0 ;  /* 0x0000000000167310 */ /* 0x0001220000201800 */
[----:B------:R-:W-:Y:S05]  /*4690*/  BRA `(.L_x_2925) ;  /* 0x0000076000007947 */ /* 0x000fea0003800000 */
.L_x_2935:
[----:B------:R-:W4:Y:S02]  /*46a0*/  LDG.E.U16 R0, [R4.64] ;  /* 0x0000002404007981 */ /* 0x000f24000c1e1500 */
[----:B----4-:R-:W-:-:S05]  /*46b0*/  PRMT R0, RZ, 0x5410, R0 ;  /* 0x00005410ff007816 */ /* 0x010fca0000000000 */
[----:B------:R-:W-:-:S04]  /*46c0*/  FMUL.FTZ R0, R0, 1 ;  /* 0x3f80000000007820 */ /* 0x000fc80000410000 */
[----:B------:R0:W4:Y:S01]  /*46d0*/  F2F.F64.F32 R22, R0 ;  /* 0x0000000000167310 */ /* 0x0001220000201800 */
[----:B------:R-:W-:Y:S05]  /*46e0*/  BRA `(.L_x_2925) ;  /* 0x0000071000007947 */ /* 0x000fea0003800000 */
.L_x_2932:
        /* <DEDUP_REMOVED lines=9> */
[----:B----4-:R0:W4:Y:S01]  /*4780*/  I2F.F64.U16 R22, R4 ;  /* 0x0000000400167312 */ /* 0x0101220000101800 */
[----:B------:R-:W-:Y:S05]  /*4790*/  BRA `(.L_x_2925) ;  /* 0x0000066000007947 */ /* 0x000fea0003800000 */
.L_x_2939:
[----:B------:R-:W4:Y:S01]  /*47a0*/  LDG.E.U8 R3, [R4.64] ;  /* 0x0000002404037981 */ /* 0x000f22000c1e1100 */
[----:B------:R-:W-:Y:S01]  /*47b0*/  BSSY B0, `(.L_x_2940) ;  /* 0x0000018000007945 */ /* 0x000fe20003800000 */
        /* <DEDUP_REMOVED lines=19> */
.L_x_2943:
[----:B------:R-:W-:Y:S05]  /*48f0*/  BSYNC B1 ;  /* 0x0000000000017941 */ /* 0x000fea0003800000 */
.L_x_2942:
[----:B------:R-:W-:Y:S01]  /*4900*/  LEA R5, R0, 0x3b800000, 0x17 ;  /* 0x3b80000000057811 */ /* 0x000fe200078eb8ff */
[----:B------:R-:W-:-:S05]  /*4910*/  IMAD.SHL.U32 R0, R3, 0x100000, RZ ;  /* 0x0010000003007824 */ /* 0x000fca00078e00ff */
[----:B------:R-:W-:Y:S02]  /*4920*/  LOP3.LUT R0, R5, R0, R6, 0xfe, !PT ;  /* 0x0000000005007212 */ /* 0x000fe400078efe06 */
.L_x_2941:
[----:B------:R-:W-:Y:S05]  /*4930*/  BSYNC B0 ;  /* 0x0000000000007941 */ /* 0x000fea0003800000 */
.L_x_2940:
[----:B------:R-:W-:-:S04]  /*4940*/  FMUL.FTZ R0, R0, 1 ;  /* 0x3f80000000007820 */ /* 0x000fc80000410000 */
[----:B------:R0:W4:Y:S01]  /*4950*/  F2F.F64.F32 R22, R0 ;  /* 0x0000000000167310 */ /* 0x0001220000201800 */
[----:B------:R-:W-:Y:S05]  /*4960*/  BRA `(.L_x_2925) ;  /* 0x0000049000007947 */ /* 0x000fea0003800000 */
.L_x_2938:
        /* <DEDUP_REMOVED lines=21> */
.L_x_2947:
[----:B------:R-:W-:Y:S05]  /*4ac0*/  BSYNC B1 ;  /* 0x0000000000017941 */ /* 0x000fea0003800000 */
.L_x_2946:
[----:B------:R-:W-:Y:S01]  /*4ad0*/  LEA R5, R0, 0x37800000, 0x17 ;  /* 0x3780000000057811 */ /* 0x000fe200078eb8ff */
[----:B------:R-:W-:-:S05]  /*4ae0*/  IMAD.SHL.U32 R0, R3, 0x200000, RZ ;  /* 0x0020000003007824 */ /* 0x000fca00078e00ff */
[----:B------:R-:W-:Y:S02]  /*4af0*/  LOP3.LUT R0, R5, R0, R6, 0xfe, !PT ;  /* 0x0000000005007212 */ /* 0x000fe400078efe06 */
.L_x_2945:
[----:B------:R-:W-:Y:S05]  /*4b00*/  BSYNC B0 ;  /* 0x0000000000007941 */ /* 0x000fea0003800000 */
.L_x_2944:
[----:B------:R-:W-:-:S04]  /*4b10*/  FMUL.FTZ R0, R0, 1 ;  /* 0x3f80000000007820 */ /* 0x000fc80000410000 */
[----:B------:R0:W4:Y:S01]  /*4b20*/  F2F.F64.F32 R22, R0 ;  /* 0x0000000000167310 */ /* 0x0001220000201800 */
[----:B------:R-:W-:Y:S05]  /*4b30*/  BRA `(.L_x_2925) ;  /* 0x000002c000007947 */ /* 0x000fea0003800000 */
.L_x_2937:
[----:B------:R-:W-:-:S13]  /*4b40*/  ISETP.NE.AND P0, PT, R0, 0x1c, PT ;  /* 0x0000001c0000780c */ /* 0x000fda0003f05270 */
[----:B------:R-:W-:Y:S05]  /*4b50*/  @!P0 BRA `(.L_x_2948) ;  /* 0x0000028000008947 */ /* 0x000fea0003800000 */
[----:B------:R-:W-:-:S13]  /*4b60*/  ISETP.NE.AND P0, PT, R0, 0x1d, PT ;  /* 0x0000001d0000780c */ /* 0x000fda0003f05270 */
[----:B------:R-:W-:Y:S05]  /*4b70*/  @!P0 BRA `(.L_x_2949) ;  /* 0x0000023000008947 */ /* 0x000fea0003800000 */
[----:B------:R-:W-:-:S13]  /*4b80*/  ISETP.NE.AND P0, PT, R0, 0x2c, PT ;  /* 0x0000002c0000780c */ /* 0x000fda0003f05270 */
[----:B------:R-:W-:Y:S05]  /*4b90*/  @P0 BRA `(.L_x_2924) ;  /* 0x000000c000000947 */ /* 0x000fea0003800000 */
[----:B------:R-:W4:Y:S01]  /*4ba0*/  LDG.E.U8 R4, [R4.64] ;  /* 0x0000002404047981 */ /* 0x000f22000c1e1100 */
[----:B------:R-:W-:Y:S01]  /*4bb0*/  BSSY B0, `(.L_x_2950) ;  /* 0x0000007000007945 */ /* 0x000fe20003800000 */
[----:B------:R-:W-:Y:S01]  /*4bc0*/  IMAD.MOV.U32 R0, RZ, RZ, 0x400000 ;  /* 0x00400000ff007424 */ /* 0x000fe200078e00ff */
[----:B----4-:R-:W-:-:S13]  /*4bd0*/  ISETP.NE.AND P0, PT, R4, RZ, PT ;  /* 0x000000ff0400720c */ /* 0x010fda0003f05270 */
[----:B------:R-:W-:Y:S05]  /*4be0*/  @!P0 BRA `(.L_x_2951) ;  /* 0x0000003000008947 */ /* 0x000fea0003800000 */
[----:B------:R-:W-:-:S13]  /*4bf0*/  ISETP.NE.AND P0, PT, R4, 0xff, PT ;  /* 0x000000ff0400780c */ /* 0x000fda0003f05270 */
[----:B------:R-:W-:Y:S02]  /*4c00*/  @!P0 IMAD.MOV.U32 R0, RZ, RZ, 0x7f800001 ;  /* 0x7f800001ff008424 */ /* 0x000fe400078e00ff */
[----:B------:R-:W-:Y:S02]  /*4c10*/  @P0 IMAD.SHL.U32 R0, R4, 0x800000, RZ ;  /* 0x0080000004000824 */ /* 0x000fe400078e00ff */
.L_x_2951:
[----:B------:R-:W-:Y:S05]  /*4c20*/  BSYNC B0 ;  /* 0x0000000000007941 */ /* 0x000fea0003800000 */
.L_x_2950:
[----:B------:R-:W-:-:S04]  /*4c30*/  FMUL.FTZ R0, R0, 1 ;  /* 0x3f80000000007820 */ /* 0x000fc80000410000 */
[----:B------:R0:W4:Y:S01]  /*4c40*/  F2F.F64.F32 R22, R0 ;  /* 0x0000000000167310 */ /* 0x0001220000201800 */
[----:B------:R-:W-:Y:S05]  /*4c50*/  BRA `(.L_x_2925) ;  /* 0x000001a000007947 */ /* 0x000fea0003800000 */
.L_x_2924:
        /* <DEDUP_REMOVED lines=18> */
[----:B0123-5:R-:W-:Y:S05]  /*4d80*/  CALL.ABS.NOINC R14 ;  /* 0x000000000e007343 */ /* 0x02ffea0003c00000 */
[----:B------:R-:W-:Y:S01]  /*4d90*/  CS2R R22, SRZ ;  /* 0x0000000000167805 */ /* 0x000fe2000001ff00 */
[----:B------:R-:W-:Y:S05]  /*4da0*/  BRA `(.L_x_2925) ;  /* 0x0000005000007947 */ /* 0x000fea0003800000 */
.L_x_2949:
[----:B------:R-:W4:Y:S02]  /*4db0*/  LDG.E.64 R22, [R4.64] ;  /* 0x0000002404167981 */ /* 0x000f24000c1e1b00 */
[----:B----4-:R-:W0:Y:S01]  /*4dc0*/  I2F.F64.U64 R22, R22 ;  /* 0x0000001600167312 */ /* 0x010e220000301800 */
[----:B------:R-:W-:Y:S05]  /*4dd0*/  BRA `(.L_x_2925) ;  /* 0x0000002000007947 */ /* 0x000fea0003800000 */
.L_x_2948:
[----:B------:R-:W4:Y:S02]  /*4de0*/  LDG.E R4, [R4.64] ;  /* 0x0000002404047981 */ /* 0x000f24000c1e1900 */
[----:B----4-:R0:W4:Y:S02]  /*4df0*/  I2F.F64.U32 R22, R4 ;  /* 0x0000000400167312 */ /* 0x0101240000201800 */
.L_x_2925:
        /* <DEDUP_REMOVED lines=15> */
[----:B----4-:R0:W4:Y:S01]  /*4ef0*/  I2F.F64.S16 R16, R4 ;  /* 0x0000000400107312 */ /* 0x0101220000101c00 */
[----:B------:R-:W-:Y:S05]  /*4f00*/  BRA `(.L_x_2957) ;  /* 0x00000e2000007947 */ /* 0x000fea0003800000 */
.L_x_2955:
[----:B----4-:R-:W4:Y:S02]  /*4f10*/  LDG.E.U8 R4, [R4.64] ;  /* 0x0000002404047981 */ /* 0x010f24000c1e1100 */
[----:B----4-:R0:W4:Y:S01]  /*4f20*/  I2F.F64.U16 R16, R4 ;  /* 0x0000000400107312 */ /* 0x0101220000101800 */
[----:B------:R-:W-:Y:S05]  /*4f30*/  BRA `(.L_x_2957) ;  /* 0x00000df000007947 */ /* 0x000fea0003800000 */
.L_x_2954:
[----:B------:R-:W-:-:S13]  /*4f40*/  ISETP.NE.AND P0, PT, R0, 0x2, PT ;  /* 0x000000020000780c */ /* 0x000fda0003f05270 */
[----:B------:R-:W-:Y:S05]  /*4f50*/  @!P0 BRA `(.L_x_2958) ;  /* 0x000000a000008947 */ /* 0x000fea0003800000 */
[----:B------:R-:W-:-:S13]  /*4f60*/  ISETP.NE.AND P0, PT, R0, 0x3, PT ;  /* 0x000000030000780c */ /* 0x000fda0003f05270 */
[----:B------:R-:W-:Y:S05]  /*4f70*/  @!P0 BRA `(.L_x_2959) ;  /* 0x0000005000008947 */ /* 0x000fea0003800000 */
[----:B------:R-:W-:-:S13]  /*4f80*/  ISETP.NE.AND P0, PT, R0, 0x4, PT ;  /* 0x000000040000780c */ /* 0x000fda0003f05270 */
[----:B------:R-:W-:Y:S05]  /*4f90*/  @P0 BRA `(.L_x_2956) ;  /* 0x00000bf000000947 */ /* 0x000fea0003800000 */
[----:B----4-:R-:W4:Y:S02]  /*4fa0*/  LDG.E.64 R16, [R4.64] ;  /* 0x0000002404107981 */ /* 0x010f24000c1e1b00 */
[----:B----4-:R-:W0:Y:S01]  /*4fb0*/  I2F.F64.S64 R16, R16 ;  /* 0x0000001000107312 */ /* 0x010e220000301c00 */
[----:B------:R-:W-:Y:S05]  /*4fc0*/  BRA `(.L_x_2957) ;  /* 0x00000d6000007947 */ /* 0x000fea0003800000 */
.L_x_2959:
[----:B----4-:R-:W4:Y:S02]  /*4fd0*/  LDG.E R4, [R4.64] ;  /* 0x0000002404047981 */ /* 0x010f24000c1e1900 */
[----:B----4-:R0:W4:Y:S01]  /*4fe0*/  I2F.F64 R16, R4 ;  /* 0x0000000400107312 */ /* 0x0101220000201c00 */
[----:B------:R-:W-:Y:S05]  /*4ff0*/  BRA `(.L_x_2957) ;  /* 0x00000d3000007947 */ /* 0x000fea0003800000 */
.L_x_2958:
[----:B----4-:R-:W4:Y:S02]  /*5000*/  LDG.E.U16 R4, [R4.64] ;  /* 0x0000002404047981 */ /* 0x010f24000c1e1500 */
[----:B----4-:R0:W4:Y:S01]  /*5010*/  I2F.F64.S16 R16, R4 ;  /* 0x0000000400107312 */ /* 0x0101220000101c00 */
[----:B------:R-:W-:Y:S05]  /*5020*/  BRA `(.L_x_2957) ;  /* 0x00000d0000007947 */ /* 0x000fea0003800000 */
.L_x_2953:
[----:B------:R-:W-:-:S13]  /*5030*/  ISETP.GT.AND P0, PT, R0, 0x6, PT ;  /* 0x000000060000780c */ /* 0x000fda0003f04270 */
[----:B------:R-:W-:Y:S05]  /*5040*/  @P0 BRA `(.L_x_2960) ;  /* 0x000000d000000947 */ /* 0x000fea0003800000 */
[----:B------:R-:W-:-:S13]  /*5050*/  ISETP.NE.AND P0, PT, R0, 0x5, PT ;  /* 0x000000050000780c */ /* 0x000fda0003f05270 */
[----:B------:R-:W-:Y:S05]  /*5060*/  @!P0 BRA `(.L_x_2961) ;  /* 0x0000006000008947 */ /* 0x000fea0003800000 */
[----:B------:R-:W-:-:S13]  /*5070*/  ISETP.NE.AND P0, PT, R0, 0x6, PT ;  /* 0x000000060000780c */ /* 0x000fda0003f05270 */
[----:B------:R-:W-:Y:S05]  /*5080*/  @P0 BRA `(.L_x_2956) ;  /* 0x00000b0000000947 */ /* 0x000fea0003800000 */
[----:B----4-:R-:W4:Y:S02]  /*5090*/  LDG.E R16, [R4.64] ;  /* 0x0000002404107981 */ /* 0x010f24000c1e1900 */
[----:B----4-:R-:W-:-:S06]  /*50a0*/  FMUL.FTZ R16, R16, 1 ;  /* 0x3f80000010107820 */ /* 0x010fcc0000410000 */
[----:B------:R-:W0:Y:S01]  /*50b0*/  F2F.F64.F32 R16, R16 ;  /* 0x0000001000107310 */ /* 0x000e220000201800 */
[----:B------:R-:W-:Y:S05]  /*50c0*/  BRA `(.L_x_2957) ;  /* 0x00000c6000007947 */ /* 0x000fea0003800000 */
.L_x_2961:
[----:B----4-:R-:W4:Y:S02]  /*50d0*/  LDG.E.U16 R0, [R4.64] ;  /* 0x0000002404007981 */ /* 0x010f24000c1e1500 */
[----:B----4-:R-:W-:-:S05]  /*50e0*/  HADD2.F32 R0, -RZ, R0.H0_H0 ;  /* 0x20000000ff007230 */ /* 0x010fca0000004100 */
[----:B------:R-:W-:-:S04]  /*50f0*/  FMUL.FTZ R0, R0, 1 ;  /* 0x3f80000000007820 */ /* 0x000fc80000410000 */
[----:B------:R0:W4:Y:S01]  /*5100*/  F2F.F64.F32 R16, R0 ;  /* 0x0000000000107310 */ /* 0x0001220000201800 */
[----:B------:R-:W-:Y:S05]  /*5110*/  BRA `(.L_x_2957) ;  /* 0x00000c1000007947 */ /* 0x000fea0003800000 */
.L_x_2960:
[----:B------:R-:W-:-:S13]  /*5120*/  ISETP.NE.AND P0, PT, R0, 0x7, PT ;  /* 0x000000070000780c */ /* 0x000fda0003f05270 */
[----:B------:R-:W-:Y:S05]  /*5130*/  @!P0 BRA `(.L_x_2962) ;  /* 0x000000d000008947 */ /* 0x000fea0003800000 */
        /* <DEDUP_REMOVED lines=8> */
.L_x_2963:
[----:B----4-:R-:W4:Y:S02]  /*51c0*/  LDG.E.U16 R4, [R4.64] ;  /* 0x0000002404047981 */ /* 0x010f24000c1e1500 */
[----:B----4-:R-:W-:-:S05]  /*51d0*/  HADD2.F32 R0, -RZ, R4.H0_H0 ;  /* 0x20000004ff007230 */ /* 0x010fca0000004100 */
[----:B------:R-:W-:-:S04]  /*51e0*/  FMUL.FTZ R0, R0, 1 ;  /* 0x3f80000000007820 */ /* 0x000fc80000410000 */
[----:B------:R0:W4:Y:S01]  /*51f0*/  F2F.F64.F32 R16, R0 ;  /* 0x0000000000107310 */ /* 0x0001220000201800 */
[----:B------:R-:W-:Y:S05]  /*5200*/  BRA `(.L_x_2957) ;  /* 0x00000b2000007947 */ /* 0x000fea0003800000 */
.L_x_2962:
[----:B------:R0:W5:Y:S01]  /*5210*/  LDG.E.64 R16, [R4.64] ;  /* 0x0000002404107981 */ /* 0x000162000c1e1b00 */
[----:B------:R-:W-:Y:S05]  /*5220*/  BRA `(.L_x_2957) ;  /* 0x00000b0000007947 */ /* 0x000fea0003800000 */
.L_x_2952:
        /* <DEDUP_REMOVED lines=8> */
[----:B----4-:R-:W4:Y:S01]  /*52b0*/  LDG.E.U8 R4, [R4.64] ;  /* 0x0000002404047981 */ /* 0x010f22000c1e1100 */
[----:B------:R-:W-:Y:S01]  /*52c0*/  IMAD.MOV.U32 R16, RZ, RZ, RZ ;  /* 0x000000ffff107224 */ /* 0x000fe200078e00ff */
[----:B----4-:R-:W-:-:S04]  /*52d0*/  ISETP.NE.AND P0, PT, R4, RZ, PT ;  /* 0x000000ff0400720c */ /* 0x010fc80003f05270 */
[----:B------:R-:W-:Y:S01]  /*52e0*/  FSEL R17, RZ, 1.875, !P0 ;  /* 0x3ff00000ff117808 */ /* 0x000fe20004000000 */
[----:B------:R-:W-:Y:S05]  /*52f0*/  BRA `(.L_x_2957) ;  /* 0x00000a3000007947 */ /* 0x000fea0003800000 */
.L_x_2966:
[----:B------:R0:W5:Y:S01]  /*5300*/  LDG.E.64 R16, [R4.64] ;  /* 0x0000002404107981 */ /* 0x000162000c1e1b00 */
[----:B------:R-:W-:Y:S05]  /*5310*/  BRA `(.L_x_2957) ;  /* 0x00000a1000007947 */ /* 0x000fea0003800000 */
.L_x_2965:
        /* <DEDUP_REMOVED lines=28> */
.L_x_2968:
        /* <DEDUP_REMOVED lines=15> */
.L_x_2967:
[----:B----4-:R-:W4:Y:S02]  /*55d0*/  LDG.E.U16 R0, [R4.64] ;  /* 0x0000002404007981 */ /* 0x010f24000c1e1500 */
[----:B----4-:R-:W-:-:S05]  /*55e0*/  PRMT R0, RZ, 0x5410, R0 ;  /* 0x00005410ff007816 */ /* 0x010fca0000000000 */
[----:B------:R-:W-:-:S04]  /*55f0*/  FMUL.FTZ R0, R0, 1 ;  /* 0x3f80000000007820 */ /* 0x000fc80000410000 */
[----:B------:R0:W4:Y:S01]  /*5600*/  F2F.F64.F32 R16, R0 ;  /* 0x0000000000107310 */ /* 0x0001220000201800 */
[----:B------:R-:W-:Y:S05]  /*5610*/  BRA `(.L_x_2957) ;  /* 0x0000071000007947 */ /* 0x000fea0003800000 */
.L_x_2964:
        /* <DEDUP_REMOVED lines=9> */
[----:B----4-:R0:W4:Y:S01]  /*56b0*/  I2F.F64.U16 R16, R4 ;  /* 0x0000000400107312 */ /* 0x0101220000101800 */
[----:B------:R-:W-:Y:S05]  /*56c0*/  BRA `(.L_x_2957) ;  /* 0x0000066000007947 */ /* 0x000fea0003800000 */
.L_x_2971:
[----:B----4-:R-:W4:Y:S01]  /*56d0*/  LDG.E.U8 R3, [R4.64] ;  /* 0x0000002404037981 */ /* 0x010f22000c1e1100 */
        /* <DEDUP_REMOVED lines=20> */
.L_x_2975:
[----:B------:R-:W-:Y:S05]  /*5820*/  BSYNC B1 ;  /* 0x0000000000017941 */ /* 0x000fea0003800000 */
.L_x_2974:
[----:B------:R-:W-:Y:S01]  /*5830*/  LEA R5, R0, 0x3b800000, 0x17 ;  /* 0x3b80000000057811 */ /* 0x000fe200078eb8ff */
[----:B------:R-:W-:-:S05]  /*5840*/  IMAD.SHL.U32 R0, R3, 0x100000, RZ ;  /* 0x0010000003007824 */ /* 0x000fca00078e00ff */
[----:B------:R-:W-:Y:S02]  /*5850*/  LOP3.LUT R0, R5, R0, R6, 0xfe, !PT ;  /* 0x0000000005007212 */ /* 0x000fe400078efe06 */
.L_x_2973:
[----:B------:R-:W-:Y:S05]  /*5860*/  BSYNC B0 ;  /* 0x0000000000007941 */ /* 0x000fea0003800000 */
.L_x_2972:
[----:B------:R-:W-:-:S04]  /*5870*/  FMUL.FTZ R0, R0, 1 ;  /* 0x3f80000000007820 */ /* 0x000fc80000410000 */
[----:B------:R0:W4:Y:S01]  /*5880*/  F2F.F64.F32 R16, R0 ;  /* 0x0000000000107310 */ /* 0x0001220000201800 */
[----:B------:R-:W-:Y:S05]  /*5890*/  BRA `(.L_x_2957) ;  /* 0x0000049000007947 */ /* 0x000fea0003800000 */
.L_x_2970:
        /* <DEDUP_REMOVED lines=21> */
.L_x_2979:
[----:B------:R-:W-:Y:S05]  /*59f0*/  BSYNC B1 ;  /* 0x0000000000017941 */ /* 0x000fea0003800000 */
.L_x_2978:
[----:B------:R-:W-:Y:S01]  /*5a00*/  LEA R5, R0, 0x37800000, 0x17 ;  /* 0x3780000000057811 */ /* 0x000fe200078eb8ff */
[----:B------:R-:W-:-:S05]  /*5a10*/  IMAD.SHL.U32 R0, R3, 0x200000, RZ ;  /* 0x0020000003007824 */ /* 0x000fca00078e00ff */
[----:B------:R-:W-:Y:S02]  /*5a20*/  LOP3.LUT R0, R5, R0, R6, 0xfe, !PT ;  /* 0x0000000005007212 */ /* 0x000fe400078efe06 */
.L_x_2977:
[----:B------:R-:W-:Y:S05]  /*5a30*/  BSYNC B0 ;  /* 0x0000000000007941 */ /* 0x000fea0003800000 */
.L_x_2976:
[----:B------:R-:W-:-:S04]  /*5a40*/  FMUL.FTZ R0, R0, 1 ;  /* 0x3f80000000007820 */ /* 0x000fc80000410000 */
[----:B------:R0:W4:Y:S01]  /*5a50*/  F2F.F64.F32 R16, R0 ;  /* 0x0000000000107310 */ /* 0x0001220000201800 */
[----:B------:R-:W-:Y:S05]  /*5a60*/  BRA `(.L_x_2957) ;  /* 0x000002c000007947 */ /* 0x000fea0003800000 */
.L_x_2969:
[----:B------:R-:W-:-:S13]  /*5a70*/  ISETP.NE.AND P0, PT, R0, 0x1c, PT ;  /* 0x0000001c0000780c */ /* 0x000fda0003f05270 */
[----:B------:R-:W-:Y:S05]  /*5a80*/  @!P0 BRA `(.L_x_2980) ;  /* 0x0000028000008947 */ /* 0x000fea0003800000 */
[----:B------:R-:W-:-:S13]  /*5a90*/  ISETP.NE.AND P0, PT, R0, 0x1d, PT ;  /* 0x0000001d0000780c */ /* 0x000fda0003f05270 */
[----:B------:R-:W-:Y:S05]  /*5aa0*/  @!P0 BRA `(.L_x_2981) ;  /* 0x0000023000008947 */ /* 0x000fea0003800000 */
[----:B------:R-:W-:-:S13]  /*5ab0*/  ISETP.NE.AND P0, PT, R0, 0x2c, PT ;  /* 0x0000002c0000780c */ /* 0x000fda0003f05270 */
[----:B------:R-:W-:Y:S05]  /*5ac0*/  @P0 BRA `(.L_x_2956) ;  /* 0x000000c000000947 */ /* 0x000fea0003800000 */
[----:B----4-:R-:W4:Y:S01]  /*5ad0*/  LDG.E.U8 R4, [R4.64] ;  /* 0x0000002404047981 */ /* 0x010f22000c1e1100 */
[----:B------:R-:W-:Y:S01]  /*5ae0*/  BSSY B0, `(.L_x_2982) ;  /* 0x0000007000007945 */ /* 0x000fe20003800000 */
[----:B------:R-:W-:Y:S01]  /*5af0*/  IMAD.MOV.U32 R0, RZ, RZ, 0x400000 ;  /* 0x00400000ff007424 */ /* 0x000fe200078e00ff */
[----:B----4-:R-:W-:-:S13]  /*5b00*/  ISETP.NE.AND P0, PT, R4, RZ, PT ;  /* 0x000000ff0400720c */ /* 0x010fda0003f05270 */
[----:B------:R-:W-:Y:S05]  /*5b10*/  @!P0 BRA `(.L_x_2983) ;  /* 0x0000003000008947 */ /* 0x000fea0003800000 */
[----:B------:R-:W-:-:S13]  /*5b20*/  ISETP.NE.AND P0, PT, R4, 0xff, PT ;  /* 0x000000ff0400780c */ /* 0x000fda0003f05270 */
[----:B------:R-:W-:Y:S02]  /*5b30*/  @!P0 IMAD.MOV.U32 R0, RZ, RZ, 0x7f800001 ;  /* 0x7f800001ff008424 */ /* 0x000fe400078e00ff */
[----:B------:R-:W-:Y:S02]  /*5b40*/  @P0 IMAD.SHL.U32 R0, R4, 0x800000, RZ ;  /* 0x0080000004000824 */ /* 0x000fe400078e00ff */
.L_x_2983:
[----:B------:R-:W-:Y:S05]  /*5b50*/  BSYNC B0 ;  /* 0x0000000000007941 */ /* 0x000fea0003800000 */
.L_x_2982:
[----:B------:R-:W-:-:S04]  /*5b60*/  FMUL.FTZ R0, R0, 1 ;  /* 0x3f80000000007820 */ /* 0x000fc80000410000 */
[----:B------:R0:W4:Y:S01]  /*5b70*/  F2F.F64.F32 R16, R0 ;  /* 0x0000000000107310 */ /* 0x0001220000201800 */
[----:B------:R-:W-:Y:S05]  /*5b80*/  BRA `(.L_x_2957) ;  /* 0x000001a000007947 */ /* 0x000fea0003800000 */
.L_x_2956:
        /* <DEDUP_REMOVED lines=18> */
[----:B012345:R-:W-:Y:S05]  /*5cb0*/  CALL.ABS.NOINC R14 ;  /* 0x000000000e007343 */ /* 0x03ffea0003c00000 */
[----:B------:R-:W-:Y:S01]  /*5cc0*/  CS2R R16, SRZ ;  /* 0x0000000000107805 */ /* 0x000fe2000001ff00 */
[----:B------:R-:W-:Y:S05]  /*5cd0*/  BRA `(.L_x_2957) ;  /* 0x0000005000007947 */ /* 0x000fea0003800000 */
.L_x_2981:
[----:B----4-:R-:W4:Y:S02]  /*5ce0*/  LDG.E.64 R16, [R4.64] ;  /* 0x0000002404107981 */ /* 0x010f24000c1e1b00 */
[----:B----4-:R-:W0:Y:S01]  /*5cf0*/  I2F.F64.U64 R16, R16 ;  /* 0x0000001000107312 */ /* 0x010e220000301800 */
[----:B------:R-:W-:Y:S05]  /*5d00*/  BRA `(.L_x_2957) ;  /* 0x0000002000007947 */ /* 0x000fea0003800000 */
.L_x_2980:
[----:B----4-:R-:W4:Y:S02]  /*5d10*/  LDG.E R4, [R4.64] ;  /* 0x0000002404047981 */ /* 0x010f24000c1e1900 */
[----:B----4-:R0:W4:Y:S02]  /*5d20*/  I2F.F64.U32 R16, R4 ;  /* 0x0000000400107312 */ /* 0x0101240000201800 */
.L_x_2957:
[----:B------:R-:W-:-:S03]  /*5d30*/  IADD3 R33, R33, 0x80, RZ ;  /* 0x0000008021217810 */ /* 0x000fc60007ffe0ff */
.L_x_2919:
[----:B------:R-:W-:Y:S05]  /*5d40*/  BSYNC B6 ;  /* 0x0000000000067941 */ /* 0x000fea0003800000 */
.L_x_2918:
        /* <DEDUP_REMOVED lines=22> */
.L_x_2989:
[----:B----4-:R-:W4:Y:S02]  /*5eb0*/  LDG.E.U8 R4, [R4.64] ;  /* 0x0000002404047981 */ /* 0x010f24000c1e1100 */
[----:B----4-:R0:W4:Y:S01]  /*5ec0*/  I2F.F64.U16 R18, R4 ;  /* 0x0000000400127312 */ /* 0x0101220000101800 */
[----:B------:R-:W-:Y:S05]  /*5ed0*/  BRA `(.L_x_2991) ;  /* 0x00000df000007947 */ /* 0x000fea0003800000 */
.L_x_2988:
        /* <DEDUP_REMOVED lines=9> */
.L_x_2993:
[----:B----4-:R-:W4:Y:S02]  /*5f70*/  LDG.E R4, [R4.64] ;  /* 0x0000002404047981 */ /* 0x010f24000c1e1900 */
[----:B----4-:R0:W4:Y:S01]  /*5f80*/  I2F.F64 R18, R4 ;  /* 0x0000000400127312 */ /* 0x0101220000201c00 */
[----:B------:R-:W-:Y:S05]  /*5f90*/  BRA `(.L_x_2991) ;  /* 0x00000d3000007947 */ /* 0x000fea0003800000 */
.L_x_2992:
[----:B----4-:R-:W4:Y:S02]  /*5fa0*/  LDG.E.U16 R4, [R4.64] ;  /* 0x0000002404047981 */ /* 0x010f24000c1e1500 */
[----:B----4-:R0:W4:Y:S01]  /*5fb0*/  I2F.F64.S16 R18, R4 ;  /* 0x0000000400127312 */ /* 0x0101220000101c00 */
[----:B------:R-:W-:Y:S05]  /*5fc0*/  BRA `(.L_x_2991) ;  /* 0x00000d0000007947 */ /* 0x000fea0003800000 */
.L_x_2987:
        /* <DEDUP_REMOVED lines=10> */
.L_x_2995:
[----:B----4-:R-:W4:Y:S02]  /*6070*/  LDG.E.U16 R0, [R4.64] ;  /* 0x0000002404007981 */ /* 0x010f24000c1e1500 */
[----:B----4-:R-:W-:-:S05]  /*6080*/  HADD2.F32 R0, -RZ, R0.H0_H0 ;  /* 0x20000000ff007230 */ /* 0x010fca0000004100 */
[----:B------:R-:W-:-:S04]  /*6090*/  FMUL.FTZ R0, R0, 1 ;  /* 0x3f80000000007820 */ /* 0x000fc80000410000 */
[----:B------:R0:W4:Y:S01]  /*60a0*/  F2F.F64.F32 R18, R0 ;  /* 0x0000000000127310 */ /* 0x0001220000201800 */
[----:B------:R-:W-:Y:S05]  /*60b0*/  BRA `(.L_x_2991) ;  /* 0x00000c1000007947 */ /* 0x000fea0003800000 */
.L_x_2994:
        /* <DEDUP_REMOVED lines=10> */
.L_x_2997:
[----:B----4-:R-:W4:Y:S02]  /*6160*/  LDG.E.U16 R4, [R4.64] ;  /* 0x0000002404047981 */ /* 0x010f24000c1e1500 */
[----:B----4-:R-:W-:-:S05]  /*6170*/  HADD2.F32 R0, -RZ, R4.H0_H0 ;  /* 0x20000004ff007230 */ /* 0x010fca0000004100 */
[----:B------:R-:W-:-:S04]  /*6180*/  FMUL.FTZ R0, R0, 1 ;  /* 0x3f80000000007820 */ /* 0x000fc80000410000 */
[----:B------:R0:W4:Y:S01]  /*6190*/  F2F.F64.F32 R18, R0 ;  /* 0x0000000000127310 */ /* 0x0001220000201800 */
[----:B------:R-:W-:Y:S05]  /*61a0*/  BRA `(.L_x_2991) ;  /* 0x00000b2000007947 */ /* 0x000fea0003800000 */
.L_x_2996:
[----:B------:R0:W5:Y:S01]  /*61b0*/  LDG.E.64 R18, [R4.64] ;  /* 0x0000002404127981 */ /* 0x000162000c1e1b00 */
[----:B------:R-:W-:Y:S05]  /*61c0*/  BRA `(.L_x_2991) ;  /* 0x00000b0000007947 */ /* 0x000fea0003800000 */
.L_x_2986:
        /* <DEDUP_REMOVED lines=13> */
.L_x_3000:
[----:B------:R0:W5:Y:S01]  /*62a0*/  LDG.E.64 R18, [R4.64] ;  /* 0x0000002404127981 */ /* 0x000162000c1e1b00 */
[----:B------:R-:W-:Y:S05]  /*62b0*/  BRA `(.L_x_2991) ;  /* 0x00000a1000007947 */ /* 0x000fea0003800000 */
.L_x_2999:
        /* <DEDUP_REMOVED lines=28> */
.L_x_3002:
        /* <DEDUP_REMOVED lines=15> */
.L_x_3001:
[----:B----4-:R-:W4:Y:S02]  /*6570*/  LDG.E.U16 R0, [R4.64] ;  /* 0x0000002404007981 */ /* 0x010f24000c1e1500 */
[----:B----4-:R-:W-:-:S05]  /*6580*/  PRMT R0, RZ, 0x5410, R0 ;  /* 0x00005410ff007816 */ /* 0x010fca0000000000 */
[----:B------:R-:W-:-:S04]  /*6590*/  FMUL.FTZ R0, R0, 1 ;  /* 0x3f80000000007820 */ /* 0x000fc80000410000 */
[----:B------:R0:W4:Y:S01]  /*65a0*/  F2F.F64.F32 R18, R0 ;  /* 0x0000000000127310 */ /* 0x0001220000201800 */
[----:B------:R-:W-:Y:S05]  /*65b0*/  BRA `(.L_x_2991) ;  /* 0x0000071000007947 */ /* 0x000fea0003800000 */
.L_x_2998:
        /* <DEDUP_REMOVED lines=11> */
.L_x_3005:
        /* <DEDUP_REMOVED lines=21> */
.L_x_3009:
[----:B------:R-:W-:Y:S05]  /*67c0*/  BSYNC B1 ;  /* 0x0000000000017941 */ /* 0x000fea0003800000 */
.L_x_3008:
[----:B------:R-:W-:Y:S01]  /*67d0*/  LEA R5, R0, 0x3b800000, 0x17 ;  /* 0x3b80000000057811 */ /* 0x000fe200078eb8ff */
[----:B------:R-:W-:-:S05]  /*67e0*/  IMAD.SHL.U32 R0, R3, 0x100000, RZ ;  /* 0x0010000003007824 */ /* 0x000fca00078e00ff */
[----:B------:R-:W-:Y:S02]  /*67f0*/  LOP3.LUT R0, R5, R0, R6, 0xfe, !PT ;  /* 0x0000000005007212 */ /* 0x000fe400078efe06 */
.L_x_3007:
[----:B------:R-:W-:Y:S05]  /*6800*/  BSYNC B0 ;  /* 0x0000000000007941 */ /* 0x000fea0003800000 */
.L_x_3006:
[----:B------:R-:W-:-:S04]  /*6810*/  FMUL.FTZ R0, R0, 1 ;  /* 0x3f80000000007820 */ /* 0x000fc80000410000 */
[----:B------:R0:W4:Y:S01]  /*6820*/  F2F.F64.F32 R18, R0 ;  /* 0x0000000000127310 */ /* 0x0001220000201800 */
[----:B------:R-:W-:Y:S05]  /*6830*/  BRA `(.L_x_2991) ;  /* 0x0000049000007947 */ /* 0x000fea0003800000 */
.L_x_3004:
        /* <DEDUP_REMOVED lines=21> */
.L_x_3013:
[----:B------:R-:W-:Y:S05]  /*6990*/  BSYNC B1 ;  /* 0x0000000000017941 */ /* 0x000fea0003800000 */
.L_x_3012:
[----:B------:R-:W-:Y:S01]  /*69a0*/  LEA R5, R0, 0x37800000, 0x17 ;  /* 0x3780000000057811 */ /* 0x000fe200078eb8ff */
[----:B------:R-:W-:-:S05]  /*69b0*/  IMAD.SHL.U32 R0, R3, 0x200000, RZ ;  /* 0x0020000003007824 */ /* 0x000fca00078e00ff */
[----:B------:R-:W-:Y:S02]  /*69c0*/  LOP3.LUT R0, R5, R0, R6, 0xfe, !PT ;  /* 0x0000000005007212 */ /* 0x000fe400078efe06 */
.L_x_3011:
[----:B------:R-:W-:Y:S05]  /*69d0*/  BSYNC B0 ;  /* 0x0000000000007941 */ /* 0x000fea0003800000 */
.L_x_3010:
[----:B------:R-:W-:-:S04]  /*69e0*/  FMUL.FTZ R0, R0, 1 ;  /* 0x3f80000000007820 */ /* 0x000fc80000410000 */
[----:B------:R0:W4:Y:S01]  /*69f0*/  F2F.F64.F32 R18, R0 ;  /* 0x0000000000127310 */ /* 0x0001220000201800 */
[----:B------:R-:W-:Y:S05]  /*6a00*/  BRA `(.L_x_2991) ;  /* 0x000002c000007947 */ /* 0x000fea0003800000 */
.L_x_3003:
        /* <DEDUP_REMOVED lines=14> */
.L_x_3017:
[----:B------:R-:W-:Y:S05]  /*6af0*/  BSYNC B0 ;  /* 0x0000000000007941 */ /* 0x000fea0003800000 */
.L_x_3016:
[----:B------:R-:W-:-:S04]  /*6b00*/  FMUL.FTZ R0, R0, 1 ;  /* 0x3f80000000007820 */ /* 0x000fc80000410000 */
[----:B------:R0:W4:Y:S01]  /*6b10*/  F2F.F64.F32 R18, R0 ;  /* 0x0000000000127310 */ /* 0x0001220000201800 */
[----:B------:R-:W-:Y:S05]  /*6b20*/  BRA `(.L_x_2991) ;  /* 0x000001a000007947 */ /* 0x000fea0003800000 */
.L_x_2990:
        /* <DEDUP_REMOVED lines=21> */
.L_x_3015:
[----:B----4-:R-:W4:Y:S02]  /*6c80*/  LDG.E.64 R18, [R4.64] ;  /* 0x0000002404127981 */ /* 0x010f24000c1e1b00 */
[----:B----4-:R-:W0:Y:S01]  /*6c90*/  I2F.F64.U64 R18, R18 ;  /* 0x0000001200127312 */ /* 0x010e220000301800 */
[----:B------:R-:W-:Y:S05]  /*6ca0*/  BRA `(.L_x_2991) ;  /* 0x0000002000007947 */ /* 0x000fea0003800000 */
.L_x_3014:
[----:B----4-:R-:W4:Y:S02]  /*6cb0*/  LDG.E R4, [R4.64] ;  /* 0x0000002404047981 */ /* 0x010f24000c1e1900 */
[----:B----4-:R0:W4:Y:S02]  /*6cc0*/  I2F.F64.U32 R18, R4 ;  /* 0x0000000400127312 */ /* 0x0101240000201800 */
.L_x_2991:
        /* <DEDUP_REMOVED lines=17> */
.L_x_3021:
[----:B----4-:R-:W4:Y:S02]  /*6de0*/  LDG.E.U8 R4, [R4.64] ;  /* 0x0000002404047981 */ /* 0x010f24000c1e1100 */
[----:B----4-:R0:W4:Y:S01]  /*6df0*/  I2F.F64.U16 R24, R4 ;  /* 0x0000000400187312 */ /* 0x0101220000101800 */
[----:B------:R-:W-:Y:S05]  /*6e00*/  BRA `(.L_x_2985) ;  /* 0x00000de000007947 */ /* 0x000fea0003800000 */
.L_x_3020:
        /* <DEDUP_REMOVED lines=9> */
.L_x_3024:
[----:B----4-:R-:W4:Y:S02]  /*6ea0*/  LDG.E R4, [R4.64] ;  /* 0x0000002404047981 */ /* 0x010f24000c1e1900 */
[----:B----4-:R0:W4:Y:S01]  /*6eb0*/  I2F.F64 R24, R4 ;  /* 0x0000000400187312 */ /* 0x0101220000201c00 */
[----:B------:R-:W-:Y:S05]  /*6ec0*/  BRA `(.L_x_2985) ;  /* 0x00000d2000007947 */ /* 0x000fea0003800000 */
.L_x_3023:
[----:B----4-:R-:W4:Y:S02]  /*6ed0*/  LDG.E.U16 R4, [R4.64] ;  /* 0x0000002404047981 */ /* 0x010f24000c1e1500 */
[----:B----4-:R0:W4:Y:S01]  /*6ee0*/  I2F.F64.S16 R24, R4 ;  /* 0x0000000400187312 */ /* 0x0101220000101c00 */
[----:B------:R-:W-:Y:S05]  /*6ef0*/  BRA `(.L_x_2985) ;  /* 0x00000cf000007947 */ /* 0x000fea0003800000 */
.L_x_3019:
        /* <DEDUP_REMOVED lines=10> */
.L_x_3026:
[----:B----4-:R-:W4:Y:S02]  /*6fa0*/  LDG.E.U16 R0, [R4.64] ;  /* 0x0000002404007981 */ /* 0x010f24000c1e1500 */
[----:B----4-:R-:W-:-:S05]  /*6fb0*/  HADD2.F32 R0, -RZ, R0.H0_H0 ;  /* 0x20000000ff007230 */ /* 0x010fca0000004100 */
[----:B------:R-:W-:-:S04]  /*6fc0*/  FMUL.FTZ R0, R0, 1 ;  /* 0x3f80000000007820 */ /* 0x000fc80000410000 */
[----:B------:R0:W4:Y:S01]  /*6fd0*/  F2F.F64.F32 R24, R0 ;  /* 0x0000000000187310 */ /* 0x0001220000201800 */
[----:B------:R-:W-:Y:S05]  /*6fe0*/  BRA `(.L_x_2985) ;  /* 0x00000c0000007947 */ /* 0x000fea0003800000 */
.L_x_3025:
        /* <DEDUP_REMOVED lines=10> */
.L_x_3028:
[----:B----4-:R-:W4:Y:S02]  /*7090*/  LDG.E.U16 R4, [R4.64] ;  /* 0x0000002404047981 */ /* 0x010f24000c1e1500 */
[----:B----4-:R-:W-:-:S05]  /*70a0*/  HADD2.F32 R0, -RZ, R4.H0_H0 ;  /* 0x20000004ff007230 */ /* 0x010fca0000004100 */
[----:B------:R-:W-:-:S04]  /*70b0*/  FMUL.FTZ R0, R0, 1 ;  /* 0x3f80000000007820 */ /* 0x000fc80000410000 */
[----:B------:R0:W4:Y:S01]  /*70c0*/  F2F.F64.F32 R24, R0 ;  /* 0x0000000000187310 */ /* 0x0001220000201800 */
[----:B------:R-:W-:Y:S05]  /*70d0*/  BRA `(.L_x_2985) ;  /* 0x00000b1000007947 */ /* 0x000fea0003800000 */
.L_x_3027:
[----:B------:R0:W5:Y:S01]  /*70e0*/  LDG.E.64 R24, [R4.64] ;  /* 0x0000002404187981 */ /* 0x000162000c1e1b00 */
[----:B------:R-:W-:Y:S05]  /*70f0*/  BRA `(.L_x_2985) ;  /* 0x00000af000007947 */ /* 0x000fea0003800000 */
.L_x_3018:
        /* <DEDUP_REMOVED lines=13> */
.L_x_3031:
[----:B------:R0:W5:Y:S01]  /*71d0*/  LDG.E.64 R24, [R4.64] ;  /* 0x0000002404187981 */ /* 0x000162000c1e1b00 */
[----:B------:R-:W-:Y:S05]  /*71e0*/  BRA `(.L_x_2985) ;  /* 0x00000a0000007947 */ /* 0x000fea0003800000 */
.L_x_3030:
        /* <DEDUP_REMOVED lines=28> */
.L_x_3033:
        /* <DEDUP_REMOVED lines=15> */
.L_x_3032:
[----:B----4-:R-:W4:Y:S02]  /*74a0*/  LDG.E.U16 R0, [R4.64] ;  /* 0x0000002404007981 */ /* 0x010f24000c1e1500 */
[----:B----4-:R-:W-:-:S05]  /*74b0*/  PRMT R0, RZ, 0x5410, R0 ;  /* 0x00005410ff007816 */ /* 0x010fca0000000000 */
[----:B------:R-:W-:-:S04]  /*74c0*/  FMUL.FTZ R0, R0, 1 ;  /* 0x3f80000000007820 */ /* 0x000fc80000410000 */
[----:B------:R0:W4:Y:S01]  /*74d0*/  F2F.F64.F32 R24, R0 ;  /* 0x0000000000187310 */ /* 0x0001220000201800 */
[----:B------:R-:W-:Y:S05]  /*74e0*/  BRA `(.L_x_2985) ;  /* 0x0000070000007947 */ /* 0x000fea0003800000 */
.L_x_3029:
        /* <DEDUP_REMOVED lines=11> */
.L_x_3036:
        /* <DEDUP_REMOVED lines=21> */
.L_x_3040:
[----:B------:R-:W-:Y:S05]  /*76f0*/  BSYNC B1 ;  /* 0x0000000000017941 */ /* 0x000fea0003800000 */
.L_x_3039:
[----:B------:R-:W-:Y:S01]  /*7700*/  LEA R5, R0, 0x3b800000, 0x17 ;  /* 0x3b80000000057811 */ /* 0x000fe200078eb8ff */
[----:B------:R-:W-:-:S05]  /*7710*/  IMAD.SHL.U32 R0, R3, 0x100000, RZ ;  /* 0x0010000003007824 */ /* 0x000fca00078e00ff */
[----:B------:R-:W-:Y:S02]  /*7720*/  LOP3.LUT R0, R5, R0, R6, 0xfe, !PT ;  /* 0x0000000005007212 */ /* 0x000fe400078efe06 */
.L_x_3038:
[----:B------:R-:W-:Y:S05]  /*7730*/  BSYNC B0 ;  /* 0x0000000000007941 */ /* 0x000fea0003800000 */
.L_x_3037:
[----:B------:R-:W-:-:S04]  /*7740*/  FMUL.FTZ R0, R0, 1 ;  /* 0x3f80000000007820 */ /* 0x000fc80000410000 */
[----:B------:R0:W4:Y:S01]  /*7750*/  F2F.F64.F32 R24, R0 ;  /* 0x0000000000187310 */ /* 0x0001220000201800 */
[----:B------:R-:W-:Y:S05]  /*7760*/  BRA `(.L_x_2985) ;  /* 0x0000048000007947 */ /* 0x000fea0003800000 */
.L_x_3035:
        /* <DEDUP_REMOVED lines=21> */
.L_x_3044:
[----:B------:R-:W-:Y:S05]  /*78c0*/  BSYNC B1 ;  /* 0x0000000000017941 */ /* 0x000fea0003800000 */
.L_x_3043:
[----:B------:R-:W-:Y:S01]  /*78d0*/  LEA R5, R0, 0x37800000, 0x17 ;  /* 0x3780000000057811 */ /* 0x000fe200078eb8ff */
[----:B------:R-:W-:-:S05]  /*78e0*/  IMAD.SHL.U32 R0, R3, 0x200000, RZ ;  /* 0x0020000003007824 */ /* 0x000fca00078e00ff */
[----:B------:R-:W-:Y:S02]  /*78f0*/  LOP3.LUT R0, R5, R0, R6, 0xfe, !PT ;  /* 0x0000000005007212 */ /* 0x000fe400078efe06 */
.L_x_3042:
[----:B------:R-:W-:Y:S05]  /*7900*/  BSYNC B0 ;  /* 0x0000000000007941 */ /* 0x000fea0003800000 */
.L_x_3041:
[----:B------:R-:W-:-:S04]  /*7910*/  FMUL.FTZ R0, R0, 1 ;  /* 0x3f80000000007820 */ /* 0x000fc80000410000 */
[----:B------:R0:W4:Y:S01]  /*7920*/  F2F.F64.F32 R24, R0 ;  /* 0x0000000000187310 */ /* 0x0001220000201800 */
[----:B------:R-:W-:Y:S05]  /*7930*/  BRA `(.L_x_2985) ;  /* 0x000002b000007947 */ /* 0x000fea0003800000 */
.L_x_3034:
        /* <DEDUP_REMOVED lines=14> */
.L_x_3048:
[----:B------:R-:W-:Y:S05]  /*7a20*/  BSYNC B0 ;  /* 0x0000000000007941 */ /* 0x000fea0003800000 */
.L_x_3047:
[----:B------:R-:W-:-:S04]  /*7a30*/  FMUL.FTZ R0, R0, 1 ;  /* 0x3f80000000007820 */ /* 0x000fc80000410000 */
[----:B------:R0:W4:Y:S01]  /*7a40*/  F2F.F64.F32 R24, R0 ;  /* 0x0000000000187310 */ /* 0x0001220000201800 */
[----:B------:R-:W-:Y:S05]  /*7a50*/  BRA `(.L_x_2985) ;  /* 0x0000019000007947 */ /* 0x000fea0003800000 */
.L_x_3022:
        /* <DEDUP_REMOVED lines=19> */
[----:B------:R-:W-:Y:S05]  /*7b90*/  BRA `(.L_x_2985) ;  /* 0x0000005000007947 */ /* 0x000fea0003800000 */
.L_x_3046:
[----:B----4-:R-:W4:Y:S02]  /*7ba0*/  LDG.E.64 R24, [R4.64] ;  /* 0x0000002404187981 */ /* 0x010f24000c1e1b00 */
[----:B----4-:R-:W0:Y:S01]  /*7bb0*/  I2F.F64.U64 R24, R24 ;  /* 0x0000001800187312 */ /* 0x010e220000301800 */
[----:B------:R-:W-:Y:S05]  /*7bc0*/  BRA `(.L_x_2985) ;  /* 0x0000002000007947 */ /* 0x000fea0003800000 */
.L_x_3045:
[----:B----4-:R-:W4:Y:S02]  /*7bd0*/  LDG.E R4, [R4.64] ;  /* 0x0000002404047981 */ /* 0x010f24000c1e1900 */
[----:B----4-:R0:W4:Y:S02]  /*7be0*/  I2F.F64.U32 R24, R4 ;  /* 0x0000000400187312 */ /* 0x0101240000201800 */
.L_x_2985:
[----:B------:R-:W-:Y:S05]  /*7bf0*/  BSYNC B6 ;  /* 0x0000000000067941 */ /* 0x000fea0003800000 */
.L_x_2984:
[----:B------:R-:W4:Y:S01]  /*7c00*/  S2R R33, SR_TID.X ;  /* 0x0000000000217919 */ /* 0x000f220000002100 */
[----:B0--3-5:R-:W0:Y:S01]  /*7c10*/  DSETP.GE.AND P1, PT, R30, c[0x0][0x170], PT ;  /* 0x00005c001e00762a */ /* 0x029e220003f26000 */
[----:B------:R-:W-:Y:S03]  /*7c20*/  BSSY B6, `(.L_x_3049) ;  /* 0x0000116000067945 */ /* 0x000fe60003800000 */
[----:B--2---:R-:W2:-:S04]  /*7c30*/  DSETP.GE.AND P2, PT, R34, c[0x0][0x170], PT ;  /* 0x00005c002200762a */ /* 0x004e880003f46000 */
[----:B0-----:R-:W0:-:S04]  /*7c40*/  DSETP.GTU.AND P1, PT, R30, c[0x0][0x168], !P1 ;  /* 0x00005a001e00762a */ /* 0x001e080004f2c000 */
[----:B--2---:R2:W3:Y:S02]  /*7c50*/  DSETP.GTU.AND P2, PT, R34, c[0x0][0x168], !P2 ;  /* 0x00005a002200762a */ /* 0x0044e4000574c000 */
[----:B--2---:R-:W2:Y:S01]  /*7c60*/  LDC.U8 R34, c[0x0][0x1a8] ;  /* 0x00006a00ff227b82 */ /* 0x004ea20000000000 */
[----:B01----:R-:W-:Y:S01]  /*7c70*/  FSEL R28, R28, RZ, P1 ;  /* 0x000000ff1c1c7208 */ /* 0x003fe20000800000 */
[----:B----4-:R-:W0:Y:S01]  /*7c80*/  DSETP.GE.AND P0, PT, R16, c[0x0][0x170], PT ;  /* 0x00005c001000762a */ /* 0x010e220003f06000 */
[----:B------:R-:W-:Y:S02]  /*7c90*/  FSEL R29, R29, RZ, P1 ;  /* 0x000000ff1d1d7208 */ /* 0x000fe40000800000 */
[----:B---3--:R-:W-:Y:S01]  /*7ca0*/  FSEL R4, R26, RZ, P2 ;  /* 0x000000ff1a047208 */ /* 0x008fe20001000000 */
[----:B------:R-:W1:Y:S01]  /*7cb0*/  DSETP.GE.AND P3, PT, R24, c[0x0][0x170], PT ;  /* 0x00005c001800762a */ /* 0x000e620003f66000 */
[----:B------:R-:W-:Y:S02]  /*7cc0*/  FSEL R5, R27, RZ, P2 ;  /* 0x000000ff1b057208 */ /* 0x000fe40001000000 */
[----:B------:R-:W-:Y:S01]  /*7cd0*/  ISETP.GE.AND P1, PT, R33, R2, PT ;  /* 0x000000022100720c */ /* 0x000fe20003f26270 */
[----:B0-----:R-:W0:-:S04]  /*7ce0*/  DSETP.GTU.AND P0, PT, R16, c[0x0][0x168], !P0 ;  /* 0x00005a001000762a */ /* 0x001e08000470c000 */
[----:B-1----:R0:W1:Y:S02]  /*7cf0*/  DSETP.GTU.AND P3, PT, R24, c[0x0][0x168], !P3 ;  /* 0x00005a001800762a */ /* 0x0020640005f6c000 */
[----:B0-----:R-:W-:Y:S02]  /*7d00*/  FSEL R24, R22, RZ, P0 ;  /* 0x000000ff16187208 */ /* 0x001fe40000000000 */
[----:B------:R-:W-:Y:S02]  /*7d10*/  FSEL R25, R23, RZ, P0 ;  /* 0x000000ff17197208 */ /* 0x000fe40000000000 */
[----:B-1----:R-:W-:Y:S02]  /*7d20*/  FSEL R16, R18, RZ, P3 ;  /* 0x000000ff12107208 */ /* 0x002fe40001800000 */
[----:B------:R-:W-:Y:S01]  /*7d30*/  FSEL R17, R19, RZ, P3 ;  /* 0x000000ff13117208 */ /* 0x000fe20001800000 */
[----:B------:R-:W-:Y:S05]  /*7d40*/  @P1 BRA `(.L_x_3050) ;  /* 0x0000103000001947 */ /* 0x000fea0003800000 */
[----:B------:R-:W-:Y:S01]  /*7d50*/  IMAD R0, R32, 0x200, R33 ;  /* 0x0000020020007824 */ /* 0x000fe200078e0221 */
[----:B--2---:R-:W-:-:S02]  /*7d60*/  PRMT R3, R34, 0x9910, RZ ;  /* 0x0000991022037816 */ /* 0x004fc400000000ff */
        /* <DEDUP_REMOVED lines=18> */
.L_x_3054:
[----:B------:R-:W0:Y:S02]  /*7e90*/  F2I.S64.F64.TRUNC R4, R4 ;  /* 0x0000000400047311 */ /* 0x000e24000030d900 */
[----:B0-----:R-:W-:-:S05]  /*7ea0*/  IMAD.MOV.U32 R3, RZ, RZ, R4 ;  /* 0x000000ffff037224 */ /* 0x001fca00078e0004 */
[----:B------:R0:W-:Y:S01]  /*7eb0*/  STG.E.U8 [R8.64], R3 ;  /* 0x0000000308007986 */ /* 0x0001e2000c101124 */
[----:B------:R-:W-:Y:S05]  /*7ec0*/  BRA `(.L_x_3050) ;  /* 0x00000eb000007947 */ /* 0x000fea0003800000 */
.L_x_3053:
        /* <DEDUP_REMOVED lines=9> */
.L_x_3057:
[----:B------:R-:W0:Y:S02]  /*7f60*/  F2I.F64.TRUNC R5, R4 ;  /* 0x0000000400057311 */ /* 0x000e24000030d100 */
[----:B0-----:R0:W-:Y:S01]  /*7f70*/  STG.E [R8.64], R5 ;  /* 0x0000000508007986 */ /* 0x0011e2000c101924 */
[----:B------:R-:W-:Y:S05]  /*7f80*/  BRA `(.L_x_3050) ;  /* 0x00000df000007947 */ /* 0x000fea0003800000 */
.L_x_3056:
[----:B------:R-:W0:Y:S02]  /*7f90*/  F2I.F64.TRUNC R5, R4 ;  /* 0x0000000400057311 */ /* 0x000e24000030d100 */
[----:B0-----:R0:W-:Y:S01]  /*7fa0*/  STG.E.U16 [R8.64], R5 ;  /* 0x0000000508007986 */ /* 0x0011e2000c101524 */
[----:B------:R-:W-:Y:S05]  /*7fb0*/  BRA `(.L_x_3050) ;  /* 0x00000dc000007947 */ /* 0x000fea0003800000 */
.L_x_3052:
        /* <DEDUP_REMOVED lines=11> */
.L_x_3059:
[----:B------:R-:W0:Y:S01]  /*8070*/  F2F.F32.F64 R0, R4 ;  /* 0x0000000400007310 */ /* 0x000e220000301000 */
[----:B------:R-:W0:-:S14]  /*8080*/  DSETP.GEU.AND P0, PT, |R4|, c[0x2][0x0], PT ;  /* 0x008000000400762a */ /* 0x000e1c0003f0e200 */
[----:B0-----:R-:W-:-:S05]  /*8090*/  @!P0 FMUL R0, R0, 1.175494350822287508e-38 ;  /* 0x0080000000008820 */ /* 0x001fca0000400000 */
[----:B------:R-:W-:-:S05]  /*80a0*/  F2FP.PACK_AB R0, RZ, R0 ;  /* 0x00000000ff00723e */ /* 0x000fca00000000ff */
[----:B------:R0:W-:Y:S01]  /*80b0*/  STG.E.U16 [R8.64], R0 ;  /* 0x0000000008007986 */ /* 0x0001e2000c101524 */
[----:B------:R-:W-:Y:S05]  /*80c0*/  BRA `(.L_x_3050) ;  /* 0x00000cb000007947 */ /* 0x000fea0003800000 */
.L_x_3058:
        /* <DEDUP_REMOVED lines=12> */
.L_x_3061:
[----:B------:R-:W0:Y:S01]  /*8190*/  F2F.F32.F64 R0, R4 ;  /* 0x0000000400007310 */ /* 0x000e220000301000 */
[----:B------:R-:W0:-:S14]  /*81a0*/  DSETP.GEU.AND P0, PT, |R4|, c[0x2][0x0], PT ;  /* 0x008000000400762a */ /* 0x000e1c0003f0e200 */
[----:B0-----:R-:W-:-:S05]  /*81b0*/  @!P0 FMUL R0, R0, 1.175494350822287508e-38 ;  /* 0x0080000000008820 */ /* 0x001fca0000400000 */
[----:B------:R-:W-:-:S04]  /*81c0*/  F2FP.PACK_AB R3, RZ, R0 ;  /* 0x00000000ff03723e */ /* 0x000fc800000000ff */
[----:B------:R-:W-:-:S05]  /*81d0*/  PRMT R3, R3, 0x5410, RZ ;  /* 0x0000541003037816 */ /* 0x000fca00000000ff */
[----:B------:R0:W-:Y:S01]  /*81e0*/  STG.E [R8.64], R3 ;  /* 0x0000000308007986 */ /* 0x0001e2000c101924 */
[----:B------:R-:W-:Y:S05]  /*81f0*/  BRA `(.L_x_3050) ;  /* 0x00000b8000007947 */ /* 0x000fea0003800000 */
.L_x_3060:
[----:B------:R0:W-:Y:S01]  /*8200*/  STG.E.64 [R8.64], R4 ;  /* 0x0000000408007986 */ /* 0x0001e2000c101b24 */
[----:B------:R-:W-:Y:S05]  /*8210*/  BRA `(.L_x_3050) ;  /* 0x00000b6000007947 */ /* 0x000fea0003800000 */
.L_x_3051:
        /* <DEDUP_REMOVED lines=12> */
.L_x_3064:
[----:B------:R-:W-:-:S05]  /*82e0*/  CS2R R6, SRZ ;  /* 0x0000000000067805 */ /* 0x000fca000001ff00 */
[----:B------:R0:W-:Y:S01]  /*82f0*/  STG.E.128 [R8.64], R4 ;  /* 0x0000000408007986 */ /* 0x0001e2000c101d24 */
[----:B------:R-:W-:Y:S05]  /*8300*/  BRA `(.L_x_3050) ;  /* 0x00000a7000007947 */ /* 0x000fea0003800000 */
.L_x_3063:
        /* <DEDUP_REMOVED lines=23> */
.L_x_3068:
[----:B------:R-:W-:Y:S05]  /*8480*/  BSYNC B0 ;  /* 0x0000000000007941 */ /* 0x000fea0003800000 */
.L_x_3067:
[----:B------:R-:W-:-:S05]  /*8490*/  LOP3.LUT R7, R0, R7, RZ, 0xfc, !PT ;  /* 0x0000000700077212 */ /* 0x000fca00078efcff */
[----:B------:R0:W-:Y:S01]  /*84a0*/  STG.E.U8 [R8.64], R7 ;  /* 0x0000000708007986 */ /* 0x0001e2000c101124 */
[----:B------:R-:W-:Y:S05]  /*84b0*/  BRA `(.L_x_3050) ;  /* 0x000008c000007947 */ /* 0x000fea0003800000 */
.L_x_3066:
        /* <DEDUP_REMOVED lines=15> */
.L_x_3070:
[----:B------:R-:W-:Y:S01]  /*85b0*/  IMAD.MOV.U32 R0, RZ, RZ, 0x7f ;  /* 0x0000007fff007424 */ /* 0x000fe200078e00ff */
[----:B------:R-:W-:-:S04]  /*85c0*/  ISETP.GT.U32.AND P0, PT, R3, 0x7f800000, PT ;  /* 0x7f8000000300780c */ /* 0x000fc80003f04070 */
[----:B------:R-:W-:-:S04]  /*85d0*/  SEL R0, R0, 0x7c, P0 ;  /* 0x0000007c00007807 */ /* 0x000fc80000000000 */
.L_x_3071:
[----:B------:R-:W-:Y:S05]  /*85e0*/  BSYNC B0 ;  /* 0x0000000000007941 */ /* 0x000fea0003800000 */
.L_x_3069:
[----:B------:R-:W-:-:S04]  /*85f0*/  LOP3.LUT R3, R7, 0x80000000, RZ, 0xc0, !PT ;  /* 0x8000000007037812 */ /* 0x000fc800078ec0ff */
[----:B------:R-:W-:-:S04]  /*8600*/  SHF.R.U32.HI R3, RZ, 0x18, R3 ;  /* 0x00000018ff037819 */ /* 0x000fc80000011603 */
[----:B------:R-:W-:-:S05]  /*8610*/  LOP3.LUT R3, R0, R3, RZ, 0xfc, !PT ;  /* 0x0000000300037212 */ /* 0x000fca00078efcff */
[----:B------:R0:W-:Y:S01]  /*8620*/  STG.E.U8 [R8.64], R3 ;  /* 0x0000000308007986 */ /* 0x0001e2000c101124 */
[----:B------:R-:W-:Y:S05]  /*8630*/  BRA `(.L_x_3050) ;  /* 0x0000074000007947 */ /* 0x000fea0003800000 */
.L_x_3065:
[----:B------:R-:W0:Y:S01]  /*8640*/  F2F.F32.F64 R0, R4 ;  /* 0x0000000400007310 */ /* 0x000e220000301000 */
[----:B------:R-:W0:-:S14]  /*8650*/  DSETP.GEU.AND P0, PT, |R4|, c[0x2][0x0], PT ;  /* 0x008000000400762a */ /* 0x000e1c0003f0e200 */
[----:B0-----:R-:W-:-:S05]  /*8660*/  @!P0 FMUL R0, R0, 1.175494350822287508e-38 ;  /* 0x0080000000008820 */ /* 0x001fca0000400000 */
[----:B------:R-:W-:-:S05]  /*8670*/  F2FP.BF16.PACK_AB R0, RZ, R0 ;  /* 0x00000000ff00723e */ /* 0x000fca00000010ff */
[----:B------:R0:W-:Y:S01]  /*8680*/  STG.E.U16 [R8.64], R0 ;  /* 0x0000000008007986 */ /* 0x0001e2000c101524 */
[----:B------:R-:W-:Y:S05]  /*8690*/  BRA `(.L_x_3050) ;  /* 0x000006e000007947 */ /* 0x000fea0003800000 */
.L_x_3062:
        /* <DEDUP_REMOVED lines=11> */
.L_x_3074:
        /* <DEDUP_REMOVED lines=19> */
.L_x_3077:
[----:B------:R-:W-:-:S04]  /*8880*/  LOP3.LUT R0, R7, 0x80000000, RZ, 0xc0, !PT ;  /* 0x8000000007007812 */ /* 0x000fc800078ec0ff */
[----:B------:R-:W-:-:S04]  /*8890*/  SHF.R.U32.HI R0, RZ, 0x18, R0 ;  /* 0x00000018ff007819 */ /* 0x000fc80000011600 */
[----:B------:R-:W-:Y:S02]  /*88a0*/  LOP3.LUT R0, R3, R0, RZ, 0xfc, !PT ;  /* 0x0000000003007212 */ /* 0x000fe400078efcff */
.L_x_3076:
[----:B------:R-:W-:Y:S05]  /*88b0*/  BSYNC B0 ;  /* 0x0000000000007941 */ /* 0x000fea0003800000 */
.L_x_3075:
[----:B------:R0:W-:Y:S01]  /*88c0*/  STG.E.U8 [R8.64], R0 ;  /* 0x0000000008007986 */ /* 0x0001e2000c101124 */
[----:B------:R-:W-:Y:S05]  /*88d0*/  BRA `(.L_x_3050) ;  /* 0x000004a000007947 */ /* 0x000fea0003800000 */
.L_x_3073:
        /* <DEDUP_REMOVED lines=19> */
.L_x_3080:
[----:B------:R-:W-:-:S04]  /*8a10*/  LOP3.LUT R0, R7, 0x80000000, RZ, 0xc0, !PT ;  /* 0x8000000007007812 */ /* 0x000fc800078ec0ff */
[----:B------:R-:W-:-:S04]  /*8a20*/  SHF.R.U32.HI R0, RZ, 0x18, R0 ;  /* 0x00000018ff007819 */ /* 0x000fc80000011600 */
[----:B------:R-:W-:Y:S02]  /*8a30*/  LOP3.LUT R0, R3, R0, RZ, 0xfc, !PT ;  /* 0x0000000003007212 */ /* 0x000fe400078efcff */
.L_x_3079:
[----:B------:R-:W-:Y:S05]  /*8a40*/  BSYNC B0 ;  /* 0x0000000000007941 */ /* 0x000fea0003800000 */
.L_x_3078:
[----:B------:R0:W-:Y:S01]  /*8a50*/  STG.E.U8 [R8.64], R0 ;  /* 0x0000000008007986 */ /* 0x0001e2000c101124 */
[----:B------:R-:W-:Y:S05]  /*8a60*/  BRA `(.L_x_3050) ;  /* 0x0000031000007947 */ /* 0x000fea0003800000 */
.L_x_3072:
        /* <DEDUP_REMOVED lines=24> */
.L_x_3055:
        /* <DEDUP_REMOVED lines=20> */
.L_x_3082:
[----:B------:R-:W0:Y:S02]  /*8d30*/  F2I.U64.F64.TRUNC R4, R4 ;  /* 0x0000000400047311 */ /* 0x000e24000030d800 */
[----:B0-----:R0:W-:Y:S01]  /*8d40*/  STG.E.64 [R8.64], R4 ;  /* 0x0000000408007986 */ /* 0x0011e2000c101b24 */
[----:B------:R-:W-:Y:S05]  /*8d50*/  BRA `(.L_x_3050) ;  /* 0x0000002000007947 */ /* 0x000fea0003800000 */
.L_x_3081:
[----:B------:R-:W0:Y:S02]  /*8d60*/  F2I.U32.F64.TRUNC R5, R4 ;  /* 0x0000000400057311 */ /* 0x000e24000030d000 */
[----:B0-----:R0:W-:Y:S02]  /*8d70*/  STG.E [R8.64], R5 ;  /* 0x0000000508007986 */ /* 0x0011e4000c101924 */
.L_x_3050:
[----:B------:R-:W-:Y:S05]  /*8d80*/  BSYNC B6 ;  /* 0x0000000000067941 */ /* 0x000fea0003800000 */
.L_x_3049:
[----:B------:R-:W-:Y:S01]  /*8d90*/  ISETP.GE.AND P0, PT, R33, R2, PT ;  /* 0x000000022100720c */ /* 0x000fe20003f06270 */
[----:B------:R-:W-:-:S12]  /*8da0*/  BSSY B6, `(.L_x_3083) ;  /* 0x000020a000067945 */ /* 0x000fd80003800000 */
[----:B------:R-:W-:Y:S05]  /*8db0*/  @P0 BRA `(.L_x_3084) ;  /* 0x0000208000000947 */ /* 0x000fea0003800000 */
[----:B0-----:R-:W-:Y:S01]  /*8dc0*/  IMAD R0, R32, 0x200, R33 ;  /* 0x0000020020007824 */ /* 0x001fe200078e0221 */
[----:B--2---:R-:W-:-:S03]  /*8dd0*/  PRMT R3, R34, 0x9910, RZ ;  /* 0x0000991022037816 */ /* 0x004fc600000000ff */
        /* <DEDUP_REMOVED lines=17> */
.L_x_3088:
[----:B------:R-:W0:Y:S02]  /*8ef0*/  F2I.S64.F64.TRUNC R28, R28 ;  /* 0x0000001c001c7311 */ /* 0x000e24000030d900 */
[----:B0-----:R-:W-:-:S05]  /*8f00*/  IMAD.MOV.U32 R3, RZ, RZ, R28 ;  /* 0x000000ffff037224 */ /* 0x001fca00078e001c */
[----:B------:R0:W-:Y:S01]  /*8f10*/  STG.E.U8 [R4.64], R3 ;  /* 0x0000000304007986 */ /* 0x0001e2000c101124 */
[----:B------:R-:W-:Y:S05]  /*8f20*/  BRA `(.L_x_3090) ;  /* 0x00000eb000007947 */ /* 0x000fea0003800000 */
.L_x_3087:
        /* <DEDUP_REMOVED lines=9> */
.L_x_3092:
[----:B------:R-:W0:Y:S02]  /*8fc0*/  F2I.F64.TRUNC R29, R28 ;  /* 0x0000001c001d7311 */ /* 0x000e24000030d100 */
[----:B0-----:R0:W-:Y:S01]  /*8fd0*/  STG.E [R4.64], R29 ;  /* 0x0000001d04007986 */ /* 0x0011e2000c101924 */
[----:B------:R-:W-:Y:S05]  /*8fe0*/  BRA `(.L_x_3090) ;  /* 0x00000df000007947 */ /* 0x000fea0003800000 */
.L_x_3091:
[----:B------:R-:W0:Y:S02]  /*8ff0*/  F2I.F64.TRUNC R29, R28 ;  /* 0x0000001c001d7311 */ /* 0x000e24000030d100 */
[----:B0-----:R0:W-:Y:S01]  /*9000*/  STG.E.U16 [R4.64], R29 ;  /* 0x0000001d04007986 */ /* 0x0011e2000c101524 */
[----:B------:R-:W-:Y:S05]  /*9010*/  BRA `(.L_x_3090) ;  /* 0x00000dc000007947 */ /* 0x000fea0003800000 */
.L_x_3086:
        /* <DEDUP_REMOVED lines=11> */
.L_x_3094:
[----:B------:R-:W0:Y:S01]  /*90d0*/  F2F.F32.F64 R0, R28 ;  /* 0x0000001c00007310 */ /* 0x000e220000301000 */
[----:B------:R-:W0:-:S14]  /*90e0*/  DSETP.GEU.AND P0, PT, |R28|, c[0x2][0x0], PT ;  /* 0x008000001c00762a */ /* 0x000e1c0003f0e200 */
[----:B0-----:R-:W-:-:S05]  /*90f0*/  @!P0 FMUL R0, R0, 1.175494350822287508e-38 ;  /* 0x0080000000008820 */ /* 0x001fca0000400000 */
[----:B------:R-:W-:-:S05]  /*9100*/  F2FP.PACK_AB R0, RZ, R0 ;  /* 0x00000000ff00723e */ /* 0x000fca00000000ff */
[----:B------:R0:W-:Y:S01]  /*9110*/  STG.E.U16 [R4.64], R0 ;  /* 0x0000000004007986 */ /* 0x0001e2000c101524 */
[----:B------:R-:W-:Y:S05]  /*9120*/  BRA `(.L_x_3090) ;  /* 0x00000cb000007947 */ /* 0x000fea0003800000 */
.L_x_3093:
        /* <DEDUP_REMOVED lines=12> */
.L_x_3096:
[----:B------:R-:W0:Y:S01]  /*91f0*/  F2F.F32.F64 R0, R28 ;  /* 0x0000001c00007310 */ /* 0x000e220000301000 */
[----:B------:R-:W0:-:S14]  /*9200*/  DSETP.GEU.AND P0, PT, |R28|, c[0x2][0x0], PT ;  /* 0x008000001c00762a */ /* 0x000e1c0003f0e200 */
[----:B0-----:R-:W-:-:S05]  /*9210*/  @!P0 FMUL R0, R0, 1.175494350822287508e-38 ;  /* 0x0080000000008820 */ /* 0x001fca0000400000 */
[----:B------:R-:W-:-:S04]  /*9220*/  F2FP.PACK_AB R3, RZ, R0 ;  /* 0x00000000ff03723e */ /* 0x000fc800000000ff */
[----:B------:R-:W-:-:S05]  /*9230*/  PRMT R3, R3, 0x5410, RZ ;  /* 0x0000541003037816 */ /* 0x000fca00000000ff */
[----:B------:R0:W-:Y:S01]  /*9240*/  STG.E [R4.64], R3 ;  /* 0x0000000304007986 */ /* 0x0001e2000c101924 */
[----:B------:R-:W-:Y:S05]  /*9250*/  BRA `(.L_x_3090) ;  /* 0x00000b8000007947 */ /* 0x000fea0003800000 */
.L_x_3095:
[----:B------:R0:W-:Y:S01]  /*9260*/  STG.E.64 [R4.64], R28 ;  /* 0x0000001c04007986 */ /* 0x0001e2000c101b24 */
[----:B------:R-:W-:Y:S05]  /*9270*/  BRA `(.L_x_3090) ;  /* 0x00000b6000007947 */ /* 0x000fea0003800000 */
.L_x_3085:
        /* <DEDUP_REMOVED lines=12> */
.L_x_3099:
[----:B------:R-:W-:-:S05]  /*9340*/  CS2R R30, SRZ ;  /* 0x00000000001e7805 */ /* 0x000fca000001ff00 */
[----:B------:R0:W-:Y:S01]  /*9350*/  STG.E.128 [R4.64], R28 ;  /* 0x0000001c04007986 */ /* 0x0001e2000c101d24 */
[----:B------:R-:W-:Y:S05]  /*9360*/  BRA `(.L_x_3090) ;  /* 0x00000a7000007947 */ /* 0x000fea0003800000 */
.L_x_3098:
        /* <DEDUP_REMOVED lines=23> */
.L_x_3103:
[----:B------:R-:W-:Y:S05]  /*94e0*/  BSYNC B0 ;  /* 0x0000000000007941 */ /* 0x000fea0003800000 */
.L_x_3102:
[----:B------:R-:W-:-:S05]  /*94f0*/  LOP3.LUT R7, R0, R7, RZ, 0xfc, !PT ;  /* 0x0000000700077212 */ /* 0x000fca00078efcff */
[----:B------:R0:W-:Y:S01]  /*9500*/  STG.E.U8 [R4.64], R7 ;  /* 0x0000000704007986 */ /* 0x0001e2000c101124 */
[----:B------:R-:W-:Y:S05]  /*9510*/  BRA `(.L_x_3090) ;  /* 0x000008c000007947 */ /* 0x000fea0003800000 */
.L_x_3101:
        /* <DEDUP_REMOVED lines=15> */
.L_x_3105:
[----:B------:R-:W-:Y:S01]  /*9610*/  IMAD.MOV.U32 R0, RZ, RZ, 0x7f ;  /* 0x0000007fff007424 */ /* 0x000fe200078e00ff */
[----:B------:R-:W-:-:S04]  /*9620*/  ISETP.GT.U32.AND P0, PT, R3, 0x7f800000, PT ;  /* 0x7f8000000300780c */ /* 0x000fc80003f04070 */
[----:B------:R-:W-:-:S04]  /*9630*/  SEL R0, R0, 0x7c, P0 ;  /* 0x0000007c00007807 */ /* 0x000fc80000000000 */
.L_x_3106:
[----:B------:R-:W-:Y:S05]  /*9640*/  BSYNC B0 ;  /* 0x0000000000007941 */ /* 0x000fea0003800000 */
.L_x_3104:
[----:B------:R-:W-:-:S04]  /*9650*/  LOP3.LUT R3, R7, 0x80000000, RZ, 0xc0, !PT ;  /* 0x8000000007037812 */ /* 0x000fc800078ec0ff */
[----:B------:R-:W-:-:S04]  /*9660*/  SHF.R.U32.HI R3, RZ, 0x18, R3 ;  /* 0x00000018ff037819 */ /* 0x000fc80000011603 */
[----:B------:R-:W-:-:S05]  /*9670*/  LOP3.LUT R3, R0, R3, RZ, 0xfc, !PT ;  /* 0x0000000300037212 */ /* 0x000fca00078efcff */
[----:B------:R0:W-:Y:S01]  /*9680*/  STG.E.U8 [R4.64], R3 ;  /* 0x0000000304007986 */ /* 0x0001e2000c101124 */
[----:B------:R-:W-:Y:S05]  /*9690*/  BRA `(.L_x_3090) ;  /* 0x0000074000007947 */ /* 0x000fea0003800000 */
.L_x_3100:
[----:B------:R-:W0:Y:S01]  /*96a0*/  F2F.F32.F64 R0, R28 ;  /* 0x0000001c00007310 */ /* 0x000e220000301000 */
[----:B------:R-:W0:-:S14]  /*96b0*/  DSETP.GEU.AND P0, PT, |R28|, c[0x2][0x0], PT ;  /* 0x008000001c00762a */ /* 0x000e1c0003f0e200 */
[----:B0-----:R-:W-:-:S05]  /*96c0*/  @!P0 FMUL R0, R0, 1.175494350822287508e-38 ;  /* 0x0080000000008820 */ /* 0x001fca0000400000 */
[----:B------:R-:W-:-:S05]  /*96d0*/  F2FP.BF16.PACK_AB R0, RZ, R0 ;  /* 0x00000000ff00723e */ /* 0x000fca00000010ff */
[----:B------:R0:W-:Y:S01]  /*96e0*/  STG.E.U16 [R4.64], R0 ;  /* 0x0000000004007986 */ /* 0x0001e2000c101524 */
[----:B------:R-:W-:Y:S05]  /*96f0*/  BRA `(.L_x_3090) ;  /* 0x000006e000007947 */ /* 0x000fea0003800000 */
.L_x_3097:
        /* <DEDUP_REMOVED lines=11> */
.L_x_3109:
        /* <DEDUP_REMOVED lines=19> */
.L_x_3112:
[----:B------:R-:W-:-:S04]  /*98e0*/  LOP3.LUT R0, R7, 0x80000000, RZ, 0xc0, !PT ;  /* 0x8000000007007812 */ /* 0x000fc800078ec0ff */
[----:B------:R-:W-:-:S04]  /*98f0*/  SHF.R.U32.HI R0, RZ, 0x18, R0 ;  /* 0x00000018ff007819 */ /* 0x000fc80000011600 */
[----:B------:R-:W-:Y:S02]  /*9900*/  LOP3.LUT R0, R3, R0, RZ, 0xfc, !PT ;  /* 0x0000000003007212 */ /* 0x000fe400078efcff */
.L_x_3111:
[----:B------:R-:W-:Y:S05]  /*9910*/  BSYNC B0 ;  /* 0x0000000000007941 */ /* 0x000fea0003800000 */
.L_x_3110:
[----:B------:R0:W-:Y:S01]  /*9920*/  STG.E.U8 [R4.64], R0 ;  /* 0x0000000004007986 */ /* 0x0001e2000c101124 */
[----:B------:R-:W-:Y:S05]  /*9930*/  BRA `(.L_x_3090) ;  /* 0x000004a000007947 */ /* 0x000fea0003800000 */
.L_x_3108:
        /* <DEDUP_REMOVED lines=19> */
.L_x_3115:
[----:B------:R-:W-:-:S04]  /*9a70*/  LOP3.LUT R0, R7, 0x80000000, RZ, 0xc0, !PT ;  /* 0x8000000007007812 */ /* 0x000fc800078ec0ff */
[----:B------:R-:W-:-:S04]  /*9a80*/  SHF.R.U32.HI R0, RZ, 0x18, R0 ;  /* 0x00000018ff007819 */ /* 0x000fc80000011600 */
[----:B------:R-:W-:Y:S02]  /*9a90*/  LOP3.LUT R0, R3, R0, RZ, 0xfc, !PT ;  /* 0x0000000003007212 */ /* 0x000fe400078efcff */
.L_x_3114:
[----:B------:R-:W-:Y:S05]  /*9aa0*/  BSYNC B0 ;  /* 0x0000000000007941 */ /* 0x000fea0003800000 */
.L_x_3113:
[----:B------:R0:W-:Y:S01]  /*9ab0*/  STG.E.U8 [R4.64], R0 ;  /* 0x0000000004007986 */ /* 0x0001e2000c101124 */
[----:B------:R-:W-:Y:S05]  /*9ac0*/  BRA `(.L_x_3090) ;  /* 0x0000031000007947 */ /* 0x000fea0003800000 */
.L_x_3107:
        /* <DEDUP_REMOVED lines=24> */
.L_x_3089:
        /* <DEDUP_REMOVED lines=20> */
.L_x_3117:
[----:B------:R-:W0:Y:S02]  /*9d90*/  F2I.U64.F64.TRUNC R28, R28 ;  /* 0x0000001c001c7311 */ /* 0x000e24000030d800 */
[----:B0-----:R0:W-:Y:S01]  /*9da0*/  STG.E.64 [R4.64], R28 ;  /* 0x0000001c04007986 */ /* 0x0011e2000c101b24 */
[----:B------:R-:W-:Y:S05]  /*9db0*/  BRA `(.L_x_3090) ;  /* 0x0000002000007947 */ /* 0x000fea0003800000 */
.L_x_3116:
[----:B------:R-:W0:Y:S02]  /*9dc0*/  F2I.U32.F64.TRUNC R29, R28 ;  /* 0x0000001c001d7311 */ /* 0x000e24000030d000 */
[----:B0-----:R0:W-:Y:S02]  /*9dd0*/  STG.E [R4.64], R29 ;  /* 0x0000001d04007986 */ /* 0x0011e4000c101924 */
.L_x_3090:
        /* <DEDUP_REMOVED lines=22> */
.L_x_3121:
[----:B------:R-:W0:Y:S02]  /*9f40*/  F2I.S64.F64.TRUNC R24, R24 ;  /* 0x0000001800187311 */ /* 0x000e24000030d900 */
[----:B0-----:R-:W-:-:S05]  /*9f50*/  IMAD.MOV.U32 R3, RZ, RZ, R24 ;  /* 0x000000ffff037224 */ /* 0x001fca00078e0018 */
[----:B------:R0:W-:Y:S01]  /*9f60*/  STG.E.U8 [R4.64], R3 ;  /* 0x0000000304007986 */ /* 0x0001e2000c101124 */
[----:B------:R-:W-:Y:S05]  /*9f70*/  BRA `(.L_x_3123) ;  /* 0x00000eb000007947 */ /* 0x000fea0003800000 */
.L_x_3120:
        /* <DEDUP_REMOVED lines=9> */
.L_x_3125:
[----:B------:R-:W0:Y:S02]  /*a010*/  F2I.F64.TRUNC R25, R24 ;  /* 0x0000001800197311 */ /* 0x000e24000030d100 */
[----:B0-----:R0:W-:Y:S01]  /*a020*/  STG.E [R4.64], R25 ;  /* 0x0000001904007986 */ /* 0x0011e2000c101924 */
[----:B------:R-:W-:Y:S05]  /*a030*/  BRA `(.L_x_3123) ;  /* 0x00000df000007947 */ /* 0x000fea0003800000 */
.L_x_3124:
[----:B------:R-:W0:Y:S02]  /*a040*/  F2I.F64.TRUNC R25, R24 ;  /* 0x0000001800197311 */ /* 0x000e24000030d100 */
[----:B0-----:R0:W-:Y:S01]  /*a050*/  STG.E.U16 [R4.64], R25 ;  /* 0x0000001904007986 */ /* 0x0011e2000c101524 */
[----:B------:R-:W-:Y:S05]  /*a060*/  BRA `(.L_x_3123) ;  /* 0x00000dc000007947 */ /* 0x000fea0003800000 */
.L_x_3119:
        /* <DEDUP_REMOVED lines=11> */
.L_x_3127:
[----:B------:R-:W0:Y:S01]  /*a120*/  F2F.F32.F64 R0, R24 ;  /* 0x0000001800007310 */ /* 0x000e220000301000 */
[----:B------:R-:W0:-:S14]  /*a130*/  DSETP.GEU.AND P0, PT, |R24|, c[0x2][0x0], PT ;  /* 0x008000001800762a */ /* 0x000e1c0003f0e200 */
[----:B0-----:R-:W-:-:S05]  /*a140*/  @!P0 FMUL R0, R0, 1.175494350822287508e-38 ;  /* 0x0080000000008820 */ /* 0x001fca0000400000 */
[----:B------:R-:W-:-:S05]  /*a150*/  F2FP.PACK_AB R0, RZ, R0 ;  /* 0x00000000ff00723e */ /* 0x000fca00000000ff */
[----:B------:R0:W-:Y:S01]  /*a160*/  STG.E.U16 [R4.64], R0 ;  /* 0x0000000004007986 */ /* 0x0001e2000c101524 */
[----:B------:R-:W-:Y:S05]  /*a170*/  BRA `(.L_x_3123) ;  /* 0x00000cb000007947 */ /* 0x000fea0003800000 */
.L_x_3126:
        /* <DEDUP_REMOVED lines=12> */
.L_x_3129:
[----:B------:R-:W0:Y:S01]  /*a240*/  F2F.F32.F64 R0, R24 ;  /* 0x0000001800007310 */ /* 0x000e220000301000 */
[----:B------:R-:W0:-:S14]  /*a250*/  DSETP.GEU.AND P0, PT, |R24|, c[0x2][0x0], PT ;  /* 0x008000001800762a */ /* 0x000e1c0003f0e200 */
[----:B0-----:R-:W-:-:S05]  /*a260*/  @!P0 FMUL R0, R0, 1.175494350822287508e-38 ;  /* 0x0080000000008820 */ /* 0x001fca0000400000 */
[----:B------:R-:W-:-:S04]  /*a270*/  F2FP.PACK_AB R3, RZ, R0 ;  /* 0x00000000ff03723e */ /* 0x000fc800000000ff */
[----:B------:R-:W-:-:S05]  /*a280*/  PRMT R3, R3, 0x5410, RZ ;  /* 0x0000541003037816 */ /* 0x000fca00000000ff */
[----:B------:R0:W-:Y:S01]  /*a290*/  STG.E [R4.64], R3 ;  /* 0x0000000304007986 */ /* 0x0001e2000c101924 */
[----:B------:R-:W-:Y:S05]  /*a2a0*/  BRA `(.L_x_3123) ;  /* 0x00000b8000007947 */ /* 0x000fea0003800000 */
.L_x_3128:
[----:B------:R0:W-:Y:S01]  /*a2b0*/  STG.E.64 [R4.64], R24 ;  /* 0x0000001804007986 */ /* 0x0001e2000c101b24 */
[----:B------:R-:W-:Y:S05]  /*a2c0*/  BRA `(.L_x_3123) ;  /* 0x00000b6000007947 */ /* 0x000fea0003800000 */
.L_x_3118:
        /* <DEDUP_REMOVED lines=12> */
.L_x_3132:
[----:B------:R-:W-:-:S05]  /*a390*/  CS2R R26, SRZ ;  /* 0x00000000001a7805 */ /* 0x000fca000001ff00 */
[----:B------:R0:W-:Y:S01]  /*a3a0*/  STG.E.128 [R4.64], R24 ;  /* 0x0000001804007986 */ /* 0x0001e2000c101d24 */
[----:B------:R-:W-:Y:S05]  /*a3b0*/  BRA `(.L_x_3123) ;  /* 0x00000a7000007947 */ /* 0x000fea0003800000 */
.L_x_3131:
        /* <DEDUP_REMOVED lines=23> */
.L_x_3136:
[----:B------:R-:W-:Y:S05]  /*a530*/  BSYNC B0 ;  /* 0x0000000000007941 */ /* 0x000fea0003800000 */
.L_x_3135:
[----:B------:R-:W-:-:S05]  /*a540*/  LOP3.LUT R7, R0, R7, RZ, 0xfc, !PT ;  /* 0x0000000700077212 */ /* 0x000fca00078efcff */
[----:B------:R0:W-:Y:S01]  /*a550*/  STG.E.U8 [R4.64], R7 ;  /* 0x0000000704007986 */ /* 0x0001e2000c101124 */
[----:B------:R-:W-:Y:S05]  /*a560*/  BRA `(.L_x_3123) ;  /* 0x000008c000007947 */ /* 0x000fea0003800000 */
.L_x_3134:
        /* <DEDUP_REMOVED lines=15> */
.L_x_3138:
[----:B------:R-:W-:Y:S01]  /*a660*/  IMAD.MOV.U32 R0, RZ, RZ, 0x7f ;  /* 0x0000007fff007424 */ /* 0x000fe200078e00ff */
[----:B------:R-:W-:-:S04]  /*a670*/  ISETP.GT.U32.AND P0, PT, R3, 0x7f800000, PT ;  /* 0x7f8000000300780c */ /* 0x000fc80003f04070 */
[----:B------:R-:W-:-:S04]  /*a680*/  SEL R0, R0, 0x7c, P0 ;  /* 0x0000007c00007807 */ /* 0x000fc80000000000 */
.L_x_3139:
[----:B------:R-:W-:Y:S05]  /*a690*/  BSYNC B0 ;  /* 0x0000000000007941 */ /* 0x000fea0003800000 */
.L_x_3137:
[----:B------:R-:W-:-:S04]  /*a6a0*/  LOP3.LUT R3, R7, 0x80000000, RZ, 0xc0, !PT ;  /* 0x8000000007037812 */ /* 0x000fc800078ec0ff */
[----:B------:R-:W-:-:S04]  /*a6b0*/  SHF.R.U32.HI R3, RZ, 0x18, R3 ;  /* 0x00000018ff037819 */ /* 0x000fc80000011603 */
[----:B------:R-:W-:-:S05]  /*a6c0*/  LOP3.LUT R3, R0, R3, RZ, 0xfc, !PT ;  /* 0x0000000300037212 */ /* 0x000fca00078efcff */
[----:B------:R0:W-:Y:S01]  /*a6d0*/  STG.E.U8 [R4.64], R3 ;  /* 0x0000000304007986 */ /* 0x0001e2000c101124 */
[----:B------:R-:W-:Y:S05]  /*a6e0*/  BRA `(.L_x_3123) ;  /* 0x0000074000007947 */ /* 0x000fea0003800000 */
.L_x_3133:
[----:B------:R-:W0:Y:S01]  /*a6f0*/  F2F.F32.F64 R0, R24 ;  /* 0x0000001800007310 */ /* 0x000e220000301000 */
[----:B------:R-:W0:-:S14]  /*a700*/  DSETP.GEU.AND P0, PT, |R24|, c[0x2][0x0], PT ;  /* 0x008000001800762a */ /* 0x000e1c0003f0e200 */
[----:B0-----:R-:W-:-:S05]  /*a710*/  @!P0 FMUL R0, R0, 1.175494350822287508e-38 ;  /* 0x0080000000008820 */ /* 0x001fca0000400000 */
[----:B------:R-:W-:-:S05]  /*a720*/  F2FP.BF16.PACK_AB R0, RZ, R0 ;  /* 0x00000000ff00723e */ /* 0x000fca00000010ff */
[----:B------:R0:W-:Y:S01]  /*a730*/  STG.E.U16 [R4.64], R0 ;  /* 0x0000000004007986 */ /* 0x0001e2000c101524 */
[----:B------:R-:W-:Y:S05]  /*a740*/  BRA `(.L_x_3123) ;  /* 0x000006e000007947 */ /* 0x000fea0003800000 */
.L_x_3130:
        /* <DEDUP_REMOVED lines=11> */
.L_x_3142:
        /* <DEDUP_REMOVED lines=19> */
.L_x_3145:
[----:B------:R-:W-:-:S04]  /*a930*/  LOP3.LUT R0, R7, 0x80000000, RZ, 0xc0, !PT ;  /* 0x8000000007007812 */ /* 0x000fc800078ec0ff */
[----:B------:R-:W-:-:S04]  /*a940*/  SHF.R.U32.HI R0, RZ, 0x18, R0 ;  /* 0x00000018ff007819 */ /* 0x000fc80000011600 */
[----:B------:R-:W-:Y:S02]  /*a950*/  LOP3.LUT R0, R3, R0, RZ, 0xfc, !PT ;  /* 0x0000000003007212 */ /* 0x000fe400078efcff */
.L_x_3144:
[----:B------:R-:W-:Y:S05]  /*a960*/  BSYNC B0 ;  /* 0x0000000000007941 */ /* 0x000fea0003800000 */
.L_x_3143:
[----:B------:R0:W-:Y:S01]  /*a970*/  STG.E.U8 [R4.64], R0 ;  /* 0x0000000004007986 */ /* 0x0001e2000c101124 */
[----:B------:R-:W-:Y:S05]  /*a980*/  BRA `(.L_x_3123) ;  /* 0x000004a000007947 */ /* 0x000fea0003800000 */
.L_x_3141:
        /* <DEDUP_REMOVED lines=19> */
.L_x_3148:
[----:B------:R-:W-:-:S04]  /*aac0*/  LOP3.LUT R0, R7, 0x80000000, RZ, 0xc0, !PT ;  /* 0x8000000007007812 */ /* 0x000fc800078ec0ff */
[----:B------:R-:W-:-:S04]  /*aad0*/  SHF.R.U32.HI R0, RZ, 0x18, R0 ;  /* 0x00000018ff007819 */ /* 0x000fc80000011600 */
[----:B------:R-:W-:Y:S02]  /*aae0*/  LOP3.LUT R0, R3, R0, RZ, 0xfc, !PT ;  /* 0x0000000003007212 */ /* 0x000fe400078efcff */
.L_x_3147:
[----:B------:R-:W-:Y:S05]  /*aaf0*/  BSYNC B0 ;  /* 0x0000000000007941 */ /* 0x000fea0003800000 */
.L_x_3146:
[----:B------:R0:W-:Y:S01]  /*ab00*/  STG.E.U8 [R4.64], R0 ;  /* 0x0000000004007986 */ /* 0x0001e2000c101124 */
[----:B------:R-:W-:Y:S05]  /*ab10*/  BRA `(.L_x_3123) ;  /* 0x0000031000007947 */ /* 0x000fea0003800000 */
.L_x_3140:
        /* <DEDUP_REMOVED lines=24> */
.L_x_3122:
        /* <DEDUP_REMOVED lines=20> */
.L_x_3150:
[----:B------:R-:W0:Y:S02]  /*ade0*/  F2I.U64.F64.TRUNC R24, R24 ;  /* 0x0000001800187311 */ /* 0x000e24000030d800 */
[----:B0-----:R0:W-:Y:S01]  /*adf0*/  STG.E.64 [R4.64], R24 ;  /* 0x0000001804007986 */ /* 0x0011e2000c101b24 */
[----:B------:R-:W-:Y:S05]  /*ae00*/  BRA `(.L_x_3123) ;  /* 0x0000002000007947 */ /* 0x000fea0003800000 */
.L_x_3149:
[----:B------:R-:W0:Y:S02]  /*ae10*/  F2I.U32.F64.TRUNC R25, R24 ;  /* 0x0000001800197311 */ /* 0x000e24000030d000 */
[----:B0-----:R0:W-:Y:S02]  /*ae20*/  STG.E [R4.64], R25 ;  /* 0x0000001904007986 */ /* 0x0011e4000c101924 */
.L_x_3123:
[----:B------:R-:W-:Y:S02]  /*ae30*/  IADD3 R33, R33, 0x80, RZ ;  /* 0x0000008021217810 */ /* 0x000fe40007ffe0ff */
.L_x_3084:
[----:B------:R-:W-:Y:S05]  /*ae40*/  BSYNC B6 ;  /* 0x0000000000067941 */ /* 0x000fea0003800000 */
.L_x_3083:
[----:B------:R-:W-:-:S13]  /*ae50*/  ISETP.GE.AND P0, PT, R33, R2, PT ;  /* 0x000000022100720c */ /* 0x000fda0003f06270 */
[----:B------:R-:W-:Y:S05]  /*ae60*/  @P0 EXIT ;  /* 0x000000000000094d */ /* 0x000fea0003800000 */
[----:B0-2---:R-:W-:Y:S01]  /*ae70*/  PRMT R0, R34, 0x9910, RZ ;  /* 0x0000991022007816 */ /* 0x005fe200000000ff */
        /* <DEDUP_REMOVED lines=17> */
.L_x_3154:
[----:B------:R-:W0:Y:S02]  /*af90*/  F2I.S64.F64.TRUNC R16, R16 ;  /* 0x0000001000107311 */ /* 0x000e24000030d900 */
[----:B0-----:R-:W-:-:S05]  /*afa0*/  IMAD.MOV.U32 R5, RZ, RZ, R16 ;  /* 0x000000ffff057224 */ /* 0x001fca00078e0010 */
[----:B------:R-:W-:Y:S01]  /*afb0*/  STG.E.U8 [R2.64], R5 ;  /* 0x0000000502007986 */ /* 0x000fe2000c101124 */
[----:B------:R-:W-:Y:S05]  /*afc0*/  EXIT ;  /* 0x000000000000794d */ /* 0x000fea0003800000 */
.L_x_3153:
        /* <DEDUP_REMOVED lines=9> */
.L_x_3157:
[----:B------:R-:W0:Y:S02]  /*b060*/  F2I.F64.TRUNC R17, R16 ;  /* 0x0000001000117311 */ /* 0x000e24000030d100 */
[----:B0-----:R-:W-:Y:S01]  /*b070*/  STG.E [R2.64], R17 ;  /* 0x0000001102007986 */ /* 0x001fe2000c101924 */
[----:B------:R-:W-:Y:S05]  /*b080*/  EXIT ;  /* 0x000000000000794d */ /* 0x000fea0003800000 */
.L_x_3156:
[----:B------:R-:W0:Y:S02]  /*b090*/  F2I.F64.TRUNC R17, R16 ;  /* 0x0000001000117311 */ /* 0x000e24000030d100 */
[----:B0-----:R-:W-:Y:S01]  /*b0a0*/  STG.E.U16 [R2.64], R17 ;  /* 0x0000001102007986 */ /* 0x001fe2000c101524 */
[----:B------:R-:W-:Y:S05]  /*b0b0*/  EXIT ;  /* 0x000000000000794d */ /* 0x000fea0003800000 */
.L_x_3152:
        /* <DEDUP_REMOVED lines=11> */
.L_x_3159:
[----:B------:R-:W0:Y:S01]  /*b170*/  F2F.F32.F64 R0, R16 ;  /* 0x0000001000007310 */ /* 0x000e220000301000 */
[----:B------:R-:W0:-:S14]  /*b180*/  DSETP.GEU.AND P0, PT, |R16|, c[0x2][0x0], PT ;  /* 0x008000001000762a */ /* 0x000e1c0003f0e200 */
[----:B0-----:R-:W-:-:S05]  /*b190*/  @!P0 FMUL R0, R0, 1.175494350822287508e-38 ;  /* 0x0080000000008820 */ /* 0x001fca0000400000 */
[----:B------:R-:W-:-:S05]  /*b1a0*/  F2FP.PACK_AB R0, RZ, R0 ;  /* 0x00000000ff00723e */ /* 0x000fca00000000ff */
[----:B------:R-:W-:Y:S01]  /*b1b0*/  STG.E.U16 [R2.64], R0 ;  /* 0x0000000002007986 */ /* 0x000fe2000c101524 */
[----:B------:R-:W-:Y:S05]  /*b1c0*/  EXIT ;  /* 0x000000000000794d */ /* 0x000fea0003800000 */
.L_x_3158:
        /* <DEDUP_REMOVED lines=12> */
.L_x_3161:
[----:B------:R-:W0:Y:S01]  /*b290*/  F2F.F32.F64 R0, R16 ;  /* 0x0000001000007310 */ /* 0x000e220000301000 */
[----:B------:R-:W0:-:S14]  /*b2a0*/  DSETP.GEU.AND P0, PT, |R16|, c[0x2][0x0], PT ;  /* 0x008000001000762a */ /* 0x000e1c0003f0e200 */
[----:B0-----:R-:W-:-:S05]  /*b2b0*/  @!P0 FMUL R0, R0, 1.175494350822287508e-38 ;  /* 0x0080000000008820 */ /* 0x001fca0000400000 */
[----:B------:R-:W-:-:S04]  /*b2c0*/  F2FP.PACK_AB R5, RZ, R0 ;  /* 0x00000000ff05723e */ /* 0x000fc800000000ff */
[----:B------:R-:W-:-:S05]  /*b2d0*/  PRMT R5, R5, 0x5410, RZ ;  /* 0x0000541005057816 */ /* 0x000fca00000000ff */
[----:B------:R-:W-:Y:S01]  /*b2e0*/  STG.E [R2.64], R5 ;  /* 0x0000000502007986 */ /* 0x000fe2000c101924 */
[----:B------:R-:W-:Y:S05]  /*b2f0*/  EXIT ;  /* 0x000000000000794d */ /* 0x000fea0003800000 */
.L_x_3160:
[----:B------:R-:W-:Y:S01]  /*b300*/  STG.E.64 [R2.64], R16 ;  /* 0x0000001002007986 */ /* 0x000fe2000c101b24 */
[----:B------:R-:W-:Y:S05]  /*b310*/  EXIT ;  /* 0x000000000000794d */ /* 0x000fea0003800000 */
.L_x_3151:
        /* <DEDUP_REMOVED lines=12> */
.L_x_3164:
[----:B------:R-:W-:-:S05]  /*b3e0*/  CS2R R18, SRZ ;  /* 0x0000000000127805 */ /* 0x000fca000001ff00 */
[----:B------:R-:W-:Y:S01]  /*b3f0*/  STG.E.128 [R2.64], R16 ;  /* 0x0000001002007986 */ /* 0x000fe2000c101d24 */
[----:B------:R-:W-:Y:S05]  /*b400*/  EXIT ;  /* 0x000000000000794d */ /* 0x000fea0003800000 */
.L_x_3163:
        /* <DEDUP_REMOVED lines=23> */
.L_x_3168:
[----:B------:R-:W-:Y:S05]  /*b580*/  BSYNC B0 ;  /* 0x0000000000007941 */ /* 0x000fea0003800000 */
.L_x_3167:
[----:B------:R-:W-:-:S05]  /*b590*/  LOP3.LUT R5, R0, R5, RZ, 0xfc, !PT ;  /* 0x0000000500057212 */ /* 0x000fca00078efcff */
[----:B------:R-:W-:Y:S01]  /*b5a0*/  STG.E.U8 [R2.64], R5 ;  /* 0x0000000502007986 */ /* 0x000fe2000c101124 */
[----:B------:R-:W-:Y:S05]  /*b5b0*/  EXIT ;  /* 0x000000000000794d */ /* 0x000fea0003800000 */
.L_x_3166:
        /* <DEDUP_REMOVED lines=15> */
.L_x_3170:
[----:B------:R-:W-:Y:S01]  /*b6b0*/  IMAD.MOV.U32 R0, RZ, RZ, 0x7f ;  /* 0x0000007fff007424 */ /* 0x000fe200078e00ff */
[----:B------:R-:W-:-:S04]  /*b6c0*/  ISETP.GT.U32.AND P0, PT, R4, 0x7f800000, PT ;  /* 0x7f8000000400780c */ /* 0x000fc80003f04070 */
[----:B------:R-:W-:-:S04]  /*b6d0*/  SEL R0, R0, 0x7c, P0 ;  /* 0x0000007c00007807 */ /* 0x000fc80000000000 */
.L_x_3171:
[----:B------:R-:W-:Y:S05]  /*b6e0*/  BSYNC B0 ;  /* 0x0000000000007941 */ /* 0x000fea0003800000 */
.L_x_3169:
[----:B------:R-:W-:-:S04]  /*b6f0*/  LOP3.LUT R4, R5, 0x80000000, RZ, 0xc0, !PT ;  /* 0x8000000005047812 */ /* 0x000fc800078ec0ff */
[----:B------:R-:W-:-:S04]  /*b700*/  SHF.R.U32.HI R5, RZ, 0x18, R4 ;  /* 0x00000018ff057819 */ /* 0x000fc80000011604 */
[----:B------:R-:W-:-:S05]  /*b710*/  LOP3.LUT R5, R0, R5, RZ, 0xfc, !PT ;  /* 0x0000000500057212 */ /* 0x000fca00078efcff */
[----:B------:R-:W-:Y:S01]  /*b720*/  STG.E.U8 [R2.64], R5 ;  /* 0x0000000502007986 */ /* 0x000fe2000c101124 */
[----:B------:R-:W-:Y:S05]  /*b730*/  EXIT ;  /* 0x000000000000794d */ /* 0x000fea0003800000 */
.L_x_3165:
[----:B------:R-:W0:Y:S01]  /*b740*/  F2F.F32.F64 R0, R16 ;  /* 0x0000001000007310 */ /* 0x000e220000301000 */
[----:B------:R-:W0:-:S14]  /*b750*/  DSETP.GEU.AND P0, PT, |R16|, c[0x2][0x0], PT ;  /* 0x008000001000762a */ /* 0x000e1c0003f0e200 */
[----:B0-----:R-:W-:-:S05]  /*b760*/  @!P0 FMUL R0, R0, 1.175494350822287508e-38 ;  /* 0x0080000000008820 */ /* 0x001fca0000400000 */
[----:B------:R-:W-:-:S05]  /*b770*/  F2FP.BF16.PACK_AB R0, RZ, R0 ;  /* 0x00000000ff00723e */ /* 0x000fca00000010ff */
[----:B------:R-:W-:Y:S01]  /*b780*/  STG.E.U16 [R2.64], R0 ;  /* 0x0000000002007986 */ /* 0x000fe2000c101524 */
[----:B------:R-:W-:Y:S05]  /*b790*/  EXIT ;  /* 0x000000000000794d */ /* 0x000fea0003800000 */
.L_x_3162:
        /* <DEDUP_REMOVED lines=11> */
.L_x_3174:
        /* <DEDUP_REMOVED lines=19> */
.L_x_3177:
[----:B------:R-:W-:-:S04]  /*b980*/  LOP3.LUT R0, R7, 0x80000000, RZ, 0xc0, !PT ;  /* 0x8000000007007812 */ /* 0x000fc800078ec0ff */
[----:B------:R-:W-:-:S04]  /*b990*/  SHF.R.U32.HI R5, RZ, 0x18, R0 ;  /* 0x00000018ff057819 */ /* 0x000fc80000011600 */
[----:B------:R-:W-:-:S04]  /*b9a0*/  LOP3.LUT R4, R4, R5, RZ, 0xfc, !PT ;  /* 0x0000000504047212 */ /* 0x000fc800078efcff */
[----:B------:R-:W-:Y:S02]  /*b9b0*/  PRMT R0, R4, 0x7610, R0 ;  /* 0x0000761004007816 */ /* 0x000fe40000000000 */
.L_x_3176:
[----:B------:R-:W-:Y:S05]  /*b9c0*/  BSYNC B0 ;  /* 0x0000000000007941 */ /* 0x000fea0003800000 */
.L_x_3175:
[----:B------:R-:W-:Y:S01]  /*b9d0*/  STG.E.U8 [R2.64], R0 ;  /* 0x0000000002007986 */ /* 0x000fe2000c101124 */
[----:B------:R-:W-:Y:S05]  /*b9e0*/  EXIT ;  /* 0x000000000000794d */ /* 0x000fea0003800000 */
.L_x_3173:
        /* <DEDUP_REMOVED lines=19> */
.L_x_3180:
[----:B------:R-:W-:-:S04]  /*bb20*/  LOP3.LUT R0, R7, 0x80000000, RZ, 0xc0, !PT ;  /* 0x8000000007007812 */ /* 0x000fc800078ec0ff */
[----:B------:R-:W-:-:S04]  /*bb30*/  SHF.R.U32.HI R5, RZ, 0x18, R0 ;  /* 0x00000018ff057819 */ /* 0x000fc80000011600 */
[----:B------:R-:W-:-:S04]  /*bb40*/  LOP3.LUT R4, R4, R5, RZ, 0xfc, !PT ;  /* 0x0000000504047212 */ /* 0x000fc800078efcff */
[----:B------:R-:W-:Y:S02]  /*bb50*/  PRMT R0, R4, 0x7610, R0 ;  /* 0x0000761004007816 */ /* 0x000fe40000000000 */
.L_x_3179:
[----:B------:R-:W-:Y:S05]  /*bb60*/  BSYNC B0 ;  /* 0x0000000000007941 */ /* 0x000fea0003800000 */
.L_x_3178:
[----:B------:R-:W-:Y:S01]  /*bb70*/  STG.E.U8 [R2.64], R0 ;  /* 0x0000000002007986 */ /* 0x000fe2000c101124 */
[----:B------:R-:W-:Y:S05]  /*bb80*/  EXIT ;  /* 0x000000000000794d */ /* 0x000fea0003800000 */
.L_x_3172:
        /* <DEDUP_REMOVED lines=24> */
.L_x_3155:
[----:B------:R-:W-:Y:S01]  /*bd10*/  MOV R0, 0x0 ;  /* 0x0000000000007802 */ /* 0x000fe20000000f00 */
[----:B------:R-:W-:Y:S02]  /*bd20*/  IMAD.MOV.U32 R4, RZ, RZ, c[0x4][0x128] ;  /* 0x01004a00ff047624 */ /* 0x000fe400078e00ff */
[----:B------:R-:W-:Y:S01]  /*bd30*/  IMAD.MOV.U32 R5, RZ, RZ, c[0x4][0x12c] ;  /* 0x01004b00ff057624 */ /* 0x000fe200078e00ff */
[----:B------:R0:W1:Y:S01]  /*bd40*/  LDC.64 R2, c[0x4][R0] ;  /* 0x0100000000027b82 */ /* 0x0000620000000a00 */
[----:B------:R-:W-:Y:S02]  /*bd50*/  IMAD.MOV.U32 R6, RZ, RZ, c[0x4][0x130] ;  /* 0x01004c00ff067624 */ /* 0x000fe400078e00ff */
[----:B------:R-:W-:Y:S02]  /*bd60*/  IMAD.MOV.U32 R7, RZ, RZ, c[0x4][0x134] ;  /* 0x01004d00ff077624 */ /* 0x000fe400078e00ff */
[----:B------:R-:W-:-:S02]  /*bd70*/  IMAD.MOV.U32 R8, RZ, RZ, 0x65 ;  /* 0x00000065ff087424 */ /* 0x000fc400078e00ff */
[----:B------:R-:W-:Y:S02]  /*bd80*/  IMAD.MOV.U32 R10, RZ, RZ, c[0x4][0x10] ;  /* 0x01000400ff0a7624 */ /* 0x000fe400078e00ff */
[----:B------:R-:W-:Y:S02]  /*bd90*/  IMAD.MOV.U32 R11, RZ, RZ, c[0x4][0x14] ;  /* 0x01000500ff0b7624 */ /* 0x000fe400078e00ff */
[----:B------:R-:W-:Y:S02]  /*bda0*/  IMAD.MOV.U32 R12, RZ, RZ, 0x1 ;  /* 0x00000001ff0c7424 */ /* 0x000fe400078e00ff */
[----:B------:R-:W-:Y:S02]  /*bdb0*/  IMAD.MOV.U32 R13, RZ, RZ, RZ ;  /* 0x000000ffff0d7224 */ /* 0x000fe400078e00ff */
[----:B0-----:R-:W-:Y:S01]  /*bdc0*/  LEPC R14 ;  /* 0x00000000000e734e */ /* 0x001fe20000000000 */
[----:B------:R-:W-:Y:S02]  /*bdd0*/  MOV R9, 0xbe40 ;  /* 0x0000be4000097802 */ /* 0x000fe40000000f00 */
[----:B------:R-:W-:Y:S02]  /*bde0*/  MOV R20, 0xbdc0 ;  /* 0x0000bdc000147802 */ /* 0x000fe40000000f00 */
[----:B------:R-:W-:-:S02]  /*bdf0*/  MOV R21, 0x0 ;  /* 0x0000000000157802 */ /* 0x000fc40000000f00 */
[----:B------:R-:W-:Y:S02]  /*be00*/  MOV R0, 0x0 ;  /* 0x0000000000007802 */ /* 0x000fe40000000f00 */
[----:B------:R-:W-:-:S04]  /*be10*/  IADD3 R20, P0, P1, -R20, R9, R14 ;  /* 0x0000000914147210 */ /* 0x000fc8000791e10e */
[----:B------:R-:W-:-:S04]  /*be20*/  IADD3.X R21, ~R0, R21, R15, P0, P1 ;  /* 0x0000001500157210 */ /* 0x000fc800007e250f */
[----:B-1----:R-:W-:Y:S05]  /*be30*/  CALL.ABS.NOINC R2 ;  /* 0x0000000002007343 */ /* 0x002fea0003c00000 */
[----:B------:R-:W-:Y:S05]  /*be40*/  EXIT ;  /* 0x000000000000794d */ /* 0x000fea0003800000 */
.L_x_3182:
[----:B------:R-:W0:Y:S02]  /*be50*/  F2I.U64.F64.TRUNC R16, R16 ;  /* 0x0000001000107311 */ /* 0x000e24000030d800 */
[----:B0-----:R-:W-:Y:S01]  /*be60*/  STG.E.64 [R2.64], R16 ;  /* 0x0000001002007986 */ /* 0x001fe2000c101b24 */
[----:B------:R-:W-:Y:S05]  /*be70*/  EXIT ;  /* 0x000000000000794d */ /* 0x000fea0003800000 */
.L_x_3181:
[----:B------:R-:W0:Y:S02]  /*be80*/  F2I.U32.F64.TRUNC R17, R16 ;  /* 0x0000001000117311 */ /* 0x000e24000030d000 */
[----:B0-----:R-:W-:Y:S01]  /*be90*/  STG.E [R2.64], R17 ;  /* 0x0000001102007986 */ /* 0x001fe2000c101924 */
[----:B------:R-:W-:Y:S05]  /*bea0*/  EXIT ;  /* 0x000000000000794d */ /* 0x000fea0003800000 */
.L_x_3183:
        /* <DEDUP_REMOVED lines=13> */
.L_x_3233:


//--------------------- .text._ZN2at6native18elementwise_kernelILi128ELi2EZNS0_22gpu_kernel_impl_nocastIZZZNS0_65_GLOBAL__N__eb3311e5_27_ActivationHardtanhKernel_cu_9e10b42f_292624hardtanh_backward_kernelERNS_14TensorIteratorERKN3c106ScalarES9_ENKUlvE_clEvENKUlvE_clEvEUlddE_EEvRNS_18TensorIteratorBaseERKT_EUliE_EEviT1_ --------------------------
	.section	.text._ZN2at6native18elementwise_kernelILi128ELi2EZNS0_22gpu_kernel_impl_nocastIZZZNS0_65_GLOBAL__N__eb3311e5_27_ActivationHardtanhKernel_cu_9e10b42f_292624hardtanh_backward_kernelERNS_14TensorIteratorERKN3c106ScalarES9_ENKUlvE_clEvENKUlvE_clEvEUlddE_EEvRNS_18TensorIteratorBaseERKT_EUliE_EEviT1_,"ax",@progbits
	.sectioninfo	@"SHI_REGISTERS=14"
	.align	128
        .global         _ZN2at6native18elementwise_kernelILi128ELi2EZNS0_22gpu_kernel_impl_nocastIZZZNS0_65_GLOBAL__N__eb3311e5_27_ActivationHardtanhKernel_cu_9e10b42f_292624hardtanh_backward_kernelERNS_14TensorIteratorERKN3c106ScalarES9_ENKUlvE_clEvENKUlvE_clEvEUlddE_EEvRNS_18TensorIteratorBaseERKT_EUliE_EEviT1_
        .type           _ZN2at6native18elementwise_kernelILi128ELi2EZNS0_22gpu_kernel_impl_nocastIZZZNS0_65_GLOBAL__N__eb3311e5_27_ActivationHardtanhKernel_cu_9e10b42f_292624hardtanh_backward_kernelERNS_14TensorIteratorERKN3c106ScalarES9_ENKUlvE_clEvENKUlvE_clEvEUlddE_EEvRNS_18TensorIteratorBaseERKT_EUliE_EEviT1_,@function
        .size           _ZN2at6native18elementwise_kernelILi128ELi2EZNS0_22gpu_kernel_impl_nocastIZZZNS0_65_GLOBAL__N__eb3311e5_27_ActivationHardtanhKernel_cu_9e10b42f_292624hardtanh_backward_kernelERNS_14TensorIteratorERKN3c106ScalarES9_ENKUlvE_clEvENKUlvE_clEvEUlddE_EEvRNS_18TensorIteratorBaseERKT_EUliE_EEviT1_,(.L_x_3234 - _ZN2at6native18elementwise_kernelILi128ELi2EZNS0_22gpu_kernel_impl_nocastIZZZNS0_65_GLOBAL__N__eb3311e5_27_ActivationHardtanhKernel_cu_9e10b42f_292624hardtanh_backward_kernelERNS_14TensorIteratorERKN3c106ScalarES9_ENKUlvE_clEvENKUlvE_clEvEUlddE_EEvRNS_18TensorIteratorBaseERKT_EUliE_EEviT1_)
        .other          _ZN2at6native18elementwise_kernelILi128ELi2EZNS0_22gpu_kernel_impl_nocastIZZZNS0_65_GLOBAL__N__eb3311e5_27_ActivationHardtanhKernel_cu_9e10b42f_292624hardtanh_backward_kernelERNS_14TensorIteratorERKN3c106ScalarES9_ENKUlvE_clEvENKUlvE_clEvEUlddE_EEvRNS_18TensorIteratorBaseERKT_EUliE_EEviT1_,@"STO_CUDA_ENTRY STV_DEFAULT"
_ZN2at6native18elementwise_kernelILi128ELi2EZNS0_22gpu_kernel_impl_nocastIZZZNS0_65_GLOBAL__N__eb3311e5_27_ActivationHardtanhKernel_cu_9e10b42f_292624hardtanh_backward_kernelERNS_14TensorIteratorERKN3c106ScalarES9_ENKUlvE_clEvENKUlvE_clEvEUlddE_EEvRNS_18TensorIteratorBaseERKT_EUliE_EEviT1_:
.text._ZN2at6native18elementwise_kernelILi128ELi2EZNS0_22gpu_kernel_impl_nocastIZZZNS0_65_GLOBAL__N__eb3311e5_27_ActivationHardtanhKernel_cu_9e10b42f_292624hardtanh_backward_kernelERNS_14TensorIteratorERKN3c106ScalarES9_ENKUlvE_clEvENKUlvE_clEvEUlddE_EEvRNS_18TensorIteratorBaseERKT_EUliE_EEviT1_:
[----:B------:R-:W-:Y:S02]  /*0000*/  MOV R1, c[0x0][0x28] ;  /* 0x00000a0000017a02 */ /* 0x000fe40000000f00 */
[----:B------:R-:W0:Y:S01]  /*0010*/  S2R R0, SR_CTAID.X ;  /* 0x0000000000007919 */ /* 0x000e220000002500 */
[----:B------:R-:W-:Y:S01]  /*0020*/  ULDC.64 UR4, c[0x0][0x118] ;  /* 0x0000460000047ab9 */ /* 0x000fe20000000a00 */
[----:B------:R-:W-:Y:S02]  /*0030*/  BSSY B0, `(.L_x_3184) ;  /* 0x0000114000007945 */ /* 0x000fe40003800000 */
[----:B------:R-:W0:Y:S02]  /*0040*/  S2R R3, SR_TID.X ;  /* 0x0000000000037919 */ /* 0x000e240000002100 */
[----:B0-----:R-:W-:-:S04]  /*0050*/  LEA R0, R0, R3, 0x8 ;  /* 0x0000000300007211 */ /* 0x001fc800078e40ff */
[----:B------:R-:W-:Y:S02]  /*0060*/  ISETP.GE.AND P0, PT, R0, c[0x0][0x160], PT ;  /* 0x0000580000007a0c */ /* 0x000fe40003f06270 */
[----:B------:R-:W-:-:S11]  /*0070*/  MOV R11, R0 ;  /* 0x00000000000b7202 */ /* 0x000fd60000000f00 */
        /* <DEDUP_REMOVED lines=254> */
.L_x_3186:
[----:B------:R-:W-:-:S04]  /*1060*/  IADD3 R6, P0, R4, c[0x0][0x3d8], RZ ;  /* 0x0000f60004067a10 */ /* 0x000fc80007f1e0ff */
[----:B------:R-:W-:-:S06]  /*1070*/  IADD3.X R7, RZ, c[0x0][0x3dc], RZ, P0, !PT ;  /* 0x0000f700ff077a10 */ /* 0x000fcc00007fe4ff */
[----:B------:R-:W2:Y:S01]  /*1080*/  LDG.E.64 R6, [R6.64] ;  /* 0x0000000406067981 */ /* 0x000ea2000c1e1b00 */
[----:B------:R-:W-:-:S04]  /*1090*/  IADD3 R4, P1, R3, c[0x0][0x3d0], RZ ;  /* 0x0000f40003047a10 */ /* 0x000fc80007f3e0ff */
[----:B------:R-:W-:Y:S01]  /*10a0*/  IADD3.X R5, RZ, c[0x0][0x3d4], RZ, P1, !PT ;  /* 0x0000f500ff057a10 */ /* 0x000fe20000ffe4ff */
[----:B--2---:R-:W0:-:S14]  /*10b0*/  DSETP.GTU.AND P0, PT, R6, c[0x0][0x3e0], PT ;  /* 0x0000f8000600762a */ /* 0x004e1c0003f0c000 */
[----:B0-----:R-:W2:Y:S01]  /*10c0*/  @P0 LDG.E.64 R4, [R4.64] ;  /* 0x0000000404040981 */ /* 0x001ea2000c1e1b00 */
[----:B------:R-:W2:Y:S01]  /*10d0*/  @P0 DSETP.GE.AND P1, PT, R6, c[0x0][0x3e8], PT ;  /* 0x0000fa000600062a */ /* 0x000ea20003f26000 */
[----:B------:R-:W-:Y:S02]  /*10e0*/  IADD3 R8, P2, R2, c[0x0][0x3c8], RZ ;  /* 0x0000f20002087a10 */ /* 0x000fe40007f5e0ff */
[----:B------:R-:W-:Y:S02]  /*10f0*/  CS2R R2, SRZ ;  /* 0x0000000000027805 */ /* 0x000fe4000001ff00 */
[----:B------:R-:W-:Y:S02]  /*1100*/  IADD3.X R9, RZ, c[0x0][0x3cc], RZ, P2, !PT ;  /* 0x0000f300ff097a10 */ /* 0x000fe400017fe4ff */
[----:B--2---:R-:W-:Y:S02]  /*1110*/  @P0 FSEL R10, R4, RZ, !P1 ;  /* 0x000000ff040a0208 */ /* 0x004fe40004800000 */
[----:B------:R-:W-:-:S02]  /*1120*/  @P0 FSEL R11, R5, RZ, !P1 ;  /* 0x000000ff050b0208 */ /* 0x000fc40004800000 */
[----:B------:R-:W-:Y:S02]  /*1130*/  @P0 MOV R2, R10 ;  /* 0x0000000a00020202 */ /* 0x000fe40000000f00 */
[----:B------:R-:W-:Y:S02]  /*1140*/  @P0 MOV R3, R11 ;  /* 0x0000000b00030202 */ /* 0x000fe40000000f00 */
[----:B------:R-:W-:-:S03]  /*1150*/  IADD3 R11, R0, 0x80, RZ ;  /* 0x00000080000b7810 */ /* 0x000fc60007ffe0ff */
[----:B------:R0:W-:Y:S04]  /*1160*/  STG.E.64 [R8.64], R2 ;  /* 0x0000000208007986 */ /* 0x0001e8000c101b04 */
.L_x_3185:
[----:B------:R-:W-:Y:S05]  /*1170*/  BSYNC B0 ;  /* 0x0000000000007941 */ /* 0x000fea0003800000 */
.L_x_3184:
[----:B------:R-:W-:-:S13]  /*1180*/  ISETP.GE.AND P0, PT, R11, c[0x0][0x160], PT ;  /* 0x000058000b007a0c */ /* 0x000fda0003f06270 */
[----:B------:R-:W-:Y:S05]  /*1190*/  @P0 EXIT ;  /* 0x000000000000094d */ /* 0x000fea0003800000 */
[----:B------:R-:W-:Y:S01]  /*11a0*/  ISETP.NE.AND P0, PT, RZ, c[0x0][0x168], PT ;  /* 0x00005a00ff007a0c */ /* 0x000fe20003f05270 */
[----:B0-----:R-:W-:Y:S01]  /*11b0*/  CS2R R2, SRZ ;  /* 0x0000000000027805 */ /* 0x001fe2000001ff00 */
[----:B------:R-:W-:-:S11]  /*11c0*/  MOV R0, RZ ;  /* 0x000000ff00007202 */ /* 0x000fd60000000f00 */
[----:B------:R-:W-:Y:S05]  /*11d0*/  @!P0 BRA `(.L_x_3187) ;  /* 0x00000f9000008947 */ /* 0x000fea0003800000 */
[----:B------:R-:W-:Y:S01]  /*11e0*/  HFMA2.MMA R2, -RZ, RZ, 0, 0 ;  /* 0x00000000ff027435 */ /* 0x000fe200000001ff */
[----:B------:R-:W-:Y:S02]  /*11f0*/  MOV R3, R11 ;  /* 0x0000000b00037202 */ /* 0x000fe40000000f00 */
[----:B------:R-:W-:-:S04]  /*1200*/  MOV R8, c[0x0][0x168] ;  /* 0x00005a0000087a02 */ /* 0x000fc80000000f00 */
[----:B------:R-:W-:-:S03]  /*1210*/  ISETP.NE.AND P0, PT, R8, 0x1, PT ;  /* 0x000000010800780c */ /* 0x000fc60003f05270 */
[----:B------:R-:W-:-:S05]  /*1220*/  IMAD.HI.U32 R4, R11, c[0x0][0x170], R2 ;  /* 0x00005c000b047a27 */ /* 0x000fca00078e0002 */
        /* <DEDUP_REMOVED lines=244> */
.L_x_3187:
        /* <DEDUP_REMOVED lines=8> */
[----:B------:R-:W-:-:S04]  /*21f0*/  IADD3 R8, P2, R0, c[0x0][0x3c8], RZ ;  /* 0x0000f20000087a10 */ /* 0x000fc80007f5e0ff */
[----:B------:R-:W-:Y:S02]  /*2200*/  IADD3.X R9, RZ, c[0x0][0x3cc], RZ, P2, !PT ;  /* 0x0000f300ff097a10 */ /* 0x000fe400017fe4ff */
[----:B--2---:R-:W-:Y:S02]  /*2210*/  @P0 FSEL R0, R2, RZ, !P1 ;  /* 0x000000ff02000208 */ /* 0x004fe40004800000 */
[----:B------:R-:W-:Y:S02]  /*2220*/  @P0 FSEL R11, R3, RZ, !P1 ;  /* 0x000000ff030b0208 */ /* 0x000fe40004800000 */
[----:B------:R-:W-:Y:S02]  /*2230*/  CS2R R2, SRZ ;  /* 0x0000000000027805 */ /* 0x000fe4000001ff00 */
[----:B------:R-:W-:Y:S02]  /*2240*/  @P0 MOV R2, R0 ;  /* 0x0000000000020202 */ /* 0x000fe40000000f00 */
[----:B------:R-:W-:-:S05]  /*2250*/  @P0 MOV R3, R11 ;  /* 0x0000000b00030202 */ /* 0x000fca0000000f00 */
[----:B------:R-:W-:Y:S01]  /*2260*/  STG.E.64 [R8.64], R2 ;  /* 0x0000000208007986 */ /* 0x000fe2000c101b04 */
[----:B------:R-:W-:Y:S05]  /*2270*/  EXIT ;  /* 0x000000000000794d */ /* 0x000fea0003800000 */
.L_x_3188:
        /* <DEDUP_REMOVED lines=16> */
.L_x_3234:


//--------------------- .text._ZN2at6native27unrolled_elementwise_kernelIZZZNS0_65_GLOBAL__N__eb3311e5_27_ActivationHardtanhKernel_cu_9e10b42f_292624hardtanh_backward_kernelERNS_14TensorIteratorERKN3c106ScalarES8_ENKUlvE_clEvENKUlvE_clEvEUlddE_St5arrayIPcLm3EELi4E23TrivialOffsetCalculatorILi2EjESF_ILi1EjENS0_6memory15LoadWithoutCastENSI_16StoreWithoutCastEEEviT_T0_T2_T3_T4_T5_ --------------------------
	.section	.text._ZN2at6native27unrolled_elementwise_kernelIZZZNS0_65_GLOBAL__N__eb3311e5_27_ActivationHardtanhKernel_cu_9e10b42f_292624hardtanh_backward_kernelERNS_14TensorIteratorERKN3c106ScalarES8_ENKUlvE_clEvENKUlvE_clEvEUlddE_St5arrayIPcLm3EELi4E23TrivialOffsetCalculatorILi2EjESF_ILi1EjENS0_6memory15LoadWithoutCastENSI_16StoreWithoutCastEEEviT_T0_T2_T3_T4_T5_,"ax",@progbits
	.sectioninfo	@"SHI_REGISTERS=32"
	.align	128
        .global         _ZN2at6native27unrolled_elementwise_kernelIZZZNS0_65_GLOBAL__N__eb3311e5_27_ActivationHardtanhKernel_cu_9e10b42f_292624hardtanh_backward_kernelERNS_14TensorIteratorERKN3c106ScalarES8_ENKUlvE_clEvENKUlvE_clEvEUlddE_St5arrayIPcLm3EELi4E23TrivialOffsetCalculatorILi2EjESF_ILi1EjENS0_6memory15LoadWithoutCastENSI_16StoreWithoutCastEEEviT_T0_T2_T3_T4_T5_
        .type           _ZN2at6native27unrolled_elementwise_kernelIZZZNS0_65_GLOBAL__N__eb3311e5_27_ActivationHardtanhKernel_cu_9e10b42f_292624hardtanh_backward_kernelERNS_14TensorIteratorERKN3c106ScalarES8_ENKUlvE_clEvENKUlvE_clEvEUlddE_St5arrayIPcLm3EELi4E23TrivialOffsetCalculatorILi2EjESF_ILi1EjENS0_6memory15LoadWithoutCastENSI_16StoreWithoutCastEEEviT_T0_T2_T3_T4_T5_,@function
        .size           _ZN2at6native27unrolled_elementwise_kernelIZZZNS0_65_GLOBAL__N__eb3311e5_27_ActivationHardtanhKernel_cu_9e10b42f_292624hardtanh_backward_kernelERNS_14TensorIteratorERKN3c106ScalarES8_ENKUlvE_clEvENKUlvE_clEvEUlddE_St5arrayIPcLm3EELi4E23TrivialOffsetCalculatorILi2EjESF_ILi1EjENS0_6memory15LoadWithoutCastENSI_16StoreWithoutCastEEEviT_T0_T2_T3_T4_T5_,(.L_x_3235 - _ZN2at6native27unrolled_elementwise_kernelIZZZNS0_65_GLOBAL__N__eb3311e5_27_ActivationHardtanhKernel_cu_9e10b42f_292624hardtanh_backward_kernelERNS_14TensorIteratorERKN3c106ScalarES8_ENKUlvE_clEvENKUlvE_clEvEUlddE_St5arrayIPcLm3EELi4E23TrivialOffsetCalculatorILi2EjESF_ILi1EjENS0_6memory15LoadWithoutCastENSI_16StoreWithoutCastEEEviT_T0_T2_T3_T4_T5_)
        .other          _ZN2at6native27unrolled_elementwise_kernelIZZZNS0_65_GLOBAL__N__eb3311e5_27_ActivationHardtanhKernel_cu_9e10b42f_292624hardtanh_backward_kernelERNS_14TensorIteratorERKN3c106ScalarES8_ENKUlvE_clEvENKUlvE_clEvEUlddE_St5arrayIPcLm3EELi4E23TrivialOffsetCalculatorILi2EjESF_ILi1EjENS0_6memory15LoadWithoutCastENSI_16StoreWithoutCastEEEviT_T0_T2_T3_T4_T5_,@"STO_CUDA_ENTRY STV_DEFAULT"
_ZN2at6native27unrolled_elementwise_kernelIZZZNS0_65_GLOBAL__N__eb3311e5_27_ActivationHardtanhKernel_cu_9e10b42f_292624hardtanh_backward_kernelERNS_14TensorIteratorERKN3c106ScalarES8_ENKUlvE_clEvENKUlvE_clEvEUlddE_St5arrayIPcLm3EELi4E23TrivialOffsetCalculatorILi2EjESF_ILi1EjENS0_6memory15LoadWithoutCastENSI_16StoreWithoutCastEEEviT_T0_T2_T3_T4_T5_:
.text._ZN2at6native27unrolled_elementwise_kernelIZZZNS0_65_GLOBAL__N__eb3311e5_27_ActivationHardtanhKernel_cu_9e10b42f_292624hardtanh_backward_kernelERNS_14TensorIteratorERKN3c106ScalarES8_ENKUlvE_clEvENKUlvE_clEvEUlddE_St5arrayIPcLm3EELi4E23TrivialOffsetCalculatorILi2EjESF_ILi1EjENS0_6memory15LoadWithoutCastENSI_16StoreWithoutCastEEEviT_T0_T2_T3_T4_T5_:
[----:B------:R-:W-:Y:S02]  /*0000*/  IMAD.MOV.U32 R1, RZ, RZ, c[0x0][0x28] ;  /* 0x00000a00ff017624 */ /* 0x000fe400078e00ff */
[----:B------:R-:W0:Y:S01]  /*0010*/  S2R R0, SR_CTAID.X ;  /* 0x0000000000007919 */ /* 0x000e220000002500 */
[----:B------:R-:W-:Y:S01]  /*0020*/  IMAD.MOV.U32 R3, RZ, RZ, -0x200 ;  /* 0xfffffe00ff037424 */ /* 0x000fe200078e00ff */
[----:B------:R-:W-:Y:S01]  /*0030*/  CS2R R22, SRZ ;  /* 0x0000000000167805 */ /* 0x000fe2000001ff00 */
[----:B------:R-:W-:Y:S01]  /*0040*/  ULDC.64 UR4, c[0x0][0x118] ;  /* 0x0000460000047ab9 */ /* 0x000fe20000000a00 */
[----:B------:R-:W1:Y:S01]  /*0050*/  S2R R15, SR_TID.X ;  /* 0x00000000000f7919 */ /* 0x000e620000002100 */
[----:B0-----:R-:W-:Y:S01]  /*0060*/  IMAD R14, R0, R3, c[0x0][0x160] ;  /* 0x00005800000e7624 */ /* 0x001fe200078e0203 */
[----:B-1----:R-:W-:-:S04]  /*0070*/  MOV R17, R15 ;  /* 0x0000000f00117202 */ /* 0x002fc80000000f00 */
[----:B------:R-:W-:-:S13]  /*0080*/  ISETP.GE.AND P3, PT, R15, R14, PT ;  /* 0x0000000e0f00720c */ /* 0x000fda0003f66270 */
[----:B------:R-:W-:Y:S01]  /*0090*/  @!P3 IMAD R12, R0, 0x200, R17 ;  /* 0x00000200000cb824 */ /* 0x000fe200078e0211 */
[----:B------:R-:W-:Y:S02]  /*00a0*/  @!P3 IADD3 R17, R17, 0x80, RZ ;  /* 0x000000801111b810 */ /* 0x000fe40007ffe0ff */
[----:B------:R-:W-:Y:S02]  /*00b0*/  @!P3 MOV R13, 0x8 ;  /* 0x00000008000db802 */ /* 0x000fe40000000f00 */
[----:B------:R-:W-:Y:S01]  /*00c0*/  ISETP.GE.AND P0, PT, R17, R14, PT ;  /* 0x0000000e1100720c */ /* 0x000fe20003f06270 */
[----:B------:R-:W-:Y:S02]  /*00d0*/  CS2R R2, SRZ ;  /* 0x0000000000027805 */ /* 0x000fe4000001ff00 */
[----:B------:R-:W-:Y:S01]  /*00e0*/  @!P3 IMAD.WIDE.U32 R6, R12, R13, c[0x0][0x190] ;  /* 0x000064000c06b625 */ /* 0x000fe200078e000d */
[----:B------:R-:W-:-:S04]  /*00f0*/  CS2R R4, SRZ ;  /* 0x0000000000047805 */ /* 0x000fc8000001ff00 */
[----:B------:R0:W2:Y:S05]  /*0100*/  @!P3 LDG.E.64 R22, [R6.64] ;  /* 0x000000040616b981 */ /* 0x0000aa000c1e1b00 */
[----:B------:R-:W-:Y:S01]  /*0110*/  @!P0 IMAD R20, R0, 0x200, R17 ;  /* 0x0000020000148824 */ /* 0x000fe200078e0211 */
[----:B------:R-:W-:Y:S01]  /*0120*/  @!P0 IADD3 R17, R17, 0x80, RZ ;  /* 0x0000008011118810 */ /* 0x000fe20007ffe0ff */
[----:B------:R-:W-:-:S03]  /*0130*/  @!P0 IMAD.MOV.U32 R21, RZ, RZ, 0x8 ;  /* 0x00000008ff158424 */ /* 0x000fc600078e00ff */
[----:B------:R-:W-:Y:S01]  /*0140*/  ISETP.GE.AND P2, PT, R17, R14, PT ;  /* 0x0000000e1100720c */ /* 0x000fe20003f46270 */
[----:B------:R-:W-:-:S05]  /*0150*/  @!P0 IMAD.WIDE.U32 R24, R20, R21, c[0x0][0x190] ;  /* 0x0000640014188625 */ /* 0x000fca00078e0015 */
[----:B------:R1:W3:Y:S07]  /*0160*/  @!P0 LDG.E.64 R2, [R24.64] ;  /* 0x0000000418028981 */ /* 0x0002ee000c1e1b00 */
[----:B------:R-:W-:Y:S01]  /*0170*/  @!P2 MOV R19, 0x8 ;  /* 0x000000080013a802 */ /* 0x000fe20000000f00 */
[----:B------:R-:W-:-:S04]  /*0180*/  @!P2 IMAD R16, R0, 0x200, R17 ;  /* 0x000002000010a824 */ /* 0x000fc800078e0211 */
[----:B------:R-:W-:Y:S01]  /*0190*/  @!P2 IMAD.WIDE.U32 R26, R16, R19, c[0x0][0x190] ;  /* 0x00006400101aa625 */ /* 0x000fe200078e0013 */
[----:B0-----:R-:W-:-:S04]  /*01a0*/  CS2R R6, SRZ ;  /* 0x0000000000067805 */ /* 0x001fc8000001ff00 */
[----:B------:R0:W4:Y:S01]  /*01b0*/  @!P2 LDG.E.64 R4, [R26.64] ;  /* 0x000000041a04a981 */ /* 0x000122000c1e1b00 */
[----:B------:R-:W-:-:S05]  /*01c0*/  @!P3 IMAD.WIDE.U32 R12, R12, R13, c[0x0][0x188] ;  /* 0x000062000c0cb625 */ /* 0x000fca00078e000d */
[----:B------:R0:W4:Y:S01]  /*01d0*/  @!P3 LDG.E.64 R6, [R12.64] ;  /* 0x000000040c06b981 */ /* 0x000122000c1e1b00 */
[----:B------:R-:W-:Y:S01]  /*01e0*/  CS2R R8, SRZ ;  /* 0x0000000000087805 */ /* 0x000fe2000001ff00 */
[----:B------:R-:W-:Y:S01]  /*01f0*/  CS2R R10, SRZ ;  /* 0x00000000000a7805 */ /* 0x000fe2000001ff00 */
[----:B------:R-:W-:-:S04]  /*0200*/  @!P0 IMAD.WIDE.U32 R20, R20, R21, c[0x0][0x188] ;  /* 0x0000620014148625 */ /* 0x000fc800078e0015 */
[----:B------:R-:W-:Y:S01]  /*0210*/  @!P2 IMAD.WIDE.U32 R28, R16, R19, c[0x0][0x188] ;  /* 0x00006200101ca625 */ /* 0x000fe200078e0013 */
[----:B------:R-:W4:Y:S04]  /*0220*/  @!P0 LDG.E.64 R8, [R20.64] ;  /* 0x0000000414088981 */ /* 0x000f28000c1e1b00 */
[----:B------:R-:W4:Y:S01]  /*0230*/  @!P2 LDG.E.64 R10, [R28.64] ;  /* 0x000000041c0aa981 */ /* 0x000f22000c1e1b00 */
[----:B------:R-:W-:-:S04]  /*0240*/  @!P2 IADD3 R17, R17, 0x80, RZ ;  /* 0x000000801111a810 */ /* 0x000fc80007ffe0ff */
[----:B------:R-:W-:Y:S01]  /*0250*/  ISETP.GE.AND P1, PT, R17, R14, PT ;  /* 0x0000000e1100720c */ /* 0x000fe20003f26270 */
[----:B------:R-:W-:-:S12]  /*0260*/  CS2R R18, SRZ ;  /* 0x0000000000127805 */ /* 0x000fd8000001ff00 */
[----:B-1----:R-:W-:Y:S02]  /*0270*/  @!P1 IMAD R24, R0, 0x200, R17 ;  /* 0x0000020000189824 */ /* 0x002fe400078e0211 */
[----:B------:R-:W-:Y:S01]  /*0280*/  @!P1 IMAD.MOV.U32 R25, RZ, RZ, 0x8 ;  /* 0x00000008ff199424 */ /* 0x000fe200078e00ff */
[----:B------:R-:W-:-:S03]  /*0290*/  CS2R R16, SRZ ;  /* 0x0000000000107805 */ /* 0x000fc6000001ff00 */
[----:B0-----:R-:W-:-:S04]  /*02a0*/  @!P1 IMAD.WIDE.U32 R26, R24, R25, c[0x0][0x190] ;  /* 0x00006400181a9625 */ /* 0x001fc800078e0019 */
[----:B------:R-:W-:Y:S01]  /*02b0*/  @!P1 IMAD.WIDE.U32 R24, R24, R25, c[0x0][0x188] ;  /* 0x0000620018189625 */ /* 0x000fe200078e0019 */
[----:B------:R0:W5:Y:S04]  /*02c0*/  @!P1 LDG.E.64 R16, [R26.64] ;  /* 0x000000041a109981 */ /* 0x000168000c1e1b00 */
[----:B------:R0:W5:Y:S01]  /*02d0*/  @!P1 LDG.E.64 R18, [R24.64] ;  /* 0x0000000418129981 */ /* 0x000162000c1e1b00 */
[----:B------:R-:W-:Y:S02]  /*02e0*/  IADD3 R12, R15, 0x80, RZ ;  /* 0x000000800f0c7810 */ /* 0x000fe40007ffe0ff */
[----:B------:R-:W-:-:S03]  /*02f0*/  MOV R13, R15 ;  /* 0x0000000f000d7202 */ /* 0x000fc60000000f00 */
[----:B------:R-:W-:-:S05]  /*0300*/  @!P3 IMAD.MOV.U32 R13, RZ, RZ, R12 ;  /* 0x000000ffff0db224 */ /* 0x000fca00078e000c */
[----:B------:R-:W-:Y:S01]  /*0310*/  ISETP.GE.AND P4, PT, R13, R14, PT ;  /* 0x0000000e0d00720c */ /* 0x000fe20003f86270 */
[----:B------:R-:W-:Y:S01]  /*0320*/  BSSY B0, `(.L_x_3189) ;  /* 0x000001c000007945 */ /* 0x000fe20003800000 */
[----:B--2---:R-:W1:-:S06]  /*0330*/  DSETP.GE.AND P0, PT, R22, c[0x0][0x170], PT ;  /* 0x00005c001600762a */ /* 0x004e4c0003f06000 */
[----:B-1----:R-:W-:-:S04]  /*0340*/  DSETP.GTU.AND P0, PT, R22, c[0x0][0x168], !P0 ;  /* 0x00005a001600762a */ /* 0x002fc8000470c000 */
[----:B---3--:R-:W1:-:S06]  /*0350*/  DSETP.GE.AND P1, PT, R2, c[0x0][0x170], PT ;  /* 0x00005c000200762a */ /* 0x008e4c0003f26000 */
[----:B-1----:R1:W-:Y:S02]  /*0360*/  DSETP.GTU.AND P1, PT, R2, c[0x0][0x168], !P1 ;  /* 0x00005a000200762a */ /* 0x0023e40004f2c000 */
[----:B-1----:R-:W-:Y:S01]  /*0370*/  @!P3 MOV R3, 0x8 ;  /* 0x000000080003b802 */ /* 0x002fe20000000f00 */
[----:B------:R-:W-:Y:S01]  /*0380*/  @!P3 IMAD R2, R0, 0x200, R15 ;  /* 0x000002000002b824 */ /* 0x000fe200078e020f */
[----:B----4-:R-:W1:-:S06]  /*0390*/  DSETP.GE.AND P2, PT, R4, c[0x0][0x170], PT ;  /* 0x00005c000400762a */ /* 0x010e4c0003f46000 */
[----:B-1----:R1:W2:Y:S01]  /*03a0*/  DSETP.GTU.AND P2, PT, R4, c[0x0][0x168], !P2 ;  /* 0x00005a000400762a */ /* 0x0022a2000574c000 */
[----:B------:R-:W-:Y:S01]  /*03b0*/  FSEL R6, R6, RZ, P0 ;  /* 0x000000ff06067208 */ /* 0x000fe20000000000 */
[----:B-1----:R-:W-:Y:S01]  /*03c0*/  @!P3 IMAD.WIDE.U32 R4, R2, R3, c[0x0][0x180] ;  /* 0x000060000204b625 */ /* 0x002fe200078e0003 */
[----:B------:R-:W-:-:S05]  /*03d0*/  FSEL R7, R7, RZ, P0 ;  /* 0x000000ff07077208 */ /* 0x000fca0000000000 */
[----:B------:R0:W-:Y:S01]  /*03e0*/  @!P3 STG.E.64 [R4.64], R6 ;  /* 0x000000060400b986 */ /* 0x0001e2000c101b04 */
[----:B------:R-:W-:Y:S02]  /*03f0*/  FSEL R2, R8, RZ, P1 ;  /* 0x000000ff08027208 */ /* 0x000fe40000800000 */
[----:B------:R-:W-:Y:S02]  /*0400*/  FSEL R3, R9, RZ, P1 ;  /* 0x000000ff09037208 */ /* 0x000fe40000800000 */
[----:B--2---:R-:W-:Y:S02]  /*0410*/  FSEL R8, R10, RZ, P2 ;  /* 0x000000ff0a087208 */ /* 0x004fe40001000000 */
[----:B------:R-:W-:Y:S01]  /*0420*/  FSEL R9, R11, RZ, P2 ;  /* 0x000000ff0b097208 */ /* 0x000fe20001000000 */
[----:B------:R-:W-:Y:S05]  /*0430*/  @P4 BRA `(.L_x_3190) ;  /* 0x000000a000004947 */ /* 0x000fea0003800000 */
[----:B0-----:R-:W-:Y:S01]  /*0440*/  IMAD R4, R0, 0x200, R13 ;  /* 0x0000020000047824 */ /* 0x001fe200078e020d */
[----:B------:R-:W-:Y:S01]  /*0450*/  IADD3 R13, R13, 0x80, RZ ;  /* 0x000000800d0d7810 */ /* 0x000fe20007ffe0ff */
[----:B------:R-:W-:-:S03]  /*0460*/  IMAD.MOV.U32 R7, RZ, RZ, 0x8 ;  /* 0x00000008ff077424 */ /* 0x000fc600078e00ff */
[----:B------:R-:W-:Y:S01]  /*0470*/  ISETP.GE.AND P0, PT, R13, R14, PT ;  /* 0x0000000e0d00720c */ /* 0x000fe20003f06270 */
[----:B------:R-:W-:-:S05]  /*0480*/  IMAD.WIDE.U32 R4, R4, R7, c[0x0][0x180] ;  /* 0x0000600004047625 */ /* 0x000fca00078e0007 */
[----:B------:R0:W-:Y:S07]  /*0490*/  STG.E.64 [R4.64], R2 ;  /* 0x0000000204007986 */ /* 0x0001ee000c101b04 */
[----:B------:R-:W-:Y:S02]  /*04a0*/  @!P0 LEA R6, R0, R13, 0x9 ;  /* 0x0000000d00068211 */ /* 0x000fe400078e48ff */
[----:B------:R-:W-:-:S03]  /*04b0*/  @!P0 IADD3 R13, R13, 0x80, RZ ;  /* 0x000000800d0d8810 */ /* 0x000fc60007ffe0ff */
[----:B------:R-:W-:-:S05]  /*04c0*/  @!P0 IMAD.WIDE.U32 R6, R6, R7, c[0x0][0x180] ;  /* 0x0000600006068625 */ /* 0x000fca00078e0007 */
[----:B------:R0:W-:Y:S02]  /*04d0*/  @!P0 STG.E.64 [R6.64], R8 ;  /* 0x0000000806008986 */ /* 0x0001e4000c101b04 */
.L_x_3190:
[----:B------:R-:W-:Y:S05]  /*04e0*/  BSYNC B0 ;  /* 0x0000000000007941 */ /* 0x000fea0003800000 */
.L_x_3189:
[----:B------:R-:W-:Y:S01]  /*04f0*/  ISETP.GE.AND P1, PT, R13, R14, PT ;  /* 0x0000000e0d00720c */ /* 0x000fe20003f26270 */
[----:B-----5:R-:W1:-:S06]  /*0500*/  DSETP.GE.AND P0, PT, R16, c[0x0][0x170], PT ;  /* 0x00005c001000762a */ /* 0x020e4c0003f06000 */
[----:B-1----:R1:W2:-:S06]  /*0510*/  DSETP.GTU.AND P0, PT, R16, c[0x0][0x168], !P0 ;  /* 0x00005a001000762a */ /* 0x00228c000470c000 */
[----:B------:R-:W-:Y:S08]  /*0520*/  @P1 EXIT ;  /* 0x000000000000194d */ /* 0x000ff00003800000 */
[----:B012---:R-:W-:Y:S01]  /*0530*/  MOV R3, 0x8 ;  /* 0x0000000800037802 */ /* 0x007fe20000000f00 */
[----:B------:R-:W-:Y:S01]  /*0540*/  IMAD R2, R0, 0x200, R13 ;  /* 0x0000020000027824 */ /* 0x000fe200078e020d */
[----:B------:R-:W-:Y:S02]  /*0550*/  FSEL R4, R18, RZ, P0 ;  /* 0x000000ff12047208 */ /* 0x000fe40000000000 */
[----:B------:R-:W-:Y:S01]  /*0560*/  FSEL R5, R19, RZ, P0 ;  /* 0x000000ff13057208 */ /* 0x000fe20000000000 */
[----:B------:R-:W-:-:S05]  /*0570*/  IMAD.WIDE.U32 R2, R2, R3, c[0x0][0x180] ;  /* 0x0000600002027625 */ /* 0x000fca00078e0003 */
[----:B------:R-:W-:Y:S01]  /*0580*/  STG.E.64 [R2.64], R4 ;  /* 0x0000000402007986 */ /* 0x000fe2000c101b04 */
[----:B------:R-:W-:Y:S05]  /*0590*/  EXIT ;  /* 0x000000000000794d */ /* 0x000fea0003800000 */
.L_x_3191:
        /* <DEDUP_REMOVED lines=14> */
.L_x_3235:


//--------------------- .text._ZN2at6native29vectorized_elementwise_kernelILi2EZZZNS0_65_GLOBAL__N__eb3311e5_27_ActivationHardtanhKernel_cu_9e10b42f_292624hardtanh_backward_kernelERNS_14TensorIteratorERKN3c106ScalarES8_ENKUlvE_clEvENKUlvE_clEvEUlddE_St5arrayIPcLm3EEEEviT0_T1_ --------------------------
	.section	.text._ZN2at6native29vectorized_elementwise_kernelILi2EZZZNS0_65_GLOBAL__N__eb3311e5_27_ActivationHardtanhKernel_cu_9e10b42f_292624hardtanh_backward_kernelERNS_14TensorIteratorERKN3c106ScalarES8_ENKUlvE_clEvENKUlvE_clEvEUlddE_St5arrayIPcLm3EEEEviT0_T1_,"ax",@progbits
	.sectioninfo	@"SHI_REGISTERS=32"
	.align	128
        .global         _ZN2at6native29vectorized_elementwise_kernelILi2EZZZNS0_65_GLOBAL__N__eb3311e5_27_ActivationHardtanhKernel_cu_9e10b42f_292624hardtanh_backward_kernelERNS_14TensorIteratorERKN3c106ScalarES8_ENKUlvE_clEvENKUlvE_clEvEUlddE_St5arrayIPcLm3EEEEviT0_T1_
        .type           _ZN2at6native29vectorized_elementwise_kernelILi2EZZZNS0_65_GLOBAL__N__eb3311e5_27_ActivationHardtanhKernel_cu_9e10b42f_292624hardtanh_backward_kernelERNS_14TensorIteratorERKN3c106ScalarES8_ENKUlvE_clEvENKUlvE_clEvEUlddE_St5arrayIPcLm3EEEEviT0_T1_,@function
        .size           _ZN2at6native29vectorized_elementwise_kernelILi2EZZZNS0_65_GLOBAL__N__eb3311e5_27_ActivationHardtanhKernel_cu_9e10b42f_292624hardtanh_backward_kernelERNS_14TensorIteratorERKN3c106ScalarES8_ENKUlvE_clEvENKUlvE_clEvEUlddE_St5arrayIPcLm3EEEEviT0_T1_,(.L_x_3236 - _ZN2at6native29vectorized_elementwise_kernelILi2EZZZNS0_65_GLOBAL__N__eb3311e5_27_ActivationHardtanhKernel_cu_9e10b42f_292624hardtanh_backward_kernelERNS_14TensorIteratorERKN3c106ScalarES8_ENKUlvE_clEvENKUlvE_clEvEUlddE_St5arrayIPcLm3EEEEviT0_T1_)
        .other          _ZN2at6native29vectorized_elementwise_kernelILi2EZZZNS0_65_GLOBAL__N__eb3311e5_27_ActivationHardtanhKernel_cu_9e10b42f_292624hardtanh_backward_kernelERNS_14TensorIteratorERKN3c106ScalarES8_ENKUlvE_clEvENKUlvE_clEvEUlddE_St5arrayIPcLm3EEEEviT0_T1_,@"STO_CUDA_ENTRY STV_DEFAULT"
_ZN2at6native29vectorized_elementwise_kernelILi2EZZZNS0_65_GLOBAL__N__eb3311e5_27_ActivationHardtanhKernel_cu_9e10b42f_292624hardtanh_backward_kernelERNS_14TensorIteratorERKN3c106ScalarES8_ENKUlvE_clEvENKUlvE_clEvEUlddE_St5arrayIPcLm3EEEEviT0_T1_:
.text._ZN2at6native29vectorized_elementwise_kernelILi2EZZZNS0_65_GLOBAL__N__eb3311e5_27_ActivationHardtanhKernel_cu_9e10b42f_292624hardtanh_backward_kernelERNS_14TensorIteratorERKN3c106ScalarES8_ENKUlvE_clEvENKUlvE_clEvEUlddE_St5arrayIPcLm3EEEEviT0_T1_:
        /* <DEDUP_REMOVED lines=11> */
[----:B------:R0:W2:Y:S04]  /*00b0*/  LDG.E.128 R8, [R16.64] ;  /* 0x0000000410087981 */ /* 0x0000a8000c1e1d00 */
[----:B------:R0:W3:Y:S01]  /*00c0*/  LDG.E.128 R4, [R16.64+0x800] ;  /* 0x0008000410047981 */ /* 0x0000e2000c1e1d00 */
[----:B------:R-:W-:-:S03]  /*00d0*/  IMAD.WIDE R28, R3, R0, c[0x0][0x188] ;  /* 0x00006200031c7625 */ /* 0x000fc600078e0200 */
[----:B------:R0:W4:Y:S03]  /*00e0*/  LDG.E.128 R24, [R16.64+0x1000] ;  /* 0x0010000410187981 */ /* 0x000126000c1e1d00 */
[----:B------:R-:W-:Y:S01]  /*00f0*/  IMAD.WIDE.U32 R28, R2, 0x10, R28 ;  /* 0x00000010021c7825 */ /* 0x000fe200078e001c */
[----:B------:R0:W2:Y:S04]  /*0100*/  LDG.E.128 R12, [R16.64+0x1800] ;  /* 0x00180004100c7981 */ /* 0x0000a8000c1e1d00 */
[----:B------:R-:W4:Y:S04]  /*0110*/  LDG.E.128 R20, [R28.64] ;  /* 0x000000041c147981 */ /* 0x000f28000c1e1d00 */
[----:B0-----:R-:W4:Y:S01]  /*0120*/  LDG.E.128 R16, [R28.64+0x800] ;  /* 0x000800041c107981 */ /* 0x001f22000c1e1d00 */
[----:B--2---:R-:W0:-:S04]  /*0130*/  DSETP.GE.AND P0, PT, R8, c[0x0][0x170], PT ;  /* 0x00005c000800762a */ /* 0x004e080003f06000 */
[----:B------:R-:W1:-:S04]  /*0140*/  DSETP.GE.AND P6, PT, R10, c[0x0][0x170], PT ;  /* 0x00005c000a00762a */ /* 0x000e480003fc6000 */
[----:B---3--:R-:W2:-:S04]  /*0150*/  DSETP.GE.AND P1, PT, R4, c[0x0][0x170], PT ;  /* 0x00005c000400762a */ /* 0x008e880003f26000 */
[----:B------:R-:W3:-:S04]  /*0160*/  DSETP.GE.AND P2, PT, R6, c[0x0][0x170], PT ;  /* 0x00005c000600762a */ /* 0x000ec80003f46000 */
[----:B0-----:R-:W-:-:S04]  /*0170*/  DSETP.GTU.AND P0, PT, R8, c[0x0][0x168], !P0 ;  /* 0x00005a000800762a */ /* 0x001fc8000470c000 */
[----:B-1----:R0:W1:Y:S02]  /*0180*/  DSETP.GTU.AND P6, PT, R10, c[0x0][0x168], !P6 ;  /* 0x00005a000a00762a */ /* 0x00206400077cc000 */
[----:B0-----:R-:W5:Y:S02]  /*0190*/  LDG.E.128 R8, [R28.64+0x1000] ;  /* 0x001000041c087981 */ /* 0x001f64000c1e1d00 */
[----:B--2---:R-:W-:-:S04]  /*01a0*/  DSETP.GTU.AND P1, PT, R4, c[0x0][0x168], !P1 ;  /* 0x00005a000400762a */ /* 0x004fc80004f2c000 */
[----:B---3--:R0:W-:Y:S02]  /*01b0*/  DSETP.GTU.AND P2, PT, R6, c[0x0][0x168], !P2 ;  /* 0x00005a000600762a */ /* 0x0081e4000574c000 */
[----:B0-----:R-:W2:Y:S02]  /*01c0*/  LDG.E.128 R4, [R28.64+0x1800] ;  /* 0x001800041c047981 */ /* 0x001ea4000c1e1d00 */
[----:B----4-:R-:W0:Y:S01]  /*01d0*/  DSETP.GE.AND P3, PT, R24, c[0x0][0x170], PT ;  /* 0x00005c001800762a */ /* 0x010e220003f66000 */
[----:B-1----:R-:W-:-:S05]  /*01e0*/  FSEL R23, R23, RZ, P6 ;  /* 0x000000ff17177208 */ /* 0x002fca0003000000 */
[----:B0-----:R0:W-:Y:S02]  /*01f0*/  DSETP.GTU.AND P3, PT, R24, c[0x0][0x168], !P3 ;  /* 0x00005a001800762a */ /* 0x0011e40005f6c000 */
[----:B0-----:R-:W-:Y:S01]  /*0200*/  IMAD.WIDE.U32 R24, R3, R0, c[0x0][0x180] ;  /* 0x0000600003187625 */ /* 0x001fe200078e0000 */
[----:B------:R-:W-:Y:S01]  /*0210*/  FSEL R0, R22, RZ, P6 ;  /* 0x000000ff16007208 */ /* 0x000fe20003000000 */
[----:B------:R-:W0:-:S04]  /*0220*/  DSETP.GE.AND P4, PT, R26, c[0x0][0x170], PT ;  /* 0x00005c001a00762a */ /* 0x000e080003f86000 */
[----:B------:R-:W1:-:S04]  /*0230*/  DSETP.GE.AND P5, PT, R14, c[0x0][0x170], PT ;  /* 0x00005c000e00762a */ /* 0x000e480003fa6000 */
[----:B------:R-:W3:Y:S01]  /*0240*/  DSETP.GE.AND P6, PT, R12, c[0x0][0x170], PT ;  /* 0x00005c000c00762a */ /* 0x000ee20003fc6000 */
[----:B------:R-:W-:Y:S01]  /*0250*/  IMAD.WIDE R24, R2, 0x10, R24 ;  /* 0x0000001002187825 */ /* 0x000fe200078e0218 */
[----:B------:R-:W-:Y:S02]  /*0260*/  FSEL R2, R20, RZ, P0 ;  /* 0x000000ff14027208 */ /* 0x000fe40000000000 */
[----:B0-----:R-:W5:Y:S01]  /*0270*/  DSETP.GTU.AND P4, PT, R26, c[0x0][0x168], !P4 ;  /* 0x00005a001a00762a */ /* 0x001f62000678c000 */
[----:B------:R-:W-:Y:S02]  /*0280*/  FSEL R3, R21, RZ, P0 ;  /* 0x000000ff15037208 */ /* 0x000fe40000000000 */
[----:B------:R-:W-:Y:S01]  /*0290*/  FSEL R16, R16, RZ, P1 ;  /* 0x000000ff10107208 */ /* 0x000fe20000800000 */
[----:B-1----:R0:W2:Y:S01]  /*02a0*/  DSETP.GTU.AND P5, PT, R14, c[0x0][0x168], !P5 ;  /* 0x00005a000e00762a */ /* 0x0020a20006fac000 */
[----:B------:R-:W-:-:S03]  /*02b0*/  FSEL R17, R17, RZ, P1 ;  /* 0x000000ff11117208 */ /* 0x000fc60000800000 */
[----:B---3--:R1:W3:Y:S01]  /*02c0*/  DSETP.GTU.AND P6, PT, R12, c[0x0][0x168], !P6 ;  /* 0x00005a000c00762a */ /* 0x0082e200077cc000 */
[----:B0-----:R-:W-:Y:S01]  /*02d0*/  FSEL R14, R18, RZ, P2 ;  /* 0x000000ff120e7208 */ /* 0x001fe20001000000 */
[----:B------:R-:W-:Y:S01]  /*02e0*/  IMAD.MOV.U32 R22, RZ, RZ, R0 ;  /* 0x000000ffff167224 */ /* 0x000fe200078e0000 */
[----:B------:R-:W-:Y:S01]  /*02f0*/  FSEL R15, R19, RZ, P2 ;  /* 0x000000ff130f7208 */ /* 0x000fe20001000000 */
[----:B------:R-:W-:Y:S01]  /*0300*/  IMAD.MOV.U32 R20, RZ, RZ, R2 ;  /* 0x000000ffff147224 */ /* 0x000fe200078e0002 */
[----:B-1----:R-:W-:Y:S01]  /*0310*/  MOV R13, R17 ;  /* 0x00000011000d7202 */ /* 0x002fe20000000f00 */
[----:B------:R-:W-:Y:S02]  /*0320*/  IMAD.MOV.U32 R21, RZ, RZ, R3 ;  /* 0x000000ffff157224 */ /* 0x000fe400078e0003 */
[----:B------:R-:W-:-:S03]  /*0330*/  IMAD.MOV.U32 R12, RZ, RZ, R16 ;  /* 0x000000ffff0c7224 */ /* 0x000fc600078e0010 */
[----:B------:R-:W-:Y:S04]  /*0340*/  STG.E.128 [R24.64], R20 ;  /* 0x0000001418007986 */ /* 0x000fe8000c101d04 */
[----:B------:R-:W-:Y:S01]  /*0350*/  STG.E.128 [R24.64+0x800], R12 ;  /* 0x0008000c18007986 */ /* 0x000fe2000c101d04 */
[----:B-----5:R-:W-:Y:S02]  /*0360*/  FSEL R10, R10, RZ, P4 ;  /* 0x000000ff0a0a7208 */ /* 0x020fe40002000000 */
[----:B------:R-:W-:Y:S02]  /*0370*/  FSEL R11, R11, RZ, P4 ;  /* 0x000000ff0b0b7208 */ /* 0x000fe40002000000 */
[----:B------:R-:W-:Y:S02]  /*0380*/  FSEL R8, R8, RZ, P3 ;  /* 0x000000ff08087208 */ /* 0x000fe40001800000 */
[----:B------:R-:W-:-:S02]  /*0390*/  FSEL R9, R9, RZ, P3 ;  /* 0x000000ff09097208 */ /* 0x000fc40001800000 */
[----:B--2---:R-:W-:Y:S02]  /*03a0*/  FSEL R6, R6, RZ, P5 ;  /* 0x000000ff06067208 */ /* 0x004fe40002800000 */
[----:B------:R-:W-:Y:S02]  /*03b0*/  FSEL R7, R7, RZ, P5 ;  /* 0x000000ff07077208 */ /* 0x000fe40002800000 */
[----:B---3--:R-:W-:Y:S02]  /*03c0*/  FSEL R4, R4, RZ, P6 ;  /* 0x000000ff04047208 */ /* 0x008fe40003000000 */
[----:B------:R-:W-:Y:S01]  /*03d0*/  FSEL R5, R5, RZ, P6 ;  /* 0x000000ff05057208 */ /* 0x000fe20003000000 */
[----:B------:R-:W-:Y:S04]  /*03e0*/  STG.E.128 [R24.64+0x1000], R8 ;  /* 0x0010000818007986 */ /* 0x000fe8000c101d04 */
[----:B------:R-:W-:Y:S01]  /*03f0*/  STG.E.128 [R24.64+0x1800], R4 ;  /* 0x0018000418007986 */ /* 0x000fe2000c101d04 */
[----:B------:R-:W-:Y:S05]  /*0400*/  EXIT ;  /* 0x000000000000794d */ /* 0x000fea0003800000 */
.L_x_3192:
[----:B------:R-:W0:Y:S01]  /*0410*/  S2R R2, SR_TID.X ;  /* 0x0000000000027919 */ /* 0x000e220000002100 */
[----:B------:R-:W-:Y:S01]  /*0420*/  CS2R R18, SRZ ;  /* 0x0000000000127805 */ /* 0x000fe2000001ff00 */
[----:B0-----:R-:W-:Y:S01]  /*0430*/  ISETP.GE.AND P5, PT, R2, R5, PT ;  /* 0x000000050200720c */ /* 0x001fe20003fa6270 */
[----:B------:R-:W-:-:S12]  /*0440*/  IMAD.MOV.U32 R0, RZ, RZ, R2 ;  /* 0x000000ffff007224 */ /* 0x000fd800078e0002 */
[----:B------:R-:W-:Y:S01]  /*0450*/  @!P5 IMAD.IADD R8, R3, 0x1, R0 ;  /* 0x000000010308d824 */ /* 0x000fe200078e0200 */
[----:B------:R-:W-:Y:S01]  /*0460*/  @!P5 IADD3 R0, R0, 0x80, RZ ;  /* 0x000000800000d810 */ /* 0x000fe20007ffe0ff */
[----:B------:R-:W-:-:S03]  /*0470*/  @!P5 IMAD.MOV.U32 R9, RZ, RZ, 0x8 ;  /* 0x00000008ff09d424 */ /* 0x000fc600078e00ff */
[----:B------:R-:W-:Y:S01]  /*0480*/  ISETP.GE.AND P0, PT, R0, R5, PT ;  /* 0x000000050000720c */ /* 0x000fe20003f06270 */
[----:B------:R-:W-:-:S05]  /*0490*/  @!P5 IMAD.WIDE.U32 R6, R8, R9, c[0x0][0x190] ;  /* 0x000064000806d625 */ /* 0x000fca00078e0009 */
[----:B------:R0:W2:Y:S01]  /*04a0*/  @!P5 LDG.E.64 R18, [R6.64] ;  /* 0x000000040612d981 */ /* 0x0000a2000c1e1b00 */
[----:B------:R-:W-:Y:S01]  /*04b0*/  CS2R R22, SRZ ;  /* 0x0000000000167805 */ /* 0x000fe2000001ff00 */
[----:B------:R-:W-:Y:S01]  /*04c0*/  CS2R R20, SRZ ;  /* 0x0000000000147805 */ /* 0x000fe2000001ff00 */
[----:B------:R-:W-:-:S04]  /*04d0*/  @!P5 IMAD.WIDE.U32 R8, R8, R9, c[0x0][0x188] ;  /* 0x000062000808d625 */ /* 0x000fc800078e0009 */
[----:B------:R-:W-:Y:S01]  /*04e0*/  @!P0 IMAD.IADD R26, R3, 0x1, R0 ;  /* 0x00000001031a8824 */ /* 0x000fe200078e0200 */
[----:B------:R-:W-:Y:S01]  /*04f0*/  @!P0 IADD3 R0, R0, 0x80, RZ ;  /* 0x0000008000008810 */ /* 0x000fe20007ffe0ff */
[----:B------:R-:W-:Y:S01]  /*0500*/  @!P0 IMAD.MOV.U32 R27, RZ, RZ, 0x8 ;  /* 0x00000008ff1b8424 */ /* 0x000fe200078e00ff */
[----:B------:R1:W3:Y:S02]  /*0510*/  @!P5 LDG.E.64 R20, [R8.64] ;  /* 0x000000040814d981 */ /* 0x0002e4000c1e1b00 */
[----:B------:R-:W-:Y:S01]  /*0520*/  ISETP.GE.AND P2, PT, R0, R5, PT ;  /* 0x000000050000720c */ /* 0x000fe20003f46270 */
[----:B------:R-:W-:-:S05]  /*0530*/  @!P0 IMAD.WIDE.U32 R10, R26, R27, c[0x0][0x190] ;  /* 0x000064001a0a8625 */ /* 0x000fca00078e001b */
[----:B------:R4:W5:Y:S07]  /*0540*/  @!P0 LDG.E.64 R22, [R10.64] ;  /* 0x000000040a168981 */ /* 0x00096e000c1e1b00 */
[----:B------:R-:W-:Y:S02]  /*0550*/  @!P2 IADD3 R12, R3, R0, RZ ;  /* 0x00000000030ca210 */ /* 0x000fe40007ffe0ff */
[----:B------:R-:W-:-:S04]  /*0560*/  @!P2 IADD3 R0, R0, 0x80, RZ ;  /* 0x000000800000a810 */ /* 0x000fc80007ffe0ff */
[----:B------:R-:W-:Y:S01]  /*0570*/  ISETP.GE.AND P3, PT, R0, R5, PT ;  /* 0x000000050000720c */ /* 0x000fe20003f66270 */
[----:B------:R-:W-:-:S12]  /*0580*/  @!P2 IMAD.MOV.U32 R13, RZ, RZ, 0x8 ;  /* 0x00000008ff0da424 */ /* 0x000fd800078e00ff */
[----:B------:R-:W-:Y:S01]  /*0590*/  @!P3 IMAD.IADD R28, R3, 0x1, R0 ;  /* 0x00000001031cb824 */ /* 0x000fe200078e0200 */
[----:B------:R-:W-:-:S04]  /*05a0*/  @!P3 IADD3 R0, R0, 0x80, RZ ;  /* 0x000000800000b810 */ /* 0x000fc80007ffe0ff */
[----:B------:R-:W-:Y:S01]  /*05b0*/  ISETP.GE.AND P1, PT, R0, R5, PT ;  /* 0x000000050000720c */ /* 0x000fe20003f26270 */
[----:B-1----:R-:W-:Y:S01]  /*05c0*/  CS2R R8, SRZ ;  /* 0x0000000000087805 */ /* 0x002fe2000001ff00 */
[CC--:B------:R-:W-:Y:S01]  /*05d0*/  @!P2 IMAD.WIDE.U32 R24, R12.reuse, R13.reuse, c[0x0][0x188] ;  /* 0x000062000c18a625 */ /* 0x0c0fe200078e000d */
[----:B------:R-:W-:Y:S01]  /*05e0*/  CS2R R16, SRZ ;  /* 0x0000000000107805 */ /* 0x000fe2000001ff00 */
[----:B0-----:R-:W-:Y:S02]  /*05f0*/  CS2R R6, SRZ ;  /* 0x0000000000067805 */ /* 0x001fe4000001ff00 */
[----:B------:R-:W-:Y:S01]  /*0600*/  @!P3 IMAD.MOV.U32 R29, RZ, RZ, 0x8 ;  /* 0x00000008ff1db424 */ /* 0x000fe200078e00ff */
[----:B------:R0:W3:Y:S01]  /*0610*/  @!P2 LDG.E.64 R8, [R24.64] ;  /* 0x000000041808a981 */ /* 0x0000e2000c1e1b00 */
[----:B------:R-:W-:Y:S01]  /*0620*/  @!P2 IMAD.WIDE.U32 R12, R12, R13, c[0x0][0x190] ;  /* 0x000064000c0ca625 */ /* 0x000fe200078e000d */
[----:B------:R-:W-:-:S03]  /*0630*/  CS2R R14, SRZ ;  /* 0x00000000000e7805 */ /* 0x000fc6000001ff00 */
[----:B------:R-:W-:Y:S01]  /*0640*/  @!P0 IMAD.WIDE.U32 R26, R26, R27, c[0x0][0x188] ;  /* 0x000062001a1a8625 */ /* 0x000fe200078e001b */
[----:B----4-:R-:W-:Y:S01]  /*0650*/  CS2R R10, SRZ ;  /* 0x00000000000a7805 */ /* 0x010fe2000001ff00 */
[----:B------:R1:W4:Y:S02]  /*0660*/  @!P2 LDG.E.64 R16, [R12.64] ;  /* 0x000000040c10a981 */ /* 0x000324000c1e1b00 */
[----:B------:R-:W-:Y:S01]  /*0670*/  @!P1 IMAD.IADD R4, R3, 0x1, R0 ;  /* 0x0000000103049824 */ /* 0x000fe200078e0200 */
[----:B------:R-:W-:Y:S01]  /*0680*/  @!P1 IADD3 R0, R0, 0x80, RZ ;  /* 0x0000008000009810 */ /* 0x000fe20007ffe0ff */
[----:B0-----:R-:W-:Y:S01]  /*0690*/  @!P3 IMAD.WIDE.U32 R24, R28, R29, c[0x0][0x188] ;  /* 0x000062001c18b625 */ /* 0x001fe200078e001d */
[----:B------:R0:W4:Y:S02]  /*06a0*/  @!P0 LDG.E.64 R6, [R26.64] ;  /* 0x000000041a068981 */ /* 0x000124000c1e1b00 */
[----:B------:R-:W-:Y:S01]  /*06b0*/  ISETP.GE.AND P2, PT, R0, R5, PT ;  /* 0x000000050000720c */ /* 0x000fe20003f46270 */
[----:B------:R-:W-:Y:S01]  /*06c0*/  @!P3 IMAD.WIDE.U32 R28, R28, R29, c[0x0][0x190] ;  /* 0x000064001c1cb625 */ /* 0x000fe200078e001d */
[----:B------:R0:W4:Y:S01]  /*06d0*/  @!P3 LDG.E.64 R10, [R24.64] ;  /* 0x00000004180ab981 */ /* 0x000122000c1e1b00 */
[----:B-1----:R-:W-:-:S03]  /*06e0*/  CS2R R12, SRZ ;  /* 0x00000000000c7805 */ /* 0x002fc6000001ff00 */
[----:B------:R1:W4:Y:S01]  /*06f0*/  @!P3 LDG.E.64 R14, [R28.64] ;  /* 0x000000041c0eb981 */ /* 0x000322000c1e1b00 */
[----:B0-----:R-:W-:-:S04]  /*0700*/  @!P1 IMAD.MOV.U32 R27, RZ, RZ, 0x8 ;  /* 0x00000008ff1b9424 */ /* 0x001fc800078e00ff */
[----:B------:R-:W-:-:S05]  /*0710*/  @!P1 IMAD.WIDE.U32 R24, R4, R27, c[0x0][0x188] ;  /* 0x0000620004189625 */ /* 0x000fca00078e001b */
[----:B------:R0:W4:Y:S01]  /*0720*/  @!P1 LDG.E.64 R12, [R24.64] ;  /* 0x00000004180c9981 */ /* 0x000122000c1e1b00 */
[----:B-1----:R-:W-:Y:S01]  /*0730*/  CS2R R28, SRZ ;  /* 0x00000000001c7805 */ /* 0x002fe2000001ff00 */
[----:B0-----:R-:W-:Y:S01]  /*0740*/  @!P1 IMAD.WIDE.U32 R24, R4, R27, c[0x0][0x190] ;  /* 0x0000640004189625 */ /* 0x001fe200078e001b */
[----:B------:R-:W-:-:S03]  /*0750*/  @!P2 IADD3 R4, R3, R0, RZ ;  /* 0x000000000304a210 */ /* 0x000fc60007ffe0ff */
[----:B------:R-:W-:Y:S01]  /*0760*/  @!P2 IMAD.MOV.U32 R27, RZ, RZ, 0x8 ;  /* 0x00000008ff1ba424 */ /* 0x000fe200078e00ff */
[----:B--2---:R-:W0:-:S06]  /*0770*/  DSETP.GE.AND P0, PT, R18, c[0x0][0x170], PT ;  /* 0x00005c001200762a */ /* 0x004e0c0003f06000 */
[----:B0-----:R0:W-:Y:S02]  /*0780*/  DSETP.GTU.AND P0, PT, R18, c[0x0][0x168], !P0 ;  /* 0x00005a001200762a */ /* 0x0011e4000470c000 */
[----:B0-----:R-:W-:-:S06]  /*0790*/  CS2R R18, SRZ ;  /* 0x0000000000127805 */ /* 0x001fcc000001ff00 */
[----:B------:R0:W2:Y:S02]  /*07a0*/  @!P1 LDG.E.64 R18, [R24.64] ;  /* 0x0000000418129981 */ /* 0x0000a4000c1e1b00 */
[----:B0-----:R-:W-:-:S04]  /*07b0*/  @!P2 IMAD.WIDE.U32 R24, R4, R27, c[0x0][0x188] ;  /* 0x000062000418a625 */ /* 0x001fc800078e001b */
[----:B------:R-:W-:-:S05]  /*07c0*/  @!P2 IMAD.WIDE.U32 R26, R4, R27, c[0x0][0x190] ;  /* 0x00006400041aa625 */ /* 0x000fca00078e001b */
[----:B------:R0:W2:Y:S01]  /*07d0*/  @!P2 LDG.E.64 R28, [R26.64] ;  /* 0x000000041a1ca981 */ /* 0x0000a2000c1e1b00 */
[----:B------:R-:W-:Y:S01]  /*07e0*/  @!P2 IADD3 R0, R0, 0x80, RZ ;  /* 0x000000800000a810 */ /* 0x000fe20007ffe0ff */
[----:B-----5:R-:W1:-:S03]  /*07f0*/  DSETP.GE.AND P3, PT, R22, c[0x0][0x170], PT ;  /* 0x00005c001600762a */ /* 0x020e460003f66000 */
[----:B------:R-:W-:-:S03]  /*0800*/  ISETP.GE.AND P4, PT, R0, R5, PT ;  /* 0x000000050000720c */ /* 0x000fc60003f86270 */
[----:B-1----:R1:W-:Y:S02]  /*0810*/  DSETP.GTU.AND P3, PT, R22, c[0x0][0x168], !P3 ;  /* 0x00005a001600762a */ /* 0x0023e40005f6c000 */
[----:B-1----:R-:W-:Y:S01]  /*0820*/  CS2R R22, SRZ ;  /* 0x0000000000167805 */ /* 0x002fe2000001ff00 */
[----:B---3--:R-:W-:-:S05]  /*0830*/  FSEL R20, R20, RZ, P0 ;  /* 0x000000ff14147208 */ /* 0x008fca0000000000 */
[----:B------:R1:W3:Y:S02]  /*0840*/  @!P2 LDG.E.64 R22, [R24.64] ;  /* 0x000000041816a981 */ /* 0x0002e4000c1e1b00 */
[----:B------:R-:W-:Y:S01]  /*0850*/  @!P4 IMAD.IADD R4, R3, 0x1, R0 ;  /* 0x000000010304c824 */ /* 0x000fe200078e0200 */
[----:B------:R-:W-:Y:S02]  /*0860*/  @!P4 IADD3 R0, R0, 0x80, RZ ;  /* 0x000000800000c810 */ /* 0x000fe40007ffe0ff */
[----:B------:R-:W-:Y:S02]  /*0870*/  FSEL R21, R21, RZ, P0 ;  /* 0x000000ff15157208 */ /* 0x000fe40000000000 */
[----:B------:R-:W-:Y:S01]  /*0880*/  ISETP.GE.AND P6, PT, R0, R5, PT ;  /* 0x000000050000720c */ /* 0x000fe20003fc6270 */
[----:B----4-:R-:W4:Y:S01]  /*0890*/  DSETP.GE.AND P2, PT, R16, c[0x0][0x170], PT ;  /* 0x00005c001000762a */ /* 0x010f220003f46000 */
[----:B-1----:R-:W-:-:S05]  /*08a0*/  CS2R R24, SRZ ;  /* 0x0000000000187805 */ /* 0x002fca000001ff00 */
[----:B----4-:R1:W-:Y:S02]  /*08b0*/  DSETP.GTU.AND P2, PT, R16, c[0x0][0x168], !P2 ;  /* 0x00005a001000762a */ /* 0x0103e4000574c000 */
[----:B-1----:R-:W-:Y:S02]  /*08c0*/  @!P4 IMAD.MOV.U32 R17, RZ, RZ, 0x8 ;  /* 0x00000008ff11c424 */ /* 0x002fe400078e00ff */
[----:B------:R-:W1:Y:S02]  /*08d0*/  DSETP.GE.AND P0, PT, R14, c[0x0][0x170], PT ;  /* 0x00005c000e00762a */ /* 0x000e640003f06000 */
[----:B0-----:R-:W-:-:S04]  /*08e0*/  @!P4 IMAD.WIDE.U32 R26, R4, R17, c[0x0][0x188] ;  /* 0x00006200041ac625 */ /* 0x001fc800078e0011 */
[----:B-1----:R0:W-:Y:S01]  /*08f0*/  DSETP.GTU.AND P0, PT, R14, c[0x0][0x168], !P0 ;  /* 0x00005a000e00762a */ /* 0x0021e2000470c000 */
[----:B------:R-:W-:Y:S01]  /*0900*/  @!P6 IMAD.IADD R0, R3, 0x1, R0 ;  /* 0x000000010300e824 */ /* 0x000fe200078e0200 */
[----:B------:R1:W4:Y:S01]  /*0910*/  @!P4 LDG.E.64 R24, [R26.64] ;  /* 0x000000041a18c981 */ /* 0x000322000c1e1b00 */
[----:B0-----:R-:W-:Y:S02]  /*0920*/  @!P4 IMAD.WIDE.U32 R14, R4, R17, c[0x0][0x190] ;  /* 0x00006400040ec625 */ /* 0x001fe400078e0011 */
[----:B------:R-:W-:Y:S02]  /*0930*/  CS2R R16, SRZ ;  /* 0x0000000000107805 */ /* 0x000fe4000001ff00 */
[----:B------:R-:W-:-:S04]  /*0940*/  @!P6 IMAD.MOV.U32 R4, RZ, RZ, 0x8 ;  /* 0x00000008ff04e424 */ /* 0x000fc800078e00ff */
[----:B------:R0:W5:Y:S01]  /*0950*/  @!P4 LDG.E.64 R16, [R14.64] ;  /* 0x000000040e10c981 */ /* 0x000162000c1e1b00 */
[----:B-1----:R-:W-:Y:S01]  /*0960*/  CS2R R26, SRZ ;  /* 0x00000000001a7805 */ /* 0x002fe2000001ff00 */
[----:B0-----:R-:W-:-:S05]  /*0970*/  @!P6 IMAD.WIDE.U32 R14, R0, R4, c[0x0][0x190] ;  /* 0x00006400000ee625 */ /* 0x001fca00078e0004 */
[----:B------:R0:W3:Y:S01]  /*0980*/  @!P6 LDG.E.64 R26, [R14.64] ;  /* 0x000000040e1ae981 */ /* 0x0000e2000c1e1b00 */
[----:B--2---:R-:W1:-:S06]  /*0990*/  DSETP.GE.AND P1, PT, R18, c[0x0][0x170], PT ;  /* 0x00005c001200762a */ /* 0x004e4c0003f26000 */
[----:B-1----:R1:W-:Y:S02]  /*09a0*/  DSETP.GTU.AND P1, PT, R18, c[0x0][0x168], !P1 ;  /* 0x00005a001200762a */ /* 0x0023e40004f2c000 */
[----:B-1----:R-:W-:Y:S02]  /*09b0*/  CS2R R18, SRZ ;  /* 0x0000000000127805 */ /* 0x002fe4000001ff00 */
[----:B------:R-:W1:-:S06]  /*09c0*/  DSETP.GE.AND P4, PT, R28, c[0x0][0x170], PT ;  /* 0x00005c001c00762a */ /* 0x000e4c0003f86000 */
[----:B-1----:R1:W-:Y:S02]  /*09d0*/  DSETP.GTU.AND P4, PT, R28, c[0x0][0x168], !P4 ;  /* 0x00005a001c00762a */ /* 0x0023e4000678c000 */
[----:B-1----:R-:W-:-:S05]  /*09e0*/  @!P6 IMAD.WIDE.U32 R28, R0, R4, c[0x0][0x188] ;  /* 0x00006200001ce625 */ /* 0x002fca00078e0004 */
[----:B------:R-:W2:Y:S01]  /*09f0*/  @!P6 LDG.E.64 R18, [R28.64] ;  /* 0x000000041c12e981 */ /* 0x000ea2000c1e1b00 */
[----:B------:R-:W-:Y:S01]  /*0a00*/  @!P5 IADD3 R0, R3, R2, RZ ;  /* 0x000000020300d210 */ /* 0x000fe20007ffe0ff */
[----:B------:R-:W-:-:S04]  /*0a10*/  @!P5 IMAD.MOV.U32 R4, RZ, RZ, 0x8 ;  /* 0x00000008ff04d424 */ /* 0x000fc800078e00ff */
[----:B0-----:R-:W-:Y:S01]  /*0a20*/  @!P5 IMAD.WIDE.U32 R14, R0, R4, c[0x0][0x180] ;  /* 0x00006000000ed625 */ /* 0x001fe200078e0004 */
[----:B------:R-:W-:-:S05]  /*0a30*/  IADD3 R0, R2, 0x80, RZ ;  /* 0x0000008002007810 */ /* 0x000fca0007ffe0ff */
[----:B------:R-:W-:Y:S01]  /*0a40*/  @!P5 IMAD.MOV.U32 R2, RZ, RZ, R0 ;  /* 0x000000ffff02d224 */ /* 0x000fe200078e0000 */
[----:B------:R-:W-:Y:S02]  /*0a50*/  FSEL R12, R12, RZ, P1 ;  /* 0x000000ff0c0c7208 */ /* 0x000fe40000800000 */
[----:B------:R-:W-:Y:S02]  /*0a60*/  FSEL R13, R13, RZ, P1 ;  /* 0x000000ff0d0d7208 */ /* 0x000fe40000800000 */
[----:B------:R-:W-:Y:S02]  /*0a70*/  ISETP.GE.AND P1, PT, R2, R5, PT ;  /* 0x000000050200720c */ /* 0x000fe40003f26270 */
[----:B------:R-:W-:Y:S02]  /*0a80*/  FSEL R6, R6, RZ, P3 ;  /* 0x000000ff06067208 */ /* 0x000fe40001800000 */
[----:B------:R-:W-:Y:S02]  /*0a90*/  FSEL R7, R7, RZ, P3 ;  /* 0x000000ff07077208 */ /* 0x000fe40001800000 */
[----:B------:R-:W-:-:S02]  /*0aa0*/  FSEL R8, R8, RZ, P2 ;  /* 0x000000ff08087208 */ /* 0x000fc40001000000 */
[----:B------:R-:W-:Y:S02]  /*0ab0*/  FSEL R9, R9, RZ, P2 ;  /* 0x000000ff09097208 */ /* 0x000fe40001000000 */
[----:B------:R-:W-:Y:S02]  /*0ac0*/  FSEL R10, R10, RZ, P0 ;  /* 0x000000ff0a0a7208 */ /* 0x000fe40000000000 */
[----:B------:R-:W-:Y:S01]  /*0ad0*/  FSEL R11, R11, RZ, P0 ;  /* 0x000000ff0b0b7208 */ /* 0x000fe20000000000 */
[----:B------:R-:W-:Y:S01]  /*0ae0*/  BSSY B0, `(.L_x_3193) ;  /* 0x0000037000007945 */ /* 0x000fe20003800000 */
[----:B------:R-:W-:Y:S01]  /*0af0*/  BSSY B1, `(.L_x_3194) ;  /* 0x000002f000017945 */ /* 0x000fe20003800000 */
[----:B------:R0:W-:Y:S01]  /*0b00*/  @!P5 STG.E.64 [R14.64], R20 ;  /* 0x000000140e00d986 */ /* 0x0001e2000c101b04 */
[----:B-----5:R-:W1:-:S06]  /*0b10*/  DSETP.GE.AND P2, PT, R16, c[0x0][0x170], PT ;  /* 0x00005c001000762a */ /* 0x020e4c0003f46000 */
[----:B-1----:R-:W-:-:S04]  /*0b20*/  DSETP.GTU.AND P2, PT, R16, c[0x0][0x168], !P2 ;  /* 0x00005a001000762a */ /* 0x002fc8000574c000 */
[----:B---3--:R-:W1:-:S06]  /*0b30*/  DSETP.GE.AND P3, PT, R26, c[0x0][0x170], PT ;  /* 0x00005c001a00762a */ /* 0x008e4c0003f66000 */
[----:B-1----:R-:W2:Y:S01]  /*0b40*/  DSETP.GTU.AND P0, PT, R26, c[0x0][0x168], !P3 ;  /* 0x00005a001a00762a */ /* 0x002ea20005f0c000 */
[----:B0-----:R-:W-:Y:S02]  /*0b50*/  FSEL R14, R22, RZ, P4 ;  /* 0x000000ff160e7208 */ /* 0x001fe40002000000 */
[----:B------:R-:W-:Y:S02]  /*0b60*/  FSEL R15, R23, RZ, P4 ;  /* 0x000000ff170f7208 */ /* 0x000fe40002000000 */
[----:B----4-:R-:W-:Y:S02]  /*0b70*/  FSEL R20, R24, RZ, P2 ;  /* 0x000000ff18147208 */ /* 0x010fe40001000000 */
[----:B------:R-:W-:Y:S02]  /*0b80*/  FSEL R21, R25, RZ, P2 ;  /* 0x000000ff19157208 */ /* 0x000fe40001000000 */
[----:B--2---:R-:W-:Y:S02]  /*0b90*/  FSEL R16, R18, RZ, P0 ;  /* 0x000000ff12107208 */ /* 0x004fe40000000000 */
[----:B------:R-:W-:Y:S01]  /*0ba0*/  FSEL R17, R19, RZ, P0 ;  /* 0x000000ff13117208 */ /* 0x000fe20000000000 */
[----:B------:R-:W-:Y:S05]  /*0bb0*/  @P1 BRA `(.L_x_3195) ;  /* 0x000000c000001947 */ /* 0x000fea0003800000 */
[----:B------:R-:W-:Y:S01]  /*0bc0*/  IMAD.IADD R18, R3, 0x1, R2 ;  /* 0x0000000103127824 */ /* 0x000fe200078e0202 */
[----:B------:R-:W-:Y:S01]  /*0bd0*/  IADD3 R2, R2, 0x80, RZ ;  /* 0x0000008002027810 */ /* 0x000fe20007ffe0ff */
[----:B------:R-:W-:-:S03]  /*0be0*/  IMAD.MOV.U32 R19, RZ, RZ, 0x8 ;  /* 0x00000008ff137424 */ /* 0x000fc600078e00ff */
[----:B------:R-:W-:Y:S01]  /*0bf0*/  ISETP.GE.AND P0, PT, R2, R5, PT ;  /* 0x000000050200720c */ /* 0x000fe20003f06270 */
[----:B------:R-:W-:-:S05]  /*0c00*/  IMAD.WIDE.U32 R18, R18, R19, c[0x0][0x180] ;  /* 0x0000600012127625 */ /* 0x000fca00078e0013 */
[----:B------:R0:W-:Y:S07]  /*0c10*/  STG.E.64 [R18.64], R6 ;  /* 0x0000000612007986 */ /* 0x0001ee000c101b04 */
[----:B------:R-:W-:Y:S05]  /*0c20*/  @P0 BRA `(.L_x_3196) ;  /* 0x000000c000000947 */ /* 0x000fea0003800000 */
[----:B0-----:R-:W-:Y:S01]  /*0c30*/  MOV R7, 0x8 ;  /* 0x0000000800077802 */ /* 0x001fe20000000f00 */
[----:B------:R-:W-:Y:S01]  /*0c40*/  IMAD.IADD R6, R3, 0x1, R2 ;  /* 0x0000000103067824 */ /* 0x000fe200078e0202 */
[----:B------:R-:W-:-:S03]  /*0c50*/  IADD3 R2, R2, 0x80, RZ ;  /* 0x0000008002027810 */ /* 0x000fc60007ffe0ff */
[----:B------:R-:W-:-:S05]  /*0c60*/  IMAD.WIDE.U32 R6, R6, R7, c[0x0][0x180] ;  /* 0x0000600006067625 */ /* 0x000fca00078e0007 */
[----:B------:R0:W-:Y:S02]  /*0c70*/  STG.E.64 [R6.64], R8 ;  /* 0x0000000806007986 */ /* 0x0001e4000c101b04 */
.L_x_3195:
[----:B------:R-:W-:-:S13]  /*0c80*/  ISETP.GE.AND P0, PT, R2, R5, PT ;  /* 0x000000050200720c */ /* 0x000fda0003f06270 */
[----:B------:R-:W-:Y:S05]  /*0c90*/  @P0 BRA `(.L_x_3197) ;  /* 0x000000c000000947 */ /* 0x000fea0003800000 */
[----:B0-----:R-:W-:Y:S01]  /*0ca0*/  IMAD.IADD R6, R3, 0x1, R2 ;  /* 0x0000000103067824 */ /* 0x001fe200078e0202 */
[----:B------:R-:W-:Y:S01]  /*0cb0*/  IADD3 R2, R2, 0x80, RZ ;  /* 0x0000008002027810 */ /* 0x000fe20007ffe0ff */
[----:B------:R-:W-:-:S04]  /*0cc0*/  IMAD.MOV.U32 R7, RZ, RZ, 0x8 ;  /* 0x00000008ff077424 */ /* 0x000fc800078e00ff */
[----:B------:R-:W-:-:S05]  /*0cd0*/  IMAD.WIDE.U32 R6, R6, R7, c[0x0][0x180] ;  /* 0x0000600006067625 */ /* 0x000fca00078e0007 */
[----:B------:R0:W-:Y:S02]  /*0ce0*/  STG.E.64 [R6.64], R10 ;  /* 0x0000000a06007986 */ /* 0x0001e4000c101b04 */
.L_x_3196:
[----:B------:R-:W-:-:S13]  /*0cf0*/  ISETP.GE.AND P0, PT, R2, R5, PT ;  /* 0x000000050200720c */ /* 0x000fda0003f06270 */
[----:B------:R-:W-:Y:S05]  /*0d00*/  @P0 BRA `(.L_x_3198) ;  /* 0x000000d000000947 */ /* 0x000fea0003800000 */
[----:B0-----:R-:W-:Y:S01]  /*0d10*/  IMAD.IADD R6, R3, 0x1, R2 ;  /* 0x0000000103067824 */ /* 0x001fe200078e0202 */
[----:B------:R-:W-:Y:S01]  /*0d20*/  IADD3 R2, R2, 0x80, RZ ;  /* 0x0000008002027810 */ /* 0x000fe20007ffe0ff */
[----:B------:R-:W-:-:S04]  /*0d30*/  IMAD.MOV.U32 R7, RZ, RZ, 0x8 ;  /* 0x00000008ff077424 */ /* 0x000fc800078e00ff */
[----:B------:R-:W-:-:S05]  /*0d40*/  IMAD.WIDE.U32 R6, R6, R7, c[0x0][0x180] ;  /* 0x0000600006067625 */ /* 0x000fca00078e0007 */
[----:B------:R0:W-:Y:S02]  /*0d50*/  STG.E.64 [R6.64], R12 ;  /* 0x0000000c06007986 */ /* 0x0001e4000c101b04 */
.L_x_3197:
[----:B------:R-:W-:-:S13]  /*0d60*/  ISETP.GE.AND P0, PT, R2, R5, PT ;  /* 0x000000050200720c */ /* 0x000fda0003f06270 */
[----:B------:R-:W-:Y:S01]  /*0d70*/  @P0 BREAK B1 ;  /* 0x0000000000010942 */ /* 0x000fe20003800000 */
[----:B------:R-:W-:Y:S05]  /*0d80*/  @P0 BRA `(.L_x_3199) ;  /* 0x000000c000000947 */ /* 0x000fea0003800000 */
[----:B0-----:R-:W-:Y:S01]  /*0d90*/  HFMA2.MMA R7, -RZ, RZ, 0, 4.76837158203125e-07 ;  /* 0x00000008ff077435 */ /* 0x001fe200000001ff */
[----:B------:R-:W-:Y:S01]  /*0da0*/  IMAD.IADD R6, R3, 0x1, R2 ;  /* 0x0000000103067824 */ /* 0x000fe200078e0202 */
[----:B------:R-:W-:-:S08]  /*0db0*/  IADD3 R2, R2, 0x80, RZ ;  /* 0x0000008002027810 */ /* 0x000fd00007ffe0ff */
[----:B------:R-:W-:-:S05]  /*0dc0*/  IMAD.WIDE.U32 R6, R6, R7, c[0x0][0x180] ;  /* 0x0000600006067625 */ /* 0x000fca00078e0007 */
[----:B------:R0:W-:Y:S02]  /*0dd0*/  STG.E.64 [R6.64], R14 ;  /* 0x0000000e06007986 */ /* 0x0001e4000c101b04 */
.L_x_3198:
[----:B------:R-:W-:Y:S05]  /*0de0*/  BSYNC B1 ;  /* 0x0000000000017941 */ /* 0x000fea0003800000 */
.L_x_3194:
[----:B------:R-:W-:-:S13]  /*0df0*/  ISETP.GE.AND P0, PT, R2, R5, PT ;  /* 0x000000050200720c */ /* 0x000fda0003f06270 */
[----:B0-----:R-:W-:Y:S01]  /*0e00*/  @!P0 IMAD.IADD R6, R3, 0x1, R2 ;  /* 0x0000000103068824 */ /* 0x001fe200078e0202 */
[----:B------:R-:W-:Y:S01]  /*0e10*/  @!P0 IADD3 R2, R2, 0x80, RZ ;  /* 0x0000008002028810 */ /* 0x000fe20007ffe0ff */
[----:B------:R-:W-:-:S04]  /*0e20*/  @!P0 IMAD.MOV.U32 R7, RZ, RZ, 0x8 ;  /* 0x00000008ff078424 */ /* 0x000fc800078e00ff */
[----:B------:R-:W-:-:S05]  /*0e30*/  @!P0 IMAD.WIDE.U32 R6, R6, R7, c[0x0][0x180] ;  /* 0x0000600006068625 */ /* 0x000fca00078e0007 */
[----:B------:R0:W-:Y:S02]  /*0e40*/  @!P0 STG.E.64 [R6.64], R20 ;  /* 0x0000001406008986 */ /* 0x0001e4000c101b04 */
.L_x_3199:
[----:B------:R-:W-:Y:S05]  /*0e50*/  BSYNC B0 ;  /* 0x0000000000007941 */ /* 0x000fea0003800000 */
.L_x_3193:
[----:B------:R-:W-:Y:S01]  /*0e60*/  WARPSYNC 0xffffffff ;  /* 0xffffffff00007948 */ /* 0x000fe20003800000 */
[----:B------:R-:W-:-:S13]  /*0e70*/  ISETP.GE.AND P0, PT, R2, R5, PT ;  /* 0x000000050200720c */ /* 0x000fda0003f06270 */
[----:B------:R-:W-:Y:S05]  /*0e80*/  @P0 EXIT ;  /* 0x000000000000094d */ /* 0x000fea0003800000 */
[----:B------:R-:W-:Y:S02]  /*0e90*/  IMAD.IADD R2, R3, 0x1, R2 ;  /* 0x0000000103027824 */ /* 0x000fe400078e0202 */
[----:B------:R-:W-:-:S04]  /*0ea0*/  IMAD.MOV.U32 R3, RZ, RZ, 0x8 ;  /* 0x00000008ff037424 */ /* 0x000fc800078e00ff */
[----:B------:R-:W-:-:S05]  /*0eb0*/  IMAD.WIDE.U32 R2, R2, R3, c[0x0][0x180] ;  /* 0x0000600002027625 */ /* 0x000fca00078e0003 */
[----:B------:R-:W-:Y:S01]  /*0ec0*/  STG.E.64 [R2.64], R16 ;  /* 0x0000001002007986 */ /* 0x000fe2000c101b04 */
[----:B------:R-:W-:Y:S05]  /*0ed0*/  EXIT ;  /* 0x000000000000794d */ /* 0x000fea0003800000 */
.L_x_3200:
        /* <DEDUP_REMOVED lines=10> */
.L_x_3236:


//--------------------- .text._ZN2at6native29vectorized_elementwise_kernelILi4EZZZNS0_65_GLOBAL__N__eb3311e5_27_ActivationHardtanhKernel_cu_9e10b42f_292624hardtanh_backward_kernelERNS_14TensorIteratorERKN3c106ScalarES8_ENKUlvE_clEvENKUlvE_clEvEUlddE_St5arrayIPcLm3EEEEviT0_T1_ --------------------------
	.section	.text._ZN2at6native29vectorized_elementwise_kernelILi4EZZZNS0_65_GLOBAL__N__eb3311e5_27_ActivationHardtanhKernel_cu_9e10b42f_292624hardtanh_backward_kernelERNS_14TensorIteratorERKN3c106ScalarES8_ENKUlvE_clEvENKUlvE_clEvEUlddE_St5arrayIPcLm3EEEEviT0_T1_,"ax",@progbits
	.sectioninfo	@"SHI_REGISTERS=32"
	.align	128
        .global         _ZN2at6native29vectorized_elementwise_kernelILi4EZZZNS0_65_GLOBAL__N__eb3311e5_27_ActivationHardtanhKernel_cu_9e10b42f_292624hardtanh_backward_kernelERNS_14TensorIteratorERKN3c106ScalarES8_ENKUlvE_clEvENKUlvE_clEvEUlddE_St5arrayIPcLm3EEEEviT0_T1_
        .type           _ZN2at6native29vectorized_elementwise_kernelILi4EZZZNS0_65_GLOBAL__N__eb3311e5_27_ActivationHardtanhKernel_cu_9e10b42f_292624hardtanh_backward_kernelERNS_14TensorIteratorERKN3c106ScalarES8_ENKUlvE_clEvENKUlvE_clEvEUlddE_St5arrayIPcLm3EEEEviT0_T1_,@function
        .size           _ZN2at6native29vectorized_elementwise_kernelILi4EZZZNS0_65_GLOBAL__N__eb3311e5_27_ActivationHardtanhKernel_cu_9e10b42f_292624hardtanh_backward_kernelERNS_14TensorIteratorERKN3c106ScalarES8_ENKUlvE_clEvENKUlvE_clEvEUlddE_St5arrayIPcLm3EEEEviT0_T1_,(.L_x_3237 - _ZN2at6native29vectorized_elementwise_kernelILi4EZZZNS0_65_GLOBAL__N__eb3311e5_27_ActivationHardtanhKernel_cu_9e10b42f_292624hardtanh_backward_kernelERNS_14TensorIteratorERKN3c106ScalarES8_ENKUlvE_clEvENKUlvE_clEvEUlddE_St5arrayIPcLm3EEEEviT0_T1_)
        .other          _ZN2at6native29vectorized_elementwise_kernelILi4EZZZNS0_65_GLOBAL__N__eb3311e5_27_ActivationHardtanhKernel_cu_9e10b42f_292624hardtanh_backward_kernelERNS_14TensorIteratorERKN3c106ScalarES8_ENKUlvE_clEvENKUlvE_clEvEUlddE_St5arrayIPcLm3EEEEviT0_T1_,@"STO_CUDA_ENTRY STV_DEFAULT"
_ZN2at6native29vectorized_elementwise_kernelILi4EZZZNS0_65_GLOBAL__N__eb3311e5_27_ActivationHardtanhKernel_cu_9e10b42f_292624hardtanh_backward_kernelERNS_14TensorIteratorERKN3c106ScalarES8_ENKUlvE_clEvENKUlvE_clEvEUlddE_St5arrayIPcLm3EEEEviT0_T1_:
.text._ZN2at6native29vectorized_elementwise_kernelILi4EZZZNS0_65_GLOBAL__N__eb3311e5_27_ActivationHardtanhKernel_cu_9e10b42f_292624hardtanh_backward_kernelERNS_14TensorIteratorERKN3c106ScalarES8_ENKUlvE_clEvENKUlvE_clEvEUlddE_St5arrayIPcLm3EEEEviT0_T1_:
        /* <DEDUP_REMOVED lines=65> */
.L_x_3201:
        /* <DEDUP_REMOVED lines=135> */
.L_x_3204:
[----:B------:R-:W-:-:S13]  /*0c80*/  ISETP.GE.AND P0, PT, R2, R5, PT ;  /* 0x000000050200720c */ /* 0x000fda0003f06270 */
[----:B------:R-:W-:Y:S05]  /*0c90*/  @P0 BRA `(.L_x_3206) ;  /* 0x000000c000000947 */ /* 0x000fea0003800000 */
[----:B0-----:R-:W-:Y:S01]  /*0ca0*/  IMAD.IADD R6, R3, 0x1, R2 ;  /* 0x0000000103067824 */ /* 0x001fe200078e0202 */
[----:B------:R-:W-:Y:S01]  /*0cb0*/  IADD3 R2, R2, 0x80, RZ ;  /* 0x0000008002027810 */ /* 0x000fe20007ffe0ff */
[----:B------:R-:W-:-:S04]  /*0cc0*/  IMAD.MOV.U32 R7, RZ, RZ, 0x8 ;  /* 0x00000008ff077424 */ /* 0x000fc800078e00ff */
[----:B------:R-:W-:-:S05]  /*0cd0*/  IMAD.WIDE.U32 R6, R6, R7, c[0x0][0x180] ;  /* 0x0000600006067625 */ /* 0x000fca00078e0007 */
[----:B------:R0:W-:Y:S02]  /*0ce0*/  STG.E.64 [R6.64], R10 ;  /* 0x0000000a06007986 */ /* 0x0001e4000c101b04 */
.L_x_3205:
[----:B------:R-:W-:-:S13]  /*0cf0*/  ISETP.GE.AND P0, PT, R2, R5, PT ;  /* 0x000000050200720c */ /* 0x000fda0003f06270 */
[----:B------:R-:W-:Y:S05]  /*0d00*/  @P0 BRA `(.L_x_3207) ;  /* 0x000000d000000947 */ /* 0x000fea0003800000 */
[----:B0-----:R-:W-:Y:S01]  /*0d10*/  IMAD.IADD R6, R3, 0x1, R2 ;  /* 0x0000000103067824 */ /* 0x001fe200078e0202 */
[----:B------:R-:W-:Y:S01]  /*0d20*/  IADD3 R2, R2, 0x80, RZ ;  /* 0x0000008002027810 */ /* 0x000fe20007ffe0ff */
[----:B------:R-:W-:-:S04]  /*0d30*/  IMAD.MOV.U32 R7, RZ, RZ, 0x8 ;  /* 0x00000008ff077424 */ /* 0x000fc800078e00ff */
[----:B------:R-:W-:-:S05]  /*0d40*/  IMAD.WIDE.U32 R6, R6, R7, c[0x0][0x180] ;  /* 0x0000600006067625 */ /* 0x000fca00078e0007 */
[----:B------:R0:W-:Y:S02]  /*0d50*/  STG.E.64 [R6.64], R12 ;  /* 0x0000000c06007986 */ /* 0x0001e4000c101b04 */
.L_x_3206:
        /* <DEDUP_REMOVED lines=8> */
.L_x_3207:
[----:B------:R-:W-:Y:S05]  /*0de0*/  BSYNC B1 ;  /* 0x0000000000017941 */ /* 0x000fea0003800000 */
.L_x_3203:
[----:B------:R-:W-:-:S13]  /*0df0*/  ISETP.GE.AND P0, PT, R2, R5, PT ;  /* 0x000000050200720c */ /* 0x000fda0003f06270 */
[----:B0-----:R-:W-:Y:S01]  /*0e00*/  @!P0 IMAD.IADD R6, R3, 0x1, R2 ;  /* 0x0000000103068824 */ /* 0x001fe200078e0202 */
[----:B------:R-:W-:Y:S01]  /*0e10*/  @!P0 IADD3 R2, R2, 0x80, RZ ;  /* 0x0000008002028810 */ /* 0x000fe20007ffe0ff */
[----:B------:R-:W-:-:S04]  /*0e20*/  @!P0 IMAD.MOV.U32 R7, RZ, RZ, 0x8 ;  /* 0x00000008ff078424 */ /* 0x000fc800078e00ff */
[----:B------:R-:W-:-:S05]  /*0e30*/  @!P0 IMAD.WIDE.U32 R6, R6, R7, c[0x0][0x180] ;  /* 0x0000600006068625 */ /* 0x000fca00078e0007 */
[----:B------:R0:W-:Y:S02]  /*0e40*/  @!P0 STG.E.64 [R6.64], R20 ;  /* 0x0000001406008986 */ /* 0x0001e4000c101b04 */
.L_x_3208:
[----:B------:R-:W-:Y:S05]  /*0e50*/  BSYNC B0 ;  /* 0x0000000000007941 */ /* 0x000fea0003800000 */
.L_x_3202:
        /* <DEDUP_REMOVED lines=8> */
.L_x_3209:
        /* <DEDUP_REMOVED lines=10> */
.L_x_3237:


//--------------------- .text._ZN2at6native29vectorized_elementwise_kernelILi8EZZZNS0_65_GLOBAL__N__eb3311e5_27_ActivationHardtanhKernel_cu_9e10b42f_292624hardtanh_backward_kernelERNS_14TensorIteratorERKN3c106ScalarES8_ENKUlvE_clEvENKUlvE_clEvEUlddE_St5arrayIPcLm3EEEEviT0_T1_ --------------------------
	.section	.text._ZN2at6native29vectorized_elementwise_kernelILi8EZZZNS0_65_GLOBAL__N__eb3311e5_27_ActivationHardtanhKernel_cu_9e10b42f_292624hardtanh_backward_kernelERNS_14TensorIteratorERKN3c106ScalarES8_ENKUlvE_clEvENKUlvE_clEvEUlddE_St5arrayIPcLm3EEEEviT0_T1_,"ax",@progbits
	.sectioninfo	@"SHI_REGISTERS=4"
	.align	128
        .global         _ZN2at6native29vectorized_elementwise_kernelILi8EZZZNS0_65_GLOBAL__N__eb3311e5_27_ActivationHardtanhKernel_cu_9e10b42f_292624hardtanh_backward_kernelERNS_14TensorIteratorERKN3c106ScalarES8_ENKUlvE_clEvENKUlvE_clEvEUlddE_St5arrayIPcLm3EEEEviT0_T1_
        .type           _ZN2at6native29vectorized_elementwise_kernelILi8EZZZNS0_65_GLOBAL__N__eb3311e5_27_ActivationHardtanhKernel_cu_9e10b42f_292624hardtanh_backward_kernelERNS_14TensorIteratorERKN3c106ScalarES8_ENKUlvE_clEvENKUlvE_clEvEUlddE_St5arrayIPcLm3EEEEviT0_T1_,@function
        .size           _ZN2at6native29vectorized_elementwise_kernelILi8EZZZNS0_65_GLOBAL__N__eb3311e5_27_ActivationHardtanhKernel_cu_9e10b42f_292624hardtanh_backward_kernelERNS_14TensorIteratorERKN3c106ScalarES8_ENKUlvE_clEvENKUlvE_clEvEUlddE_St5arrayIPcLm3EEEEviT0_T1_,(.L_x_3238 - _ZN2at6native29vectorized_elementwise_kernelILi8EZZZNS0_65_GLOBAL__N__eb3311e5_27_ActivationHardtanhKernel_cu_9e10b42f_292624hardtanh_backward_kernelERNS_14TensorIteratorERKN3c106ScalarES8_ENKUlvE_clEvENKUlvE_clEvEUlddE_St5arrayIPcLm3EEEEviT0_T1_)
        .other          _ZN2at6native29vectorized_elementwise_kernelILi8EZZZNS0_65_GLOBAL__N__eb3311e5_27_ActivationHardtanhKernel_cu_9e10b42f_292624hardtanh_backward_kernelERNS_14TensorIteratorERKN3c106ScalarES8_ENKUlvE_clEvENKUlvE_clEvEUlddE_St5arrayIPcLm3EEEEviT0_T1_,@"STO_CUDA_ENTRY STV_DEFAULT"
_ZN2at6native29vectorized_elementwise_kernelILi8EZZZNS0_65_GLOBAL__N__eb3311e5_27_ActivationHardtanhKernel_cu_9e10b42f_292624hardtanh_backward_kernelERNS_14TensorIteratorERKN3c106ScalarES8_ENKUlvE_clEvENKUlvE_clEvEUlddE_St5arrayIPcLm3EEEEviT0_T1_:
.text._ZN2at6native29vectorized_elementwise_kernelILi8EZZZNS0_65_GLOBAL__N__eb3311e5_27_ActivationHardtanhKernel_cu_9e10b42f_292624hardtanh_backward_kernelERNS_14TensorIteratorERKN3c106ScalarES8_ENKUlvE_clEvENKUlvE_clEvEUlddE_St5arrayIPcLm3EEEEviT0_T1_:
[----:B------:R-:W-:Y:S02]  /*0000*/  MOV R1, c[0x0][0x28] ;  /* 0x00000a0000017a02 */ /* 0x000fe40000000f00 */
[----:B------:R-:W-:Y:S05]  /*0010*/  EXIT ;  /* 0x000000000000794d */ /* 0x000fea0003800000 */
.L_x_3210:
        /* <DEDUP_REMOVED lines=14> */
.L_x_3238:


//--------------------- .nv.global.init           --------------------------
	.section	.nv.global.init,"aw",@progbits
.nv.global.init:
	.type		$str$5,@object
	.size		$str$5,(__unnamed_1 - $str$5)
$str$5:
        /*0000*/ 	.byte	0x66, 0x61, 0x6c, 0x73, 0x65, 0x00
	.type		__unnamed_1,@object
	.size		__unnamed_1,(__unnamed_5 - __unnamed_1)
__unnamed_1:
        /*0006*/ 	.byte	0x66, 0x65, 0x74, 0x63, 0x68, 0x5f, 0x61, 0x6e, 0x64, 0x5f, 0x63, 0x61, 0x73, 0x74, 0x00
	.type		__unnamed_5,@object
	.size		__unnamed_5,(__unnamed_3 - __unnamed_5)
__unnamed_5:
        /*0015*/ 	.byte	0x66, 0x65, 0x74, 0x63, 0x68, 0x5f, 0x61, 0x6e, 0x64, 0x5f, 0x63, 0x61, 0x73, 0x74, 0x00
	.type		__unnamed_3,@object
	.size		__unnamed_3,(__unnamed_7 - __unnamed_3)
__unnamed_3:
        /*0024*/ 	.byte	0x66, 0x65, 0x74, 0x63, 0x68, 0x5f, 0x61, 0x6e, 0x64, 0x5f, 0x63, 0x61, 0x73, 0x74, 0x00
	.type		__unnamed_7,@object
	.size		__unnamed_7,(__unnamed_2 - __unnamed_7)
__unnamed_7:
        /*0033*/ 	.byte	0x66, 0x65, 0x74, 0x63, 0x68, 0x5f, 0x61, 0x6e, 0x64, 0x5f, 0x63, 0x61, 0x73, 0x74, 0x00
	.type		__unnamed_2,@object
	.size		__unnamed_2,(__unnamed_6 - __unnamed_2)
__unnamed_2:
        /*0042*/ 	.byte	0x63, 0x61, 0x73, 0x74, 0x5f, 0x61, 0x6e, 0x64, 0x5f, 0x73, 0x74, 0x6f, 0x72, 0x65, 0x00
	.type		__unnamed_6,@object
	.size		__unnamed_6,(__unnamed_4 - __unnamed_6)
__unnamed_6:
        /*0051*/ 	.byte	0x63, 0x61, 0x73, 0x74, 0x5f, 0x61, 0x6e, 0x64, 0x5f, 0x73, 0x74, 0x6f, 0x72, 0x65, 0x00
	.type		__unnamed_4,@object
	.size		__unnamed_4,(__unnamed_8 - __unnamed_4)
__unnamed_4:
        /*0060*/ 	.byte	0x63, 0x61, 0x73, 0x74, 0x5f, 0x61, 0x6e, 0x64, 0x5f, 0x73, 0x74, 0x6f, 0x72, 0x65, 0x00
	.type		__unnamed_8,@object
	.size		__unnamed_8,($str$6 - __unnamed_8)
__unnamed_8:
        /*006f*/ 	.byte	0x63, 0x61, 0x73, 0x74, 0x5f, 0x61, 0x6e, 0x64, 0x5f, 0x73, 0x74, 0x6f, 0x72, 0x65, 0x00
	.type		$str$6,@object
	.size		$str$6,(.L_37 - $str$6)
$str$6:
        /*007e*/ 	.byte	0x2f, 0x72, 0x6f, 0x6f, 0x74, 0x2f, 0x2e, 0x70, 0x79, 0x65, 0x6e, 0x76, 0x2f, 0x76, 0x65, 0x72
        /*008e*/ 	.byte	0x73, 0x69, 0x6f, 0x6e, 0x73, 0x2f, 0x33, 0x2e, 0x31, 0x33, 0x2e, 0x31, 0x32, 0x2f, 0x6c, 0x69
        /*009e*/ 	.byte	0x62, 0x2f, 0x70, 0x79, 0x74, 0x68, 0x6f, 0x6e, 0x33, 0x2e, 0x31, 0x33, 0x2f, 0x73, 0x69, 0x74
        /*00ae*/ 	.byte	0x65, 0x2d, 0x70, 0x61, 0x63, 0x6b, 0x61, 0x67, 0x65, 0x73, 0x2f, 0x74, 0x6f, 0x72, 0x63, 0x68
        /*00be*/ 	.byte	0x2f, 0x69, 0x6e, 0x63, 0x6c, 0x75, 0x64, 0x65, 0x2f, 0x63, 0x31, 0x30, 0x2f, 0x63, 0x6f, 0x72
        /*00ce*/ 	.byte	0x65, 0x2f, 0x44, 0x79, 0x6e, 0x61, 0x6d, 0x69, 0x63, 0x43, 0x61, 0x73, 0x74, 0x2e, 0x68, 0x00
.L_37:


//--------------------- .nv.global                --------------------------
	.section	.nv.global,"aw",@nobits
.nv.global:
	.type		_ZN63_INTERNAL_eb3311e5_27_ActivationHardtanhKernel_cu_9e10b42f_29264cuda3std3__48in_placeE,@object
	.size		_ZN63_INTERNAL_eb3311e5_27_ActivationHardtanhKernel_cu_9e10b42f_29264cuda3std3__48in_placeE,(_ZN63_INTERNAL_eb3311e5_27_ActivationHardtanhKernel_cu_9e10b42f_29264cuda3std6ranges3__45__cpo8distanceE - _ZN63_INTERNAL_eb3311e5_27_ActivationHardtanhKernel_cu_9e10b42f_29264cuda3std3__48in_placeE)
_ZN63_INTERNAL_eb3311e5_27_ActivationHardtanhKernel_cu_9e10b42f_29264cuda3std3__48in_placeE:
	.zero		1
	.type		_ZN63_INTERNAL_eb3311e5_27_ActivationHardtanhKernel_cu_9e10b42f_29264cuda3std6ranges3__45__cpo8distanceE,@object
	.size		_ZN63_INTERNAL_eb3311e5_27_ActivationHardtanhKernel_cu_9e10b42f_29264cuda3std6ranges3__45__cpo8distanceE,(_ZN63_INTERNAL_eb3311e5_27_ActivationHardtanhKernel_cu_9e10b42f_29264cuda3std3__45__cpo3endE - _ZN63_INTERNAL_eb3311e5_27_ActivationHardtanhKernel_cu_9e10b42f_29264cuda3std6ranges3__45__cpo8distanceE)
_ZN63_INTERNAL_eb3311e5_27_ActivationHardtanhKernel_cu_9e10b42f_29264cuda3std6ranges3__45__cpo8distanceE:
	.zero		1
	.type		_ZN63_INTERNAL_eb3311e5_27_ActivationHardtanhKernel_cu_9e10b42f_29264cuda3std3__45__cpo3endE,@object
	.size		_ZN63_INTERNAL_eb3311e5_27_ActivationHardtanhKernel_cu_9e10b42f_29264cuda3std3__45__cpo3endE,(_ZN63_INTERNAL_eb3311e5_27_ActivationHardtanhKernel_cu_9e10b42f_29264cuda3std6ranges3__45__cpo7advanceE - _ZN63_INTERNAL_eb3311e5_27_ActivationHardtanhKernel_cu_9e10b42f_29264cuda3std3__45__cpo3endE)
_ZN63_INTERNAL_eb3311e5_27_ActivationHardtanhKernel_cu_9e10b42f_29264cuda3std3__45__cpo3endE:
	.zero		1
	.type		_ZN63_INTERNAL_eb3311e5_27_ActivationHardtanhKernel_cu_9e10b42f_29264cuda3std6ranges3__45__cpo7advanceE,@object
	.size		_ZN63_INTERNAL_eb3311e5_27_ActivationHardtanhKernel_cu_9e10b42f_29264cuda3std6ranges3__45__cpo7advanceE,(_ZN63_INTERNAL_eb3311e5_27_ActivationHardtanhKernel_cu_9e10b42f_29264cuda3std3__45__cpo4rendE - _ZN63_INTERNAL_eb3311e5_27_ActivationHardtanhKernel_cu_9e10b42f_29264cuda3std6ranges3__45__cpo7advanceE)
_ZN63_INTERNAL_eb3311e5_27_ActivationHardtanhKernel_cu_9e10b42f_29264cuda3std6ranges3__45__cpo7advanceE:
	.zero		1
	.type		_ZN63_INTERNAL_eb3311e5_27_ActivationHardtanhKernel_cu_9e10b42f_29264cuda3std3__45__cpo4rendE,@object
	.size		_ZN63_INTERNAL_eb3311e5_27_ActivationHardtanhKernel_cu_9e10b42f_29264cuda3std3__45__cpo4rendE,(_ZN63_INTERNAL_eb3311e5_27_ActivationHardtanhKernel_cu_9e10b42f_29264cuda3std6ranges3__45__cpo4dataE - _ZN63_INTERNAL_eb3311e5_27_ActivationHardtanhKernel_cu_9e10b42f_29264cuda3std3__45__cpo4rendE)
_ZN63_INTERNAL_eb3311e5_27_ActivationHardtanhKernel_cu_9e10b42f_29264cuda3std3__45__cpo4rendE:
	.zero		1
	.type		_ZN63_INTERNAL_eb3311e5_27_ActivationHardtanhKernel_cu_9e10b42f_29264cuda3std6ranges3__45__cpo4dataE,@object
	.size		_ZN63_INTERNAL_eb3311e5_27_ActivationHardtanhKernel_cu_9e10b42f_29264cuda3std6ranges3__45__cpo4dataE,(_ZN63_INTERNAL_eb3311e5_27_ActivationHardtanhKernel_cu_9e10b42f_29264cuda3std6ranges3__45__cpo5beginE - _ZN63_INTERNAL_eb3311e5_27_ActivationHardtanhKernel_cu_9e10b42f_29264cuda3std6ranges3__45__cpo4dataE)
_ZN63_INTERNAL_eb3311e5_27_ActivationHardtanhKernel_cu_9e10b42f_29264cuda3std6ranges3__45__cpo4dataE:
	.zero		1
	.type		_ZN63_INTERNAL_eb3311e5_27_ActivationHardtanhKernel_cu_9e10b42f_29264cuda3std6ranges3__45__cpo5beginE,@object
	.size		_ZN63_INTERNAL_eb3311e5_27_ActivationHardtanhKernel_cu_9e10b42f_29264cuda3std6ranges3__45__cpo5beginE,(_ZN63_INTERNAL_eb3311e5_27_ActivationHardtanhKernel_cu_9e10b42f_29264cuda3std3__45__cpo5crendE - _ZN63_INTERNAL_eb3311e5_27_ActivationHardtanhKernel_cu_9e10b42f_29264cuda3std6ranges3__45__cpo5beginE)
_ZN63_INTERNAL_eb3311e5_27_ActivationHardtanhKernel_cu_9e10b42f_29264cuda3std6ranges3__45__cpo5beginE:
	.zero		1
	.type		_ZN63_INTERNAL_eb3311e5_27_ActivationHardtanhKernel_cu_9e10b42f_29264cuda3std3__45__cpo5crendE,@object
	.size		_ZN63_INTERNAL_eb3311e5_27_ActivationHardtanhKernel_cu_9e10b42f_29264cuda3std3__45__cpo5crendE,(_ZN63_INTERNAL_eb3311e5_27_ActivationHardtanhKernel_cu_9e10b42f_29264cuda3std6ranges3__45__cpo4sizeE - _ZN63_INTERNAL_eb3311e5_27_ActivationHardtanhKernel_cu_9e10b42f_29264cuda3std3__45__cpo5crendE)
_ZN63_INTERNAL_eb3311e5_27_ActivationHardtanhKernel_cu_9e10b42f_29264cuda3std3__45__cpo5crendE:
	.zero		1
	.type		_ZN63_INTERNAL_eb3311e5_27_ActivationHardtanhKernel_cu_9e10b42f_29264cuda3std6ranges3__45__cpo4sizeE,@object
	.size		_ZN63_INTERNAL_eb3311e5_27_ActivationHardtanhKernel_cu_9e10b42f_29264cuda3std6ranges3__45__cpo4sizeE,(_ZN63_INTERNAL_eb3311e5_27_ActivationHardtanhKernel_cu_9e10b42f_29264cuda3std3__465_GLOBAL__N__eb3311e5_27_ActivationHardtanhKernel_cu_9e10b42f_29266ignoreE - _ZN63_INTERNAL_eb3311e5_27_ActivationHardtanhKernel_cu_9e10b42f_29264cuda3std6ranges3__45__cpo4sizeE)
_ZN63_INTERNAL_eb3311e5_27_ActivationHardtanhKernel_cu_9e10b42f_29264cuda3std6ranges3__45__cpo4sizeE:
	.zero		1
	.type		_ZN63_INTERNAL_eb3311e5_27_ActivationHardtanhKernel_cu_9e10b42f_29264cuda3std3__465_GLOBAL__N__eb3311e5_27_ActivationHardtanhKernel_cu_9e10b42f_29266ignoreE,@object
	.size		_ZN63_INTERNAL_eb3311e5_27_ActivationHardtanhKernel_cu_9e10b42f_29264cuda3std3__465_GLOBAL__N__eb3311e5_27_ActivationHardtanhKernel_cu_9e10b42f_29266ignoreE,(_ZN63_INTERNAL_eb3311e5_27_ActivationHardtanhKernel_cu_9e10b42f_29264cuda3std6ranges3__45__cpo6cbeginE - _ZN63_INTERNAL_eb3311e5_27_ActivationHardtanhKernel_cu_9e10b42f_29264cuda3std3__465_GLOBAL__N__eb3311e5_27_ActivationHardtanhKernel_cu_9e10b42f_29266ignoreE)
_ZN63_INTERNAL_eb3311e5_27_ActivationHardtanhKernel_cu_9e10b42f_29264cuda3std3__465_GLOBAL__N__eb3311e5_27_ActivationHardtanhKernel_cu_9e10b42f_29266ignoreE:
	.zero		1
	.type		_ZN63_INTERNAL_eb3311e5_27_ActivationHardtanhKernel_cu_9e10b42f_29264cuda3std6ranges3__45__cpo6cbeginE,@object
	.size		_ZN63_INTERNAL_eb3311e5_27_ActivationHardtanhKernel_cu_9e10b42f_29264cuda3std6ranges3__45__cpo6cbeginE,(_ZN63_INTERNAL_eb3311e5_27_ActivationHardtanhKernel_cu_9e10b42f_29264cuda3std3__45__cpo4cendE - _ZN63_INTERNAL_eb3311e5_27_ActivationHardtanhKernel_cu_9e10b42f_29264cuda3std6ranges3__45__cpo6cbeginE)
_ZN63_INTERNAL_eb3311e5_27_ActivationHardtanhKernel_cu_9e10b42f_29264cuda3std6ranges3__45__cpo6cbeginE:
	.zero		1
	.type		_ZN63_INTERNAL_eb3311e5_27_ActivationHardtanhKernel_cu_9e10b42f_29264cuda3std3__45__cpo4cendE,@object
	.size		_ZN63_INTERNAL_eb3311e5_27_ActivationHardtanhKernel_cu_9e10b42f_29264cuda3std3__45__cpo4cendE,(_ZN63_INTERNAL_eb3311e5_27_ActivationHardtanhKernel_cu_9e10b42f_29264cuda3std6ranges3__45__cpo4nextE - _ZN63_INTERNAL_eb3311e5_27_ActivationHardtanhKernel_cu_9e10b42f_29264cuda3std3__45__cpo4cendE)
_ZN63_INTERNAL_eb3311e5_27_ActivationHardtanhKernel_cu_9e10b42f_29264cuda3std3__45__cpo4cendE:
	.zero		1
	.type		_ZN63_INTERNAL_eb3311e5_27_ActivationHardtanhKernel_cu_9e10b42f_29264cuda3std6ranges3__45__cpo4nextE,@object
	.size		_ZN63_INTERNAL_eb3311e5_27_ActivationHardtanhKernel_cu_9e10b42f_29264cuda3std6ranges3__45__cpo4nextE,(_ZN63_INTERNAL_eb3311e5_27_ActivationHardtanhKernel_cu_9e10b42f_29264cuda3std6ranges3__45__cpo4swapE - _ZN63_INTERNAL_eb3311e5_27_ActivationHardtanhKernel_cu_9e10b42f_29264cuda3std6ranges3__45__cpo4nextE)
_ZN63_INTERNAL_eb3311e5_27_ActivationHardtanhKernel_cu_9e10b42f_29264cuda3std6ranges3__45__cpo4nextE:
	.zero		1
	.type		_ZN63_INTERNAL_eb3311e5_27_ActivationHardtanhKernel_cu_9e10b42f_29264cuda3std6ranges3__45__cpo4swapE,@object
	.size		_ZN63_INTERNAL_eb3311e5_27_ActivationHardtanhKernel_cu_9e10b42f_29264cuda3std6ranges3__45__cpo4swapE,(_ZN63_INTERNAL_eb3311e5_27_ActivationHardtanhKernel_cu_9e10b42f_29264cuda3std3__420unreachable_sentinelE - _ZN63_INTERNAL_eb3311e5_27_ActivationHardtanhKernel_cu_9e10b42f_29264cuda3std6ranges3__45__cpo4swapE)
_ZN63_INTERNAL_eb3311e5_27_ActivationHardtanhKernel_cu_9e10b42f_29264cuda3std6ranges3__45__cpo4swapE:
	.zero		1
	.type		_ZN63_INTERNAL_eb3311e5_27_ActivationHardtanhKernel_cu_9e10b42f_29264cuda3std3__420unreachable_sentinelE,@object
	.size		_ZN63_INTERNAL_eb3311e5_27_ActivationHardtanhKernel_cu_9e10b42f_29264cuda3std3__420unreachable_sentinelE,(_ZN63_INTERNAL_eb3311e5_27_ActivationHardtanhKernel_cu_9e10b42f_29266thrust23THRUST_300001_SM_800_NS6system6detail10sequential3seqE - _ZN63_INTERNAL_eb3311e5_27_ActivationHardtanhKernel_cu_9e10b42f_29264cuda3std3__420unreachable_sentinelE)
_ZN63_INTERNAL_eb3311e5_27_ActivationHardtanhKernel_cu_9e10b42f_29264cuda3std3__420unreachable_sentinelE:
	.zero		1
	.type		_ZN63_INTERNAL_eb3311e5_27_ActivationHardtanhKernel_cu_9e10b42f_29266thrust23THRUST_300001_SM_800_NS6system6detail10sequential3seqE,@object
	.size		_ZN63_INTERNAL_eb3311e5_27_ActivationHardtanhKernel_cu_9e10b42f_29266thrust23THRUST_300001_SM_800_NS6system6detail10sequential3seqE,(_ZN63_INTERNAL_eb3311e5_27_ActivationHardtanhKernel_cu_9e10b42f_29264cuda3std3__45__cpo6cbeginE - _ZN63_INTERNAL_eb3311e5_27_ActivationHardtanhKernel_cu_9e10b42f_29266thrust23THRUST_300001_SM_800_NS6system6detail10sequential3seqE)
_ZN63_INTERNAL_eb3311e5_27_ActivationHardtanhKernel_cu_9e10b42f_29266thrust23THRUST_300001_SM_800_NS6system6detail10sequential3seqE:
	.zero		1
	.type		_ZN63_INTERNAL_eb3311e5_27_ActivationHardtanhKernel_cu_9e10b42f_29264cuda3std3__45__cpo6cbeginE,@object
	.size		_ZN63_INTERNAL_eb3311e5_27_ActivationHardtanhKernel_cu_9e10b42f_29264cuda3std3__45__cpo6cbeginE,(_ZN63_INTERNAL_eb3311e5_27_ActivationHardtanhKernel_cu_9e10b42f_29264cuda3std6ranges3__45__cpo9iter_swapE - _ZN63_INTERNAL_eb3311e5_27_ActivationHardtanhKernel_cu_9e10b42f_29264cuda3std3__45__cpo6cbeginE)
_ZN63_INTERNAL_eb3311e5_27_ActivationHardtanhKernel_cu_9e10b42f_29264cuda3std3__45__cpo6cbeginE:
	.zero		1
	.type		_ZN63_INTERNAL_eb3311e5_27_ActivationHardtanhKernel_cu_9e10b42f_29264cuda3std6ranges3__45__cpo9iter_swapE,@object
	.size		_ZN63_INTERNAL_eb3311e5_27_ActivationHardtanhKernel_cu_9e10b42f_29264cuda3std6ranges3__45__cpo9iter_swapE,(_ZN63_INTERNAL_eb3311e5_27_ActivationHardtanhKernel_cu_9e10b42f_29264cuda3std3__45__cpo7crbeginE - _ZN63_INTERNAL_eb3311e5_27_ActivationHardtanhKernel_cu_9e10b42f_29264cuda3std6ranges3__45__cpo9iter_swapE)
_ZN63_INTERNAL_eb3311e5_27_ActivationHardtanhKernel_cu_9e10b42f_29264cuda3std6ranges3__45__cpo9iter_swapE:
	.zero		1
	.type		_ZN63_INTERNAL_eb3311e5_27_ActivationHardtanhKernel_cu_9e10b42f_29264cuda3std3__45__cpo7crbeginE,@object
	.size		_ZN63_INTERNAL_eb3311e5_27_ActivationHardtanhKernel_cu_9e10b42f_29264cuda3std3__45__cpo7crbeginE,(_ZN63_INTERNAL_eb3311e5_27_ActivationHardtanhKernel_cu_9e10b42f_29264cuda3std6ranges3__45__cpo5cdataE - _ZN63_INTERNAL_eb3311e5_27_ActivationHardtanhKernel_cu_9e10b42f_29264cuda3std3__45__cpo7crbeginE)
_ZN63_INTERNAL_eb3311e5_27_ActivationHardtanhKernel_cu_9e10b42f_29264cuda3std3__45__cpo7crbeginE:
	.zero		1
	.type		_ZN63_INTERNAL_eb3311e5_27_ActivationHardtanhKernel_cu_9e10b42f_29264cuda3std6ranges3__45__cpo5cdataE,@object
	.size		_ZN63_INTERNAL_eb3311e5_27_ActivationHardtanhKernel_cu_9e10b42f_29264cuda3std6ranges3__45__cpo5cdataE,(_ZN63_INTERNAL_eb3311e5_27_ActivationHardtanhKernel_cu_9e10b42f_29264cuda3std6ranges3__45__cpo3endE - _ZN63_INTERNAL_eb3311e5_27_ActivationHardtanhKernel_cu_9e10b42f_29264cuda3std6ranges3__45__cpo5cdataE)
_ZN63_INTERNAL_eb3311e5_27_ActivationHardtanhKernel_cu_9e10b42f_29264cuda3std6ranges3__45__cpo5cdataE:
	.zero		1
	.type		_ZN63_INTERNAL_eb3311e5_27_ActivationHardtanhKernel_cu_9e10b42f_29264cuda3std6ranges3__45__cpo3endE,@object
	.size		_ZN63_INTERNAL_eb3311e5_27_ActivationHardtanhKernel_cu_9e10b42f_29264cuda3std6ranges3__45__cpo3endE,(_ZN63_INTERNAL_eb3311e5_27_ActivationHardtanhKernel_cu_9e10b42f_29264cuda3std3__419piecewise_constructE - _ZN63_INTERNAL_eb3311e5_27_ActivationHardtanhKernel_cu_9e10b42f_29264cuda3std6ranges3__45__cpo3endE)
_ZN63_INTERNAL_eb3311e5_27_ActivationHardtanhKernel_cu_9e10b42f_29264cuda3std6ranges3__45__cpo3endE:
	.zero		1
	.type		_ZN63_INTERNAL_eb3311e5_27_ActivationHardtanhKernel_cu_9e10b42f_29264cuda3std3__419piecewise_constructE,@object
	.size		_ZN63_INTERNAL_eb3311e5_27_ActivationHardtanhKernel_cu_9e10b42f_29264cuda3std3__419piecewise_constructE,(_ZN63_INTERNAL_eb3311e5_27_ActivationHardtanhKernel_cu_9e10b42f_29264cuda3std6ranges3__45__cpo5ssizeE - _ZN63_INTERNAL_eb3311e5_27_ActivationHardtanhKernel_cu_9e10b42f_29264cuda3std3__419piecewise_constructE)
_ZN63_INTERNAL_eb3311e5_27_ActivationHardtanhKernel_cu_9e10b42f_29264cuda3std3__419piecewise_constructE:
	.zero		1
	.type		_ZN63_INTERNAL_eb3311e5_27_ActivationHardtanhKernel_cu_9e10b42f_29264cuda3std6ranges3__45__cpo5ssizeE,@object
	.size		_ZN63_INTERNAL_eb3311e5_27_ActivationHardtanhKernel_cu_9e10b42f_29264cuda3std6ranges3__45__cpo5ssizeE,(_ZN63_INTERNAL_eb3311e5_27_ActivationHardtanhKernel_cu_9e10b42f_29264cuda3std3__45__cpo5beginE - _ZN63_INTERNAL_eb3311e5_27_ActivationHardtanhKernel_cu_9e10b42f_29264cuda3std6ranges3__45__cpo5ssizeE)
_ZN63_INTERNAL_eb3311e5_27_ActivationHardtanhKernel_cu_9e10b42f_29264cuda3std6ranges3__45__cpo5ssizeE:
	.zero		1
	.type		_ZN63_INTERNAL_eb3311e5_27_ActivationHardtanhKernel_cu_9e10b42f_29264cuda3std3__45__cpo5beginE,@object
	.size		_ZN63_INTERNAL_eb3311e5_27_ActivationHardtanhKernel_cu_9e10b42f_29264cuda3std3__45__cpo5beginE,(_ZN63_INTERNAL_eb3311e5_27_ActivationHardtanhKernel_cu_9e10b42f_29264cuda3std6ranges3__45__cpo4cendE - _ZN63_INTERNAL_eb3311e5_27_ActivationHardtanhKernel_cu_9e10b42f_29264cuda3std3__45__cpo5beginE)
_ZN63_INTERNAL_eb3311e5_27_ActivationHardtanhKernel_cu_9e10b42f_29264cuda3std3__45__cpo5beginE:
	.zero		1
	.type		_ZN63_INTERNAL_eb3311e5_27_ActivationHardtanhKernel_cu_9e10b42f_29264cuda3std6ranges3__45__cpo4cendE,@object
	.size		_ZN63_INTERNAL_eb3311e5_27_ActivationHardtanhKernel_cu_9e10b42f_29264cuda3std6ranges3__45__cpo4cendE,(_ZN63_INTERNAL_eb3311e5_27_ActivationHardtanhKernel_cu_9e10b42f_29264cuda3std3__45__cpo6rbeginE - _ZN63_INTERNAL_eb3311e5_27_ActivationHardtanhKernel_cu_9e10b42f_29264cuda3std6ranges3__45__cpo4cendE)
_ZN63_INTERNAL_eb3311e5_27_ActivationHardtanhKernel_cu_9e10b42f_29264cuda3std6ranges3__45__cpo4cendE:
	.zero		1
	.type		_ZN63_INTERNAL_eb3311e5_27_ActivationHardtanhKernel_cu_9e10b42f_29264cuda3std3__45__cpo6rbeginE,@object
	.size		_ZN63_INTERNAL_eb3311e5_27_ActivationHardtanhKernel_cu_9e10b42f_29264cuda3std3__45__cpo6rbeginE,(_ZN63_INTERNAL_eb3311e5_27_ActivationHardtanhKernel_cu_9e10b42f_29264cuda3std6ranges3__45__cpo4prevE - _ZN63_INTERNAL_eb3311e5_27_ActivationHardtanhKernel_cu_9e10b42f_29264cuda3std3__45__cpo6rbeginE)
_ZN63_INTERNAL_eb3311e5_27_ActivationHardtanhKernel_cu_9e10b42f_29264cuda3std3__45__cpo6rbeginE:
	.zero		1
	.type		_ZN63_INTERNAL_eb3311e5_27_ActivationHardtanhKernel_cu_9e10b42f_29264cuda3std6ranges3__45__cpo4prevE,@object
	.size		_ZN63_INTERNAL_eb3311e5_27_ActivationHardtanhKernel_cu_9e10b42f_29264cuda3std6ranges3__45__cpo4prevE,(_ZN63_INTERNAL_eb3311e5_27_ActivationHardtanhKernel_cu_9e10b42f_29264cuda3std6ranges3__45__cpo9iter_moveE - _ZN63_INTERNAL_eb3311e5_27_ActivationHardtanhKernel_cu_9e10b42f_29264cuda3std6ranges3__45__cpo4prevE)
_ZN63_INTERNAL_eb3311e5_27_ActivationHardtanhKernel_cu_9e10b42f_29264cuda3std6ranges3__45__cpo4prevE:
	.zero		1
	.type		_ZN63_INTERNAL_eb3311e5_27_ActivationHardtanhKernel_cu_9e10b42f_29264cuda3std6ranges3__45__cpo9iter_moveE,@object
	.size		_ZN63_INTERNAL_eb3311e5_27_ActivationHardtanhKernel_cu_9e10b42f_29264cuda3std6ranges3__45__cpo9iter_moveE,(.L_21 - _ZN63_INTERNAL_eb3311e5_27_ActivationHardtanhKernel_cu_9e10b42f_29264cuda3std6ranges3__45__cpo9iter_moveE)
_ZN63_INTERNAL_eb3311e5_27_ActivationHardtanhKernel_cu_9e10b42f_29264cuda3std6ranges3__45__cpo9iter_moveE:
	.zero		1
.L_21:


//--------------------- SYMBOLS --------------------------

	.type		__assertfail,@function
